//
// Generated by NVIDIA NVVM Compiler
//
// Compiler Build ID: CL-36424714
// Cuda compilation tools, release 13.0, V13.0.88
// Based on NVVM 20.0.0
//

.version 9.0
.target sm_100
.address_size 64

	// .globl	_Z33chebyshev_gauss_nodes_and_weightsiPfS_
.extern .func  (.param .b64 func_retval0) malloc
(
	.param .b64 malloc_param_0
)
;
.extern .func free
(
	.param .b64 free_param_0
)
;
.global .align 4 .b8 __cudart_i2opi_f[24] = {65, 144, 67, 60, 153, 149, 98, 219, 192, 221, 52, 245, 209, 87, 39, 252, 41, 21, 68, 78, 110, 131, 249, 162};

.visible .entry _Z33chebyshev_gauss_nodes_and_weightsiPfS_(
	.param .u32 _Z33chebyshev_gauss_nodes_and_weightsiPfS__param_0,
	.param .u64 .ptr .align 1 _Z33chebyshev_gauss_nodes_and_weightsiPfS__param_1,
	.param .u64 .ptr .align 1 _Z33chebyshev_gauss_nodes_and_weightsiPfS__param_2
)
{
	.local .align 4 .b8 	__local_depot0[28];
	.reg .b64 	%SP;
	.reg .b64 	%SPL;
	.reg .pred 	%p<11>;
	.reg .b32 	%r<60>;
	.reg .b32 	%f<35>;
	.reg .b64 	%rd<28>;
	.reg .b64 	%fd<3>;

	mov.u64 	%SPL, __local_depot0;
	ld.param.u32 	%r21, [_Z33chebyshev_gauss_nodes_and_weightsiPfS__param_0];
	ld.param.u64 	%rd11, [_Z33chebyshev_gauss_nodes_and_weightsiPfS__param_1];
	ld.param.u64 	%rd12, [_Z33chebyshev_gauss_nodes_and_weightsiPfS__param_2];
	add.u64 	%rd1, %SPL, 0;
	mov.u32 	%r22, %ctaid.x;
	mov.u32 	%r1, %ntid.x;
	mov.u32 	%r23, %tid.x;
	mad.lo.s32 	%r55, %r22, %r1, %r23;
	setp.gt.s32 	%p1, %r55, %r21;
	@%p1 bra 	$L__BB0_11;
	add.s32 	%r24, %r21, 1;
	shl.b32 	%r25, %r24, 1;
	cvt.rn.f32.s32 	%f1, %r25;
	cvt.rn.f32.s32 	%f9, %r24;
	mov.f32 	%f10, 0f40490FDB;
	div.rn.f32 	%f2, %f10, %f9;
	mad.lo.s32 	%r26, %r21, %r21, %r21;
	shr.u32 	%r27, %r26, 31;
	add.s32 	%r28, %r26, %r27;
	shr.s32 	%r3, %r28, 1;
	mov.u32 	%r29, %nctaid.x;
	mul.lo.s32 	%r4, %r1, %r29;
	cvta.to.global.u64 	%rd2, %rd11;
	cvta.to.global.u64 	%rd3, %rd12;
	mov.u64 	%rd14, __cudart_i2opi_f;
$L__BB0_2:
	shl.b32 	%r30, %r55, 1;
	or.b32  	%r31, %r30, 1;
	cvt.rn.f32.s32 	%f11, %r31;
	mul.f32 	%f12, %f11, 0f40490FDB;
	div.rn.f32 	%f3, %f12, %f1;
	mul.f32 	%f13, %f3, 0f3F22F983;
	cvt.rni.s32.f32 	%r59, %f13;
	cvt.rn.f32.s32 	%f14, %r59;
	fma.rn.f32 	%f15, %f14, 0fBFC90FDA, %f3;
	fma.rn.f32 	%f16, %f14, 0fB3A22168, %f15;
	fma.rn.f32 	%f34, %f14, 0fA7C234C5, %f16;
	abs.f32 	%f5, %f3;
	setp.ltu.f32 	%p2, %f5, 0f47CE4780;
	@%p2 bra 	$L__BB0_10;
	setp.neu.f32 	%p3, %f5, 0f7F800000;
	@%p3 bra 	$L__BB0_5;
	mov.f32 	%f19, 0f00000000;
	mul.rn.f32 	%f34, %f3, %f19;
	mov.b32 	%r59, 0;
	bra.uni 	$L__BB0_10;
$L__BB0_5:
	mov.b32 	%r7, %f3;
	shl.b32 	%r33, %r7, 8;
	or.b32  	%r8, %r33, -2147483648;
	mov.b64 	%rd27, 0;
	mov.b32 	%r56, 0;
	mov.u64 	%rd25, %rd14;
	mov.u64 	%rd26, %rd1;
$L__BB0_6:
	.pragma "nounroll";
	ld.global.nc.u32 	%r34, [%rd25];
	mad.wide.u32 	%rd16, %r34, %r8, %rd27;
	shr.u64 	%rd27, %rd16, 32;
	st.local.u32 	[%rd26], %rd16;
	add.s32 	%r56, %r56, 1;
	add.s64 	%rd26, %rd26, 4;
	add.s64 	%rd25, %rd25, 4;
	setp.ne.s32 	%p4, %r56, 6;
	@%p4 bra 	$L__BB0_6;
	shr.u32 	%r35, %r7, 23;
	st.local.u32 	[%rd1+24], %rd27;
	and.b32  	%r11, %r35, 31;
	and.b32  	%r36, %r35, 224;
	add.s32 	%r37, %r36, -128;
	shr.u32 	%r38, %r37, 5;
	mul.wide.u32 	%rd17, %r38, 4;
	sub.s64 	%rd10, %rd1, %rd17;
	ld.local.u32 	%r57, [%rd10+24];
	ld.local.u32 	%r58, [%rd10+20];
	setp.eq.s32 	%p5, %r11, 0;
	@%p5 bra 	$L__BB0_9;
	shf.l.wrap.b32 	%r57, %r58, %r57, %r11;
	ld.local.u32 	%r39, [%rd10+16];
	shf.l.wrap.b32 	%r58, %r39, %r58, %r11;
$L__BB0_9:
	shr.u32 	%r40, %r57, 30;
	shf.l.wrap.b32 	%r41, %r58, %r57, 2;
	shl.b32 	%r42, %r58, 2;
	shr.u32 	%r43, %r41, 31;
	add.s32 	%r44, %r43, %r40;
	neg.s32 	%r45, %r44;
	setp.lt.s32 	%p6, %r7, 0;
	selp.b32 	%r59, %r45, %r44, %p6;
	xor.b32  	%r46, %r41, %r7;
	shr.s32 	%r47, %r41, 31;
	xor.b32  	%r48, %r47, %r41;
	xor.b32  	%r49, %r47, %r42;
	cvt.u64.u32 	%rd18, %r48;
	shl.b64 	%rd19, %rd18, 32;
	cvt.u64.u32 	%rd20, %r49;
	or.b64  	%rd21, %rd19, %rd20;
	cvt.rn.f64.s64 	%fd1, %rd21;
	mul.f64 	%fd2, %fd1, 0d3BF921FB54442D19;
	cvt.rn.f32.f64 	%f17, %fd2;
	neg.f32 	%f18, %f17;
	setp.lt.s32 	%p7, %r46, 0;
	selp.f32 	%f34, %f18, %f17, %p7;
$L__BB0_10:
	add.s32 	%r51, %r59, 1;
	mul.rn.f32 	%f20, %f34, %f34;
	and.b32  	%r52, %r59, 1;
	setp.eq.b32 	%p8, %r52, 1;
	selp.f32 	%f21, %f34, 0f3F800000, %p8;
	fma.rn.f32 	%f22, %f20, %f21, 0f00000000;
	fma.rn.f32 	%f23, %f20, 0f37CBAC00, 0fBAB607ED;
	selp.f32 	%f24, 0fB94D4153, %f23, %p8;
	selp.f32 	%f25, 0f3C0885E4, 0f3D2AAABB, %p8;
	fma.rn.f32 	%f26, %f24, %f20, %f25;
	selp.f32 	%f27, 0fBE2AAAA8, 0fBEFFFFFF, %p8;
	fma.rn.f32 	%f28, %f26, %f20, %f27;
	fma.rn.f32 	%f29, %f28, %f22, %f21;
	and.b32  	%r53, %r51, 2;
	setp.eq.s32 	%p9, %r53, 0;
	mov.f32 	%f30, 0f00000000;
	sub.f32 	%f31, %f30, %f29;
	selp.f32 	%f32, %f29, %f31, %p9;
	neg.f32 	%f33, %f32;
	add.s32 	%r54, %r55, %r3;
	mul.wide.s32 	%rd22, %r54, 4;
	add.s64 	%rd23, %rd2, %rd22;
	st.global.f32 	[%rd23], %f33;
	add.s64 	%rd24, %rd3, %rd22;
	st.global.f32 	[%rd24], %f2;
	add.s32 	%r55, %r55, %r4;
	setp.le.s32 	%p10, %r55, %r21;
	@%p10 bra 	$L__BB0_2;
$L__BB0_11:
	ret;

}
	// .globl	_Z29calculate_barycentric_weightsiPKfPf
.visible .entry _Z29calculate_barycentric_weightsiPKfPf(
	.param .u32 _Z29calculate_barycentric_weightsiPKfPf_param_0,
	.param .u64 .ptr .align 1 _Z29calculate_barycentric_weightsiPKfPf_param_1,
	.param .u64 .ptr .align 1 _Z29calculate_barycentric_weightsiPKfPf_param_2
)
{
	.reg .pred 	%p<23>;
	.reg .b16 	%rs<21>;
	.reg .b32 	%r<87>;
	.reg .b32 	%f<231>;
	.reg .b64 	%rd<41>;

	ld.param.u32 	%r39, [_Z29calculate_barycentric_weightsiPKfPf_param_0];
	ld.param.u64 	%rd8, [_Z29calculate_barycentric_weightsiPKfPf_param_1];
	ld.param.u64 	%rd7, [_Z29calculate_barycentric_weightsiPKfPf_param_2];
	cvta.to.global.u64 	%rd1, %rd8;
	mov.u32 	%r40, %ctaid.x;
	mov.u32 	%r41, %ntid.x;
	mov.u32 	%r42, %tid.x;
	mad.lo.s32 	%r1, %r40, %r41, %r42;
	mov.u32 	%r43, %nctaid.x;
	mul.lo.s32 	%r2, %r41, %r43;
	mad.lo.s32 	%r44, %r39, %r39, %r39;
	shr.u32 	%r45, %r44, 31;
	add.s32 	%r46, %r44, %r45;
	shr.s32 	%r3, %r46, 1;
	setp.lt.s32 	%p1, %r39, %r1;
	@%p1 bra 	$L__BB1_31;
	sub.s32 	%r4, %r39, %r1;
	neg.s32 	%r5, %r2;
	add.s32 	%r6, %r3, 1;
	add.s64 	%rd2, %rd1, 32;
	cvta.to.global.u64 	%rd3, %rd7;
	mov.b32 	%r75, 0;
	mov.b16 	%rs19, 0;
	cvt.u16.u32 	%rs7, %r2;
	cvt.u16.u32 	%rs13, %r5;
	mov.u16 	%rs20, %rs19;
	mov.u32 	%r76, %r1;
$L__BB1_2:
	mul.lo.s32 	%r9, %r75, %r5;
	add.s32 	%r10, %r4, %r9;
	setp.lt.s32 	%p2, %r76, 1;
	add.s32 	%r11, %r76, %r3;
	mul.wide.s32 	%rd9, %r11, 4;
	add.s64 	%rd4, %rd1, %rd9;
	mov.f32 	%f230, 0f3F800000;
	@%p2 bra 	$L__BB1_16;
	ld.global.f32 	%f1, [%rd4];
	mad.lo.s32 	%r49, %r2, %r75, %r1;
	add.s32 	%r50, %r49, -1;
	setp.lt.u32 	%p3, %r50, 15;
	mov.f32 	%f230, 0f3F800000;
	mov.b32 	%r77, 0;
	@%p3 bra 	$L__BB1_6;
	and.b32  	%r77, %r76, 2147483632;
	neg.s32 	%r81, %r77;
	mov.f32 	%f230, 0f3F800000;
	mov.u32 	%r80, %r3;
$L__BB1_5:
	.pragma "nounroll";
	mul.wide.s32 	%rd10, %r80, 4;
	add.s64 	%rd11, %rd2, %rd10;
	ld.global.f32 	%f35, [%rd11+-32];
	sub.f32 	%f36, %f1, %f35;
	mul.f32 	%f37, %f230, %f36;
	ld.global.f32 	%f38, [%rd11+-28];
	sub.f32 	%f39, %f1, %f38;
	mul.f32 	%f40, %f37, %f39;
	ld.global.f32 	%f41, [%rd11+-24];
	sub.f32 	%f42, %f1, %f41;
	mul.f32 	%f43, %f40, %f42;
	ld.global.f32 	%f44, [%rd11+-20];
	sub.f32 	%f45, %f1, %f44;
	mul.f32 	%f46, %f43, %f45;
	ld.global.f32 	%f47, [%rd11+-16];
	sub.f32 	%f48, %f1, %f47;
	mul.f32 	%f49, %f46, %f48;
	ld.global.f32 	%f50, [%rd11+-12];
	sub.f32 	%f51, %f1, %f50;
	mul.f32 	%f52, %f49, %f51;
	ld.global.f32 	%f53, [%rd11+-8];
	sub.f32 	%f54, %f1, %f53;
	mul.f32 	%f55, %f52, %f54;
	ld.global.f32 	%f56, [%rd11+-4];
	sub.f32 	%f57, %f1, %f56;
	mul.f32 	%f58, %f55, %f57;
	ld.global.f32 	%f59, [%rd11];
	sub.f32 	%f60, %f1, %f59;
	mul.f32 	%f61, %f58, %f60;
	ld.global.f32 	%f62, [%rd11+4];
	sub.f32 	%f63, %f1, %f62;
	mul.f32 	%f64, %f61, %f63;
	ld.global.f32 	%f65, [%rd11+8];
	sub.f32 	%f66, %f1, %f65;
	mul.f32 	%f67, %f64, %f66;
	ld.global.f32 	%f68, [%rd11+12];
	sub.f32 	%f69, %f1, %f68;
	mul.f32 	%f70, %f67, %f69;
	ld.global.f32 	%f71, [%rd11+16];
	sub.f32 	%f72, %f1, %f71;
	mul.f32 	%f73, %f70, %f72;
	ld.global.f32 	%f74, [%rd11+20];
	sub.f32 	%f75, %f1, %f74;
	mul.f32 	%f76, %f73, %f75;
	ld.global.f32 	%f77, [%rd11+24];
	sub.f32 	%f78, %f1, %f77;
	mul.f32 	%f79, %f76, %f78;
	ld.global.f32 	%f80, [%rd11+28];
	sub.f32 	%f81, %f1, %f80;
	mul.f32 	%f230, %f79, %f81;
	add.s32 	%r81, %r81, 16;
	add.s32 	%r80, %r80, 16;
	setp.eq.s32 	%p4, %r81, 0;
	@%p4 bra 	$L__BB1_6;
	bra.uni 	$L__BB1_5;
$L__BB1_6:
	and.b32  	%r51, %r76, 15;
	setp.eq.s32 	%p5, %r51, 0;
	@%p5 bra 	$L__BB1_16;
	cvt.u16.u32 	%rs8, %r1;
	mad.lo.s16 	%rs9, %rs20, %rs7, %rs8;
	cvt.u32.u16 	%r52, %rs9;
	and.b32  	%r15, %r52, 15;
	add.s32 	%r53, %r15, -1;
	setp.lt.u32 	%p6, %r53, 7;
	@%p6 bra 	$L__BB1_9;
	add.s32 	%r54, %r77, %r3;
	mul.wide.s32 	%rd12, %r54, 4;
	add.s64 	%rd13, %rd1, %rd12;
	ld.global.f32 	%f83, [%rd13];
	sub.f32 	%f84, %f1, %f83;
	mul.f32 	%f85, %f230, %f84;
	ld.global.f32 	%f86, [%rd13+4];
	sub.f32 	%f87, %f1, %f86;
	mul.f32 	%f88, %f85, %f87;
	ld.global.f32 	%f89, [%rd13+8];
	sub.f32 	%f90, %f1, %f89;
	mul.f32 	%f91, %f88, %f90;
	ld.global.f32 	%f92, [%rd13+12];
	sub.f32 	%f93, %f1, %f92;
	mul.f32 	%f94, %f91, %f93;
	ld.global.f32 	%f95, [%rd13+16];
	sub.f32 	%f96, %f1, %f95;
	mul.f32 	%f97, %f94, %f96;
	ld.global.f32 	%f98, [%rd13+20];
	sub.f32 	%f99, %f1, %f98;
	mul.f32 	%f100, %f97, %f99;
	ld.global.f32 	%f101, [%rd13+24];
	sub.f32 	%f102, %f1, %f101;
	mul.f32 	%f103, %f100, %f102;
	ld.global.f32 	%f104, [%rd13+28];
	sub.f32 	%f105, %f1, %f104;
	mul.f32 	%f230, %f103, %f105;
	add.s32 	%r77, %r77, 8;
$L__BB1_9:
	and.b32  	%r55, %r15, 7;
	setp.eq.s32 	%p7, %r55, 0;
	@%p7 bra 	$L__BB1_16;
	cvt.u16.u32 	%rs10, %r2;
	cvt.u16.u32 	%rs11, %r1;
	mad.lo.s16 	%rs12, %rs19, %rs10, %rs11;
	cvt.u32.u16 	%r56, %rs12;
	and.b32  	%r57, %r56, 7;
	and.b32  	%r18, %r56, 3;
	add.s32 	%r58, %r57, -1;
	setp.lt.u32 	%p8, %r58, 3;
	@%p8 bra 	$L__BB1_12;
	add.s32 	%r59, %r77, %r3;
	mul.wide.s32 	%rd14, %r59, 4;
	add.s64 	%rd15, %rd1, %rd14;
	ld.global.f32 	%f107, [%rd15];
	sub.f32 	%f108, %f1, %f107;
	mul.f32 	%f109, %f230, %f108;
	ld.global.f32 	%f110, [%rd15+4];
	sub.f32 	%f111, %f1, %f110;
	mul.f32 	%f112, %f109, %f111;
	ld.global.f32 	%f113, [%rd15+8];
	sub.f32 	%f114, %f1, %f113;
	mul.f32 	%f115, %f112, %f114;
	ld.global.f32 	%f116, [%rd15+12];
	sub.f32 	%f117, %f1, %f116;
	mul.f32 	%f230, %f115, %f117;
	add.s32 	%r77, %r77, 4;
$L__BB1_12:
	setp.eq.s32 	%p9, %r18, 0;
	@%p9 bra 	$L__BB1_16;
	add.s32 	%r60, %r77, %r3;
	mul.wide.s32 	%rd16, %r60, 4;
	add.s64 	%rd5, %rd1, %rd16;
	ld.global.f32 	%f118, [%rd5];
	sub.f32 	%f119, %f1, %f118;
	mul.f32 	%f230, %f230, %f119;
	setp.eq.s32 	%p10, %r18, 1;
	@%p10 bra 	$L__BB1_16;
	ld.global.f32 	%f120, [%rd5+4];
	sub.f32 	%f121, %f1, %f120;
	mul.f32 	%f230, %f230, %f121;
	setp.eq.s32 	%p11, %r18, 2;
	@%p11 bra 	$L__BB1_16;
	ld.global.f32 	%f122, [%rd5+8];
	sub.f32 	%f123, %f1, %f122;
	mul.f32 	%f230, %f230, %f123;
$L__BB1_16:
	setp.ge.s32 	%p12, %r76, %r39;
	@%p12 bra 	$L__BB1_30;
	ld.global.f32 	%f14, [%rd4];
	add.s32 	%r61, %r39, %r9;
	sub.s32 	%r62, %r1, %r61;
	setp.gt.u32 	%p13, %r62, -16;
	mov.u32 	%r85, %r76;
	@%p13 bra 	$L__BB1_20;
	and.b32  	%r21, %r10, -16;
	mov.b32 	%r83, 0;
	mov.u32 	%r82, %r76;
$L__BB1_19:
	.pragma "nounroll";
	add.s32 	%r64, %r82, %r6;
	mul.wide.s32 	%rd17, %r64, 4;
	add.s64 	%rd18, %rd1, %rd17;
	ld.global.f32 	%f125, [%rd18];
	sub.f32 	%f126, %f14, %f125;
	mul.f32 	%f127, %f230, %f126;
	ld.global.f32 	%f128, [%rd18+4];
	sub.f32 	%f129, %f14, %f128;
	mul.f32 	%f130, %f127, %f129;
	ld.global.f32 	%f131, [%rd18+8];
	sub.f32 	%f132, %f14, %f131;
	mul.f32 	%f133, %f130, %f132;
	ld.global.f32 	%f134, [%rd18+12];
	sub.f32 	%f135, %f14, %f134;
	mul.f32 	%f136, %f133, %f135;
	ld.global.f32 	%f137, [%rd18+16];
	sub.f32 	%f138, %f14, %f137;
	mul.f32 	%f139, %f136, %f138;
	ld.global.f32 	%f140, [%rd18+20];
	sub.f32 	%f141, %f14, %f140;
	mul.f32 	%f142, %f139, %f141;
	ld.global.f32 	%f143, [%rd18+24];
	sub.f32 	%f144, %f14, %f143;
	mul.f32 	%f145, %f142, %f144;
	ld.global.f32 	%f146, [%rd18+28];
	sub.f32 	%f147, %f14, %f146;
	mul.f32 	%f148, %f145, %f147;
	ld.global.f32 	%f149, [%rd18+32];
	sub.f32 	%f150, %f14, %f149;
	mul.f32 	%f151, %f148, %f150;
	ld.global.f32 	%f152, [%rd18+36];
	sub.f32 	%f153, %f14, %f152;
	mul.f32 	%f154, %f151, %f153;
	ld.global.f32 	%f155, [%rd18+40];
	sub.f32 	%f156, %f14, %f155;
	mul.f32 	%f157, %f154, %f156;
	ld.global.f32 	%f158, [%rd18+44];
	sub.f32 	%f159, %f14, %f158;
	mul.f32 	%f160, %f157, %f159;
	ld.global.f32 	%f161, [%rd18+48];
	sub.f32 	%f162, %f14, %f161;
	mul.f32 	%f163, %f160, %f162;
	ld.global.f32 	%f164, [%rd18+52];
	sub.f32 	%f165, %f14, %f164;
	mul.f32 	%f166, %f163, %f165;
	ld.global.f32 	%f167, [%rd18+56];
	sub.f32 	%f168, %f14, %f167;
	mul.f32 	%f169, %f166, %f168;
	add.s32 	%r85, %r82, 16;
	cvt.s64.s32 	%rd19, %r3;
	cvt.s64.s32 	%rd20, %r82;
	add.s64 	%rd21, %rd20, %rd19;
	shl.b64 	%rd22, %rd21, 2;
	add.s64 	%rd23, %rd1, %rd22;
	ld.global.f32 	%f170, [%rd23+64];
	sub.f32 	%f171, %f14, %f170;
	mul.f32 	%f230, %f169, %f171;
	add.s32 	%r83, %r83, 16;
	setp.ne.s32 	%p14, %r83, %r21;
	mov.u32 	%r82, %r85;
	@%p14 bra 	$L__BB1_19;
$L__BB1_20:
	and.b32  	%r65, %r10, 15;
	setp.eq.s32 	%p15, %r65, 0;
	@%p15 bra 	$L__BB1_30;
	cvt.u16.u32 	%rs14, %r4;
	mad.lo.s16 	%rs15, %rs20, %rs13, %rs14;
	cvt.u32.u16 	%r66, %rs15;
	and.b32  	%r31, %r66, 15;
	add.s32 	%r67, %r31, -1;
	setp.lt.u32 	%p16, %r67, 7;
	@%p16 bra 	$L__BB1_23;
	add.s32 	%r68, %r85, %r6;
	mul.wide.s32 	%rd24, %r68, 4;
	add.s64 	%rd25, %rd1, %rd24;
	ld.global.f32 	%f173, [%rd25];
	sub.f32 	%f174, %f14, %f173;
	mul.f32 	%f175, %f230, %f174;
	ld.global.f32 	%f176, [%rd25+4];
	sub.f32 	%f177, %f14, %f176;
	mul.f32 	%f178, %f175, %f177;
	ld.global.f32 	%f179, [%rd25+8];
	sub.f32 	%f180, %f14, %f179;
	mul.f32 	%f181, %f178, %f180;
	ld.global.f32 	%f182, [%rd25+12];
	sub.f32 	%f183, %f14, %f182;
	mul.f32 	%f184, %f181, %f183;
	ld.global.f32 	%f185, [%rd25+16];
	sub.f32 	%f186, %f14, %f185;
	mul.f32 	%f187, %f184, %f186;
	ld.global.f32 	%f188, [%rd25+20];
	sub.f32 	%f189, %f14, %f188;
	mul.f32 	%f190, %f187, %f189;
	ld.global.f32 	%f191, [%rd25+24];
	sub.f32 	%f192, %f14, %f191;
	mul.f32 	%f193, %f190, %f192;
	add.s32 	%r32, %r85, 8;
	cvt.s64.s32 	%rd26, %r3;
	cvt.s64.s32 	%rd27, %r85;
	add.s64 	%rd28, %rd27, %rd26;
	shl.b64 	%rd29, %rd28, 2;
	add.s64 	%rd30, %rd1, %rd29;
	ld.global.f32 	%f194, [%rd30+32];
	sub.f32 	%f195, %f14, %f194;
	mul.f32 	%f230, %f193, %f195;
	mov.u32 	%r85, %r32;
$L__BB1_23:
	and.b32  	%r69, %r31, 7;
	setp.eq.s32 	%p17, %r69, 0;
	@%p17 bra 	$L__BB1_30;
	cvt.u16.u32 	%rs16, %r5;
	mad.lo.s16 	%rs18, %rs19, %rs16, %rs14;
	cvt.u32.u16 	%r70, %rs18;
	and.b32  	%r71, %r70, 7;
	and.b32  	%r34, %r70, 3;
	add.s32 	%r72, %r71, -1;
	setp.lt.u32 	%p18, %r72, 3;
	@%p18 bra 	$L__BB1_26;
	add.s32 	%r73, %r85, %r6;
	mul.wide.s32 	%rd31, %r73, 4;
	add.s64 	%rd32, %rd1, %rd31;
	ld.global.f32 	%f197, [%rd32];
	sub.f32 	%f198, %f14, %f197;
	mul.f32 	%f199, %f230, %f198;
	ld.global.f32 	%f200, [%rd32+4];
	sub.f32 	%f201, %f14, %f200;
	mul.f32 	%f202, %f199, %f201;
	ld.global.f32 	%f203, [%rd32+8];
	sub.f32 	%f204, %f14, %f203;
	mul.f32 	%f205, %f202, %f204;
	add.s32 	%r35, %r85, 4;
	cvt.s64.s32 	%rd33, %r3;
	cvt.s64.s32 	%rd34, %r85;
	add.s64 	%rd35, %rd34, %rd33;
	shl.b64 	%rd36, %rd35, 2;
	add.s64 	%rd37, %rd1, %rd36;
	ld.global.f32 	%f206, [%rd37+16];
	sub.f32 	%f207, %f14, %f206;
	mul.f32 	%f230, %f205, %f207;
	mov.u32 	%r85, %r35;
$L__BB1_26:
	setp.eq.s32 	%p19, %r34, 0;
	@%p19 bra 	$L__BB1_30;
	add.s32 	%r74, %r85, %r6;
	mul.wide.s32 	%rd38, %r74, 4;
	add.s64 	%rd6, %rd1, %rd38;
	ld.global.f32 	%f208, [%rd6];
	sub.f32 	%f209, %f14, %f208;
	mul.f32 	%f230, %f230, %f209;
	setp.eq.s32 	%p20, %r34, 1;
	@%p20 bra 	$L__BB1_30;
	ld.global.f32 	%f210, [%rd6+4];
	sub.f32 	%f211, %f14, %f210;
	mul.f32 	%f230, %f230, %f211;
	setp.eq.s32 	%p21, %r34, 2;
	@%p21 bra 	$L__BB1_30;
	ld.global.f32 	%f212, [%rd6+8];
	sub.f32 	%f213, %f14, %f212;
	mul.f32 	%f230, %f230, %f213;
$L__BB1_30:
	rcp.rn.f32 	%f214, %f230;
	mul.wide.s32 	%rd39, %r11, 4;
	add.s64 	%rd40, %rd3, %rd39;
	st.global.f32 	[%rd40], %f214;
	add.s32 	%r76, %r76, %r2;
	setp.le.s32 	%p22, %r76, %r39;
	add.s32 	%r75, %r75, 1;
	add.s16 	%rs20, %rs20, 1;
	add.s16 	%rs19, %rs19, 1;
	@%p22 bra 	$L__BB1_2;
$L__BB1_31:
	ret;

}
	// .globl	_Z32lagrange_integrating_polynomialsfiPKfS0_Pf
.visible .entry _Z32lagrange_integrating_polynomialsfiPKfS0_Pf(
	.param .f32 _Z32lagrange_integrating_polynomialsfiPKfS0_Pf_param_0,
	.param .u32 _Z32lagrange_integrating_polynomialsfiPKfS0_Pf_param_1,
	.param .u64 .ptr .align 1 _Z32lagrange_integrating_polynomialsfiPKfS0_Pf_param_2,
	.param .u64 .ptr .align 1 _Z32lagrange_integrating_polynomialsfiPKfS0_Pf_param_3,
	.param .u64 .ptr .align 1 _Z32lagrange_integrating_polynomialsfiPKfS0_Pf_param_4
)
{
	.reg .pred 	%p<7>;
	.reg .b32 	%r<43>;
	.reg .b32 	%f<22>;
	.reg .b64 	%rd<25>;

	ld.param.f32 	%f1, [_Z32lagrange_integrating_polynomialsfiPKfS0_Pf_param_0];
	ld.param.u32 	%r21, [_Z32lagrange_integrating_polynomialsfiPKfS0_Pf_param_1];
	ld.param.u64 	%rd4, [_Z32lagrange_integrating_polynomialsfiPKfS0_Pf_param_2];
	ld.param.u64 	%rd5, [_Z32lagrange_integrating_polynomialsfiPKfS0_Pf_param_3];
	ld.param.u64 	%rd6, [_Z32lagrange_integrating_polynomialsfiPKfS0_Pf_param_4];
	cvta.to.global.u64 	%rd1, %rd6;
	cvta.to.global.u64 	%rd2, %rd4;
	cvta.to.global.u64 	%rd3, %rd5;
	mov.u32 	%r1, %ctaid.x;
	mov.u32 	%r2, %ntid.x;
	mul.lo.s32 	%r3, %r1, %r2;
	mov.u32 	%r4, %tid.x;
	add.s32 	%r42, %r3, %r4;
	mov.u32 	%r6, %nctaid.x;
	mul.lo.s32 	%r7, %r2, %r6;
	add.s32 	%r8, %r21, 1;
	mad.lo.s32 	%r22, %r21, %r21, %r21;
	shr.u32 	%r23, %r22, 31;
	add.s32 	%r24, %r22, %r23;
	shr.s32 	%r9, %r24, 1;
	setp.gt.s32 	%p1, %r42, %r21;
	@%p1 bra 	$L__BB2_7;
	add.s32 	%r25, %r42, %r7;
	max.s32 	%r26, %r25, %r8;
	setp.lt.s32 	%p2, %r25, %r8;
	selp.u32 	%r27, 1, 0, %p2;
	add.s32 	%r28, %r25, %r27;
	sub.s32 	%r29, %r26, %r28;
	max.u32 	%r30, %r7, 1;
	div.u32 	%r31, %r29, %r30;
	add.s32 	%r10, %r31, %r27;
	and.b32  	%r32, %r10, 3;
	setp.eq.s32 	%p3, %r32, 3;
	@%p3 bra 	$L__BB2_4;
	add.s32 	%r33, %r10, 1;
	and.b32  	%r34, %r33, 3;
	add.s32 	%r35, %r4, %r9;
	add.s32 	%r40, %r35, %r3;
	neg.s32 	%r39, %r34;
	mad.lo.s32 	%r36, %r6, %r34, %r1;
	mad.lo.s32 	%r42, %r2, %r36, %r4;
$L__BB2_3:
	.pragma "nounroll";
	mul.wide.s32 	%rd7, %r40, 4;
	add.s64 	%rd8, %rd1, %rd7;
	add.s64 	%rd9, %rd2, %rd7;
	add.s64 	%rd10, %rd3, %rd7;
	ld.global.f32 	%f2, [%rd10];
	ld.global.f32 	%f3, [%rd9];
	sub.f32 	%f4, %f1, %f3;
	div.rn.f32 	%f5, %f2, %f4;
	st.global.f32 	[%rd8], %f5;
	add.s32 	%r40, %r40, %r7;
	add.s32 	%r39, %r39, 1;
	setp.ne.s32 	%p4, %r39, 0;
	@%p4 bra 	$L__BB2_3;
$L__BB2_4:
	setp.lt.u32 	%p5, %r10, 3;
	@%p5 bra 	$L__BB2_7;
	mul.wide.s32 	%rd15, %r7, 4;
	shl.b32 	%r38, %r7, 2;
$L__BB2_6:
	add.s32 	%r37, %r42, %r9;
	mul.wide.s32 	%rd11, %r37, 4;
	add.s64 	%rd12, %rd3, %rd11;
	ld.global.f32 	%f6, [%rd12];
	add.s64 	%rd13, %rd2, %rd11;
	ld.global.f32 	%f7, [%rd13];
	sub.f32 	%f8, %f1, %f7;
	div.rn.f32 	%f9, %f6, %f8;
	add.s64 	%rd14, %rd1, %rd11;
	st.global.f32 	[%rd14], %f9;
	add.s64 	%rd16, %rd12, %rd15;
	ld.global.f32 	%f10, [%rd16];
	add.s64 	%rd17, %rd13, %rd15;
	ld.global.f32 	%f11, [%rd17];
	sub.f32 	%f12, %f1, %f11;
	div.rn.f32 	%f13, %f10, %f12;
	add.s64 	%rd18, %rd14, %rd15;
	st.global.f32 	[%rd18], %f13;
	add.s64 	%rd19, %rd16, %rd15;
	ld.global.f32 	%f14, [%rd19];
	add.s64 	%rd20, %rd17, %rd15;
	ld.global.f32 	%f15, [%rd20];
	sub.f32 	%f16, %f1, %f15;
	div.rn.f32 	%f17, %f14, %f16;
	add.s64 	%rd21, %rd18, %rd15;
	st.global.f32 	[%rd21], %f17;
	add.s64 	%rd22, %rd19, %rd15;
	ld.global.f32 	%f18, [%rd22];
	add.s64 	%rd23, %rd20, %rd15;
	ld.global.f32 	%f19, [%rd23];
	sub.f32 	%f20, %f1, %f19;
	div.rn.f32 	%f21, %f18, %f20;
	add.s64 	%rd24, %rd21, %rd15;
	st.global.f32 	[%rd24], %f21;
	add.s32 	%r42, %r38, %r42;
	setp.le.s32 	%p6, %r42, %r21;
	@%p6 bra 	$L__BB2_6;
$L__BB2_7:
	ret;

}
	// .globl	_Z42normalize_lagrange_integrating_polynomialsiPf
.visible .entry _Z42normalize_lagrange_integrating_polynomialsiPf(
	.param .u32 _Z42normalize_lagrange_integrating_polynomialsiPf_param_0,
	.param .u64 .ptr .align 1 _Z42normalize_lagrange_integrating_polynomialsiPf_param_1
)
{
	.reg .pred 	%p<19>;
	.reg .b16 	%rs<15>;
	.reg .b32 	%r<56>;
	.reg .b32 	%f<99>;
	.reg .b64 	%rd<39>;

	ld.param.u32 	%r25, [_Z42normalize_lagrange_integrating_polynomialsiPf_param_0];
	ld.param.u64 	%rd8, [_Z42normalize_lagrange_integrating_polynomialsiPf_param_1];
	cvta.to.global.u64 	%rd1, %rd8;
	mov.u32 	%r26, %ctaid.x;
	mov.u32 	%r27, %ntid.x;
	mov.u32 	%r28, %tid.x;
	mad.lo.s32 	%r49, %r26, %r27, %r28;
	mov.u32 	%r29, %nctaid.x;
	mul.lo.s32 	%r2, %r27, %r29;
	setp.gt.s32 	%p1, %r49, %r25;
	@%p1 bra 	$L__BB3_25;
	add.s32 	%r48, %r49, 1;
	cvt.u16.u32 	%rs1, %r48;
	cvt.u16.u32 	%rs2, %r2;
	add.s64 	%rd2, %rd1, 32;
	mov.b16 	%rs13, 0;
	mov.u16 	%rs14, %rs13;
$L__BB3_2:
	mad.lo.s32 	%r30, %r49, %r49, %r49;
	shr.u32 	%r31, %r30, 31;
	add.s32 	%r32, %r30, %r31;
	shr.s32 	%r6, %r32, 1;
	setp.lt.s32 	%p2, %r49, 0;
	mov.f32 	%f97, 0f00000000;
	@%p2 bra 	$L__BB3_16;
	setp.lt.u32 	%p3, %r49, 15;
	mov.f32 	%f97, 0f00000000;
	mov.b32 	%r50, 0;
	@%p3 bra 	$L__BB3_6;
	and.b32  	%r50, %r48, -16;
	neg.s32 	%r53, %r50;
	mul.wide.u32 	%rd9, %r6, 4;
	add.s64 	%rd38, %rd2, %rd9;
	mov.f32 	%f97, 0f00000000;
$L__BB3_5:
	.pragma "nounroll";
	ld.global.f32 	%f19, [%rd38+-32];
	add.f32 	%f20, %f97, %f19;
	ld.global.f32 	%f21, [%rd38+-28];
	add.f32 	%f22, %f20, %f21;
	ld.global.f32 	%f23, [%rd38+-24];
	add.f32 	%f24, %f22, %f23;
	ld.global.f32 	%f25, [%rd38+-20];
	add.f32 	%f26, %f24, %f25;
	ld.global.f32 	%f27, [%rd38+-16];
	add.f32 	%f28, %f26, %f27;
	ld.global.f32 	%f29, [%rd38+-12];
	add.f32 	%f30, %f28, %f29;
	ld.global.f32 	%f31, [%rd38+-8];
	add.f32 	%f32, %f30, %f31;
	ld.global.f32 	%f33, [%rd38+-4];
	add.f32 	%f34, %f32, %f33;
	ld.global.f32 	%f35, [%rd38];
	add.f32 	%f36, %f34, %f35;
	ld.global.f32 	%f37, [%rd38+4];
	add.f32 	%f38, %f36, %f37;
	ld.global.f32 	%f39, [%rd38+8];
	add.f32 	%f40, %f38, %f39;
	ld.global.f32 	%f41, [%rd38+12];
	add.f32 	%f42, %f40, %f41;
	ld.global.f32 	%f43, [%rd38+16];
	add.f32 	%f44, %f42, %f43;
	ld.global.f32 	%f45, [%rd38+20];
	add.f32 	%f46, %f44, %f45;
	ld.global.f32 	%f47, [%rd38+24];
	add.f32 	%f48, %f46, %f47;
	ld.global.f32 	%f49, [%rd38+28];
	add.f32 	%f97, %f48, %f49;
	add.s32 	%r53, %r53, 16;
	add.s64 	%rd38, %rd38, 64;
	setp.eq.s32 	%p4, %r53, 0;
	@%p4 bra 	$L__BB3_6;
	bra.uni 	$L__BB3_5;
$L__BB3_6:
	and.b32  	%r34, %r48, 15;
	setp.eq.s32 	%p5, %r34, 0;
	@%p5 bra 	$L__BB3_16;
	mad.lo.s16 	%rs11, %rs14, %rs2, %rs1;
	cvt.u32.u16 	%r35, %rs11;
	and.b32  	%r10, %r35, 15;
	add.s32 	%r36, %r10, -1;
	setp.lt.u32 	%p6, %r36, 7;
	@%p6 bra 	$L__BB3_9;
	add.s32 	%r37, %r50, %r6;
	mul.wide.u32 	%rd10, %r37, 4;
	add.s64 	%rd11, %rd1, %rd10;
	ld.global.f32 	%f51, [%rd11];
	add.f32 	%f52, %f97, %f51;
	cvt.u64.u32 	%rd12, %r6;
	cvt.u64.u32 	%rd13, %r50;
	add.s64 	%rd14, %rd13, %rd12;
	shl.b64 	%rd15, %rd14, 2;
	add.s64 	%rd16, %rd1, %rd15;
	ld.global.f32 	%f53, [%rd16+4];
	add.f32 	%f54, %f52, %f53;
	ld.global.f32 	%f55, [%rd16+8];
	add.f32 	%f56, %f54, %f55;
	ld.global.f32 	%f57, [%rd16+12];
	add.f32 	%f58, %f56, %f57;
	ld.global.f32 	%f59, [%rd16+16];
	add.f32 	%f60, %f58, %f59;
	ld.global.f32 	%f61, [%rd16+20];
	add.f32 	%f62, %f60, %f61;
	ld.global.f32 	%f63, [%rd16+24];
	add.f32 	%f64, %f62, %f63;
	ld.global.f32 	%f65, [%rd16+28];
	add.f32 	%f97, %f64, %f65;
	add.s32 	%r50, %r50, 8;
$L__BB3_9:
	and.b32  	%r38, %r10, 7;
	setp.eq.s32 	%p7, %r38, 0;
	@%p7 bra 	$L__BB3_16;
	mad.lo.s16 	%rs12, %rs13, %rs2, %rs1;
	cvt.u32.u16 	%r39, %rs12;
	and.b32  	%r40, %r39, 7;
	and.b32  	%r13, %r39, 3;
	add.s32 	%r41, %r40, -1;
	setp.lt.u32 	%p8, %r41, 3;
	@%p8 bra 	$L__BB3_12;
	add.s32 	%r42, %r50, %r6;
	mul.wide.u32 	%rd17, %r42, 4;
	add.s64 	%rd18, %rd1, %rd17;
	ld.global.f32 	%f67, [%rd18];
	add.f32 	%f68, %f97, %f67;
	cvt.u64.u32 	%rd19, %r6;
	cvt.u64.u32 	%rd20, %r50;
	add.s64 	%rd21, %rd20, %rd19;
	shl.b64 	%rd22, %rd21, 2;
	add.s64 	%rd23, %rd1, %rd22;
	ld.global.f32 	%f69, [%rd23+4];
	add.f32 	%f70, %f68, %f69;
	ld.global.f32 	%f71, [%rd23+8];
	add.f32 	%f72, %f70, %f71;
	ld.global.f32 	%f73, [%rd23+12];
	add.f32 	%f97, %f72, %f73;
	add.s32 	%r50, %r50, 4;
$L__BB3_12:
	setp.eq.s32 	%p9, %r13, 0;
	@%p9 bra 	$L__BB3_16;
	add.s32 	%r43, %r50, %r6;
	mul.wide.u32 	%rd24, %r43, 4;
	add.s64 	%rd25, %rd1, %rd24;
	ld.global.f32 	%f74, [%rd25];
	add.f32 	%f97, %f97, %f74;
	setp.eq.s32 	%p10, %r13, 1;
	@%p10 bra 	$L__BB3_16;
	cvt.u64.u32 	%rd26, %r6;
	cvt.u64.u32 	%rd27, %r50;
	add.s64 	%rd28, %rd27, %rd26;
	shl.b64 	%rd29, %rd28, 2;
	add.s64 	%rd4, %rd1, %rd29;
	ld.global.f32 	%f75, [%rd4+4];
	add.f32 	%f97, %f97, %f75;
	setp.eq.s32 	%p11, %r13, 2;
	@%p11 bra 	$L__BB3_16;
	ld.global.f32 	%f76, [%rd4+8];
	add.f32 	%f97, %f97, %f76;
$L__BB3_16:
	setp.lt.s32 	%p12, %r49, 0;
	@%p12 bra 	$L__BB3_24;
	and.b32  	%r16, %r48, 3;
	setp.lt.u32 	%p13, %r49, 3;
	mov.b32 	%r55, 0;
	@%p13 bra 	$L__BB3_20;
	and.b32  	%r55, %r48, -4;
	mov.b32 	%r54, 0;
$L__BB3_19:
	add.s32 	%r46, %r54, %r6;
	mul.wide.u32 	%rd30, %r46, 4;
	add.s64 	%rd31, %rd1, %rd30;
	ld.global.f32 	%f77, [%rd31];
	div.rn.f32 	%f78, %f77, %f97;
	st.global.f32 	[%rd31], %f78;
	ld.global.f32 	%f79, [%rd31+4];
	div.rn.f32 	%f80, %f79, %f97;
	st.global.f32 	[%rd31+4], %f80;
	ld.global.f32 	%f81, [%rd31+8];
	div.rn.f32 	%f82, %f81, %f97;
	st.global.f32 	[%rd31+8], %f82;
	ld.global.f32 	%f83, [%rd31+12];
	div.rn.f32 	%f84, %f83, %f97;
	st.global.f32 	[%rd31+12], %f84;
	add.s32 	%r54, %r54, 4;
	setp.ne.s32 	%p14, %r54, %r55;
	@%p14 bra 	$L__BB3_19;
$L__BB3_20:
	setp.eq.s32 	%p15, %r16, 0;
	@%p15 bra 	$L__BB3_24;
	add.s32 	%r47, %r55, %r6;
	mul.wide.u32 	%rd32, %r47, 4;
	add.s64 	%rd33, %rd1, %rd32;
	ld.global.f32 	%f85, [%rd33];
	div.rn.f32 	%f86, %f85, %f97;
	st.global.f32 	[%rd33], %f86;
	setp.eq.s32 	%p16, %r16, 1;
	@%p16 bra 	$L__BB3_24;
	cvt.u64.u32 	%rd34, %r6;
	cvt.u64.u32 	%rd35, %r55;
	add.s64 	%rd36, %rd35, %rd34;
	shl.b64 	%rd37, %rd36, 2;
	add.s64 	%rd7, %rd1, %rd37;
	ld.global.f32 	%f87, [%rd7+4];
	div.rn.f32 	%f88, %f87, %f97;
	st.global.f32 	[%rd7+4], %f88;
	setp.eq.s32 	%p17, %r16, 2;
	@%p17 bra 	$L__BB3_24;
	ld.global.f32 	%f89, [%rd7+8];
	div.rn.f32 	%f90, %f89, %f97;
	st.global.f32 	[%rd7+8], %f90;
$L__BB3_24:
	add.s32 	%r49, %r49, %r2;
	setp.le.s32 	%p18, %r49, %r25;
	add.s32 	%r48, %r49, 1;
	add.s16 	%rs14, %rs14, 1;
	add.s16 	%rs13, %rs13, 1;
	@%p18 bra 	$L__BB3_2;
$L__BB3_25:
	ret;

}
	// .globl	_Z30polynomial_derivative_matricesiPKfS0_Pf
.visible .entry _Z30polynomial_derivative_matricesiPKfS0_Pf(
	.param .u32 _Z30polynomial_derivative_matricesiPKfS0_Pf_param_0,
	.param .u64 .ptr .align 1 _Z30polynomial_derivative_matricesiPKfS0_Pf_param_1,
	.param .u64 .ptr .align 1 _Z30polynomial_derivative_matricesiPKfS0_Pf_param_2,
	.param .u64 .ptr .align 1 _Z30polynomial_derivative_matricesiPKfS0_Pf_param_3
)
{
	.reg .pred 	%p<17>;
	.reg .b32 	%r<64>;
	.reg .b32 	%f<50>;
	.reg .b64 	%rd<45>;

	ld.param.u32 	%r24, [_Z30polynomial_derivative_matricesiPKfS0_Pf_param_0];
	ld.param.u64 	%rd10, [_Z30polynomial_derivative_matricesiPKfS0_Pf_param_1];
	ld.param.u64 	%rd11, [_Z30polynomial_derivative_matricesiPKfS0_Pf_param_2];
	ld.param.u64 	%rd12, [_Z30polynomial_derivative_matricesiPKfS0_Pf_param_3];
	cvta.to.global.u64 	%rd1, %rd12;
	cvta.to.global.u64 	%rd2, %rd10;
	cvta.to.global.u64 	%rd3, %rd11;
	mov.u32 	%r25, %ctaid.x;
	mov.u32 	%r1, %ntid.x;
	mov.u32 	%r26, %tid.x;
	mad.lo.s32 	%r61, %r25, %r1, %r26;
	mov.u32 	%r27, %ctaid.y;
	mov.u32 	%r28, %ntid.y;
	mov.u32 	%r29, %tid.y;
	mad.lo.s32 	%r3, %r27, %r28, %r29;
	mov.u32 	%r30, %nctaid.y;
	mul.lo.s32 	%r4, %r28, %r30;
	add.s32 	%r5, %r24, 1;
	mad.lo.s32 	%r31, %r24, %r24, %r24;
	shr.u32 	%r32, %r31, 31;
	add.s32 	%r33, %r31, %r32;
	shr.s32 	%r6, %r33, 1;
	add.s32 	%r34, %r5, %r24;
	mul.lo.s32 	%r7, %r31, %r34;
	setp.gt.s32 	%p1, %r61, %r24;
	@%p1 bra 	$L__BB4_23;
	add.s32 	%r8, %r3, %r4;
	add.s32 	%r35, %r8, -1;
	max.s32 	%r36, %r24, %r35;
	sub.s32 	%r37, %r36, %r8;
	add.s32 	%r38, %r37, 1;
	setp.ne.s32 	%p2, %r38, 0;
	selp.u32 	%r39, 1, 0, %p2;
	selp.s32 	%r40, -1, 0, %p2;
	add.s32 	%r41, %r38, %r40;
	div.u32 	%r42, %r41, %r4;
	add.s32 	%r9, %r42, %r39;
	and.b32  	%r10, %r9, 3;
	add.s32 	%r43, %r3, %r6;
	mul.wide.s32 	%rd13, %r43, 4;
	add.s64 	%rd4, %rd3, %rd13;
	add.s64 	%rd5, %rd2, %rd13;
	shl.b32 	%r44, %r4, 2;
	cvt.u64.u32 	%rd14, %r44;
	add.s64 	%rd6, %rd4, %rd14;
	add.s64 	%rd7, %rd5, %rd14;
	add.s32 	%r11, %r8, %r4;
	add.s32 	%r12, %r11, %r4;
	mul.hi.s32 	%r45, %r7, 715827883;
	shr.u32 	%r46, %r45, 31;
	add.s32 	%r13, %r45, %r46;
	mov.u32 	%r47, %nctaid.x;
	mul.lo.s32 	%r14, %r1, %r47;
$L__BB4_2:
	setp.gt.s32 	%p3, %r3, %r24;
	@%p3 bra 	$L__BB4_22;
	setp.eq.s32 	%p4, %r10, 3;
	add.s32 	%r48, %r61, %r6;
	mul.wide.s32 	%rd15, %r48, 4;
	add.s64 	%rd8, %rd3, %rd15;
	add.s64 	%rd9, %rd2, %rd15;
	mad.lo.s32 	%r16, %r61, %r5, %r13;
	mov.u32 	%r62, %r3;
	@%p4 bra 	$L__BB4_12;
	setp.eq.s32 	%p5, %r61, %r3;
	@%p5 bra 	$L__BB4_6;
	ld.global.f32 	%f1, [%rd4];
	ld.global.f32 	%f2, [%rd8];
	ld.global.f32 	%f3, [%rd9];
	ld.global.f32 	%f4, [%rd5];
	sub.f32 	%f5, %f3, %f4;
	mul.f32 	%f6, %f2, %f5;
	div.rn.f32 	%f7, %f1, %f6;
	add.s32 	%r49, %r16, %r3;
	mul.wide.s32 	%rd16, %r49, 4;
	add.s64 	%rd17, %rd1, %rd16;
	st.global.f32 	[%rd17], %f7;
$L__BB4_6:
	setp.eq.s32 	%p6, %r10, 0;
	mov.u32 	%r62, %r8;
	@%p6 bra 	$L__BB4_12;
	setp.eq.s32 	%p7, %r61, %r8;
	@%p7 bra 	$L__BB4_9;
	ld.global.f32 	%f8, [%rd6];
	ld.global.f32 	%f9, [%rd8];
	ld.global.f32 	%f10, [%rd9];
	ld.global.f32 	%f11, [%rd7];
	sub.f32 	%f12, %f10, %f11;
	mul.f32 	%f13, %f9, %f12;
	div.rn.f32 	%f14, %f8, %f13;
	add.s32 	%r50, %r16, %r8;
	mul.wide.s32 	%rd18, %r50, 4;
	add.s64 	%rd19, %rd1, %rd18;
	st.global.f32 	[%rd19], %f14;
$L__BB4_9:
	setp.eq.s32 	%p8, %r10, 1;
	mov.u32 	%r62, %r11;
	@%p8 bra 	$L__BB4_12;
	setp.eq.s32 	%p9, %r61, %r11;
	mov.u32 	%r62, %r12;
	@%p9 bra 	$L__BB4_12;
	shl.b32 	%r51, %r4, 2;
	cvt.u64.u32 	%rd20, %r51;
	add.s64 	%rd21, %rd6, %rd20;
	ld.global.f32 	%f15, [%rd21];
	ld.global.f32 	%f16, [%rd8];
	ld.global.f32 	%f17, [%rd9];
	add.s64 	%rd22, %rd7, %rd20;
	ld.global.f32 	%f18, [%rd22];
	sub.f32 	%f19, %f17, %f18;
	mul.f32 	%f20, %f16, %f19;
	div.rn.f32 	%f21, %f15, %f20;
	add.s32 	%r52, %r16, %r11;
	mul.wide.s32 	%rd23, %r52, 4;
	add.s64 	%rd24, %rd1, %rd23;
	st.global.f32 	[%rd24], %f21;
	mov.u32 	%r62, %r12;
$L__BB4_12:
	setp.lt.u32 	%p10, %r9, 3;
	@%p10 bra 	$L__BB4_22;
$L__BB4_13:
	setp.eq.s32 	%p11, %r61, %r62;
	@%p11 bra 	$L__BB4_15;
	add.s32 	%r53, %r62, %r6;
	mul.wide.s32 	%rd25, %r53, 4;
	add.s64 	%rd26, %rd3, %rd25;
	ld.global.f32 	%f22, [%rd26];
	ld.global.f32 	%f23, [%rd8];
	ld.global.f32 	%f24, [%rd9];
	add.s64 	%rd27, %rd2, %rd25;
	ld.global.f32 	%f25, [%rd27];
	sub.f32 	%f26, %f24, %f25;
	mul.f32 	%f27, %f23, %f26;
	div.rn.f32 	%f28, %f22, %f27;
	add.s32 	%r54, %r16, %r62;
	mul.wide.s32 	%rd28, %r54, 4;
	add.s64 	%rd29, %rd1, %rd28;
	st.global.f32 	[%rd29], %f28;
$L__BB4_15:
	add.s32 	%r19, %r62, %r4;
	setp.eq.s32 	%p12, %r61, %r19;
	@%p12 bra 	$L__BB4_17;
	add.s32 	%r55, %r19, %r6;
	mul.wide.s32 	%rd30, %r55, 4;
	add.s64 	%rd31, %rd3, %rd30;
	ld.global.f32 	%f29, [%rd31];
	ld.global.f32 	%f30, [%rd8];
	ld.global.f32 	%f31, [%rd9];
	add.s64 	%rd32, %rd2, %rd30;
	ld.global.f32 	%f32, [%rd32];
	sub.f32 	%f33, %f31, %f32;
	mul.f32 	%f34, %f30, %f33;
	div.rn.f32 	%f35, %f29, %f34;
	add.s32 	%r56, %r16, %r19;
	mul.wide.s32 	%rd33, %r56, 4;
	add.s64 	%rd34, %rd1, %rd33;
	st.global.f32 	[%rd34], %f35;
$L__BB4_17:
	add.s32 	%r20, %r19, %r4;
	setp.eq.s32 	%p13, %r61, %r20;
	@%p13 bra 	$L__BB4_19;
	add.s32 	%r57, %r20, %r6;
	mul.wide.s32 	%rd35, %r57, 4;
	add.s64 	%rd36, %rd3, %rd35;
	ld.global.f32 	%f36, [%rd36];
	ld.global.f32 	%f37, [%rd8];
	ld.global.f32 	%f38, [%rd9];
	add.s64 	%rd37, %rd2, %rd35;
	ld.global.f32 	%f39, [%rd37];
	sub.f32 	%f40, %f38, %f39;
	mul.f32 	%f41, %f37, %f40;
	div.rn.f32 	%f42, %f36, %f41;
	add.s32 	%r58, %r16, %r20;
	mul.wide.s32 	%rd38, %r58, 4;
	add.s64 	%rd39, %rd1, %rd38;
	st.global.f32 	[%rd39], %f42;
$L__BB4_19:
	add.s32 	%r21, %r20, %r4;
	setp.eq.s32 	%p14, %r61, %r21;
	@%p14 bra 	$L__BB4_21;
	add.s32 	%r59, %r21, %r6;
	mul.wide.s32 	%rd40, %r59, 4;
	add.s64 	%rd41, %rd3, %rd40;
	ld.global.f32 	%f43, [%rd41];
	ld.global.f32 	%f44, [%rd8];
	ld.global.f32 	%f45, [%rd9];
	add.s64 	%rd42, %rd2, %rd40;
	ld.global.f32 	%f46, [%rd42];
	sub.f32 	%f47, %f45, %f46;
	mul.f32 	%f48, %f44, %f47;
	div.rn.f32 	%f49, %f43, %f48;
	add.s32 	%r60, %r16, %r21;
	mul.wide.s32 	%rd43, %r60, 4;
	add.s64 	%rd44, %rd1, %rd43;
	st.global.f32 	[%rd44], %f49;
$L__BB4_21:
	add.s32 	%r62, %r21, %r4;
	setp.le.s32 	%p15, %r62, %r24;
	@%p15 bra 	$L__BB4_13;
$L__BB4_22:
	add.s32 	%r61, %r61, %r14;
	setp.le.s32 	%p16, %r61, %r24;
	@%p16 bra 	$L__BB4_2;
$L__BB4_23:
	ret;

}
	// .globl	_Z39polynomial_derivative_matrices_diagonaliPf
.visible .entry _Z39polynomial_derivative_matrices_diagonaliPf(
	.param .u32 _Z39polynomial_derivative_matrices_diagonaliPf_param_0,
	.param .u64 .ptr .align 1 _Z39polynomial_derivative_matrices_diagonaliPf_param_1
)
{
	.reg .pred 	%p<11>;
	.reg .b32 	%r<47>;
	.reg .b32 	%f<28>;
	.reg .b64 	%rd<15>;

	ld.param.u32 	%r23, [_Z39polynomial_derivative_matrices_diagonaliPf_param_0];
	ld.param.u64 	%rd5, [_Z39polynomial_derivative_matrices_diagonaliPf_param_1];
	cvta.to.global.u64 	%rd1, %rd5;
	mov.u32 	%r24, %ctaid.x;
	mov.u32 	%r25, %ntid.x;
	mov.u32 	%r26, %tid.x;
	mad.lo.s32 	%r42, %r24, %r25, %r26;
	mov.u32 	%r27, %nctaid.x;
	mul.lo.s32 	%r2, %r25, %r27;
	add.s32 	%r28, %r23, %r23;
	mad.lo.s32 	%r29, %r23, %r23, %r23;
	mad.lo.s32 	%r30, %r29, %r28, %r29;
	mul.hi.s32 	%r31, %r30, 715827883;
	shr.u32 	%r32, %r31, 31;
	add.s32 	%r3, %r31, %r32;
	setp.gt.s32 	%p1, %r42, %r23;
	@%p1 bra 	$L__BB5_14;
	add.s32 	%r4, %r23, 2;
	add.s32 	%r5, %r42, -1;
	add.s64 	%rd2, %rd1, 8;
	mov.b32 	%r41, 0;
$L__BB5_2:
	mul.lo.s32 	%r8, %r42, %r4;
	add.s32 	%r34, %r8, %r3;
	mul.wide.s32 	%rd6, %r34, 4;
	add.s64 	%rd3, %rd1, %rd6;
	mov.b32 	%r35, 0;
	st.global.u32 	[%rd3], %r35;
	setp.lt.s32 	%p2, %r42, 1;
	mov.f32 	%f25, 0f00000000;
	@%p2 bra 	$L__BB5_10;
	sub.s32 	%r37, %r8, %r42;
	add.s32 	%r9, %r37, %r3;
	and.b32  	%r10, %r42, 3;
	mad.lo.s32 	%r38, %r2, %r41, %r5;
	setp.lt.u32 	%p3, %r38, 3;
	mov.b32 	%r43, 0;
	mov.f32 	%f25, 0f00000000;
	@%p3 bra 	$L__BB5_6;
	and.b32  	%r43, %r42, 2147483644;
	neg.s32 	%r45, %r43;
	mov.f32 	%f25, 0f00000000;
	mov.u32 	%r44, %r9;
$L__BB5_5:
	mul.wide.s32 	%rd7, %r44, 4;
	add.s64 	%rd8, %rd2, %rd7;
	ld.global.f32 	%f13, [%rd8+-8];
	sub.f32 	%f14, %f25, %f13;
	st.global.f32 	[%rd3], %f14;
	ld.global.f32 	%f15, [%rd8+-4];
	sub.f32 	%f16, %f14, %f15;
	st.global.f32 	[%rd3], %f16;
	ld.global.f32 	%f17, [%rd8];
	sub.f32 	%f18, %f16, %f17;
	st.global.f32 	[%rd3], %f18;
	ld.global.f32 	%f19, [%rd8+4];
	sub.f32 	%f25, %f18, %f19;
	st.global.f32 	[%rd3], %f25;
	add.s32 	%r45, %r45, 4;
	add.s32 	%r44, %r44, 4;
	setp.eq.s32 	%p4, %r45, 0;
	@%p4 bra 	$L__BB5_6;
	bra.uni 	$L__BB5_5;
$L__BB5_6:
	setp.eq.s32 	%p5, %r10, 0;
	@%p5 bra 	$L__BB5_10;
	add.s32 	%r39, %r9, %r43;
	mul.wide.s32 	%rd9, %r39, 4;
	add.s64 	%rd4, %rd1, %rd9;
	ld.global.f32 	%f20, [%rd4];
	sub.f32 	%f25, %f25, %f20;
	st.global.f32 	[%rd3], %f25;
	setp.eq.s32 	%p6, %r10, 1;
	@%p6 bra 	$L__BB5_10;
	ld.global.f32 	%f21, [%rd4+4];
	sub.f32 	%f25, %f25, %f21;
	st.global.f32 	[%rd3], %f25;
	setp.eq.s32 	%p7, %r10, 2;
	@%p7 bra 	$L__BB5_10;
	ld.global.f32 	%f22, [%rd4+8];
	sub.f32 	%f25, %f25, %f22;
	st.global.f32 	[%rd3], %f25;
$L__BB5_10:
	setp.ge.s32 	%p8, %r42, %r23;
	@%p8 bra 	$L__BB5_13;
	sub.s32 	%r40, %r8, %r42;
	add.s32 	%r14, %r40, %r3;
	cvt.s64.s32 	%rd10, %r14;
	mov.u32 	%r46, %r42;
$L__BB5_12:
	add.s32 	%r20, %r46, 1;
	cvt.s64.s32 	%rd11, %r46;
	add.s64 	%rd12, %rd10, %rd11;
	shl.b64 	%rd13, %rd12, 2;
	add.s64 	%rd14, %rd1, %rd13;
	ld.global.f32 	%f23, [%rd14+4];
	sub.f32 	%f25, %f25, %f23;
	st.global.f32 	[%rd3], %f25;
	setp.lt.s32 	%p9, %r20, %r23;
	mov.u32 	%r46, %r20;
	@%p9 bra 	$L__BB5_12;
$L__BB5_13:
	add.s32 	%r42, %r42, %r2;
	setp.le.s32 	%p10, %r42, %r23;
	add.s32 	%r41, %r41, 1;
	@%p10 bra 	$L__BB5_2;
$L__BB5_14:
	ret;

}
	// .globl	_Z34polynomial_derivative_matrices_hatiPKfS0_Pf
.visible .entry _Z34polynomial_derivative_matrices_hatiPKfS0_Pf(
	.param .u32 _Z34polynomial_derivative_matrices_hatiPKfS0_Pf_param_0,
	.param .u64 .ptr .align 1 _Z34polynomial_derivative_matrices_hatiPKfS0_Pf_param_1,
	.param .u64 .ptr .align 1 _Z34polynomial_derivative_matrices_hatiPKfS0_Pf_param_2,
	.param .u64 .ptr .align 1 _Z34polynomial_derivative_matrices_hatiPKfS0_Pf_param_3
)
{
	.reg .pred 	%p<10>;
	.reg .b32 	%r<63>;
	.reg .b32 	%f<43>;
	.reg .b64 	%rd<45>;

	ld.param.u32 	%r23, [_Z34polynomial_derivative_matrices_hatiPKfS0_Pf_param_0];
	ld.param.u64 	%rd10, [_Z34polynomial_derivative_matrices_hatiPKfS0_Pf_param_1];
	ld.param.u64 	%rd11, [_Z34polynomial_derivative_matrices_hatiPKfS0_Pf_param_2];
	ld.param.u64 	%rd12, [_Z34polynomial_derivative_matrices_hatiPKfS0_Pf_param_3];
	cvta.to.global.u64 	%rd1, %rd12;
	cvta.to.global.u64 	%rd2, %rd10;
	cvta.to.global.u64 	%rd3, %rd11;
	mov.u32 	%r24, %ctaid.x;
	mov.u32 	%r1, %ntid.x;
	mov.u32 	%r25, %tid.x;
	mad.lo.s32 	%r60, %r24, %r1, %r25;
	mov.u32 	%r26, %ctaid.y;
	mov.u32 	%r27, %ntid.y;
	mov.u32 	%r28, %tid.y;
	mad.lo.s32 	%r3, %r26, %r27, %r28;
	mov.u32 	%r29, %nctaid.y;
	mul.lo.s32 	%r4, %r27, %r29;
	add.s32 	%r5, %r23, 1;
	mad.lo.s32 	%r30, %r23, %r23, %r23;
	shr.u32 	%r31, %r30, 31;
	add.s32 	%r32, %r30, %r31;
	shr.s32 	%r6, %r32, 1;
	add.s32 	%r33, %r5, %r23;
	mul.lo.s32 	%r7, %r30, %r33;
	setp.gt.s32 	%p1, %r60, %r23;
	@%p1 bra 	$L__BB6_10;
	mul.hi.s32 	%r34, %r7, 715827883;
	shr.u32 	%r35, %r34, 31;
	add.s32 	%r8, %r34, %r35;
	add.s32 	%r9, %r3, %r4;
	add.s32 	%r36, %r9, -1;
	max.s32 	%r37, %r23, %r36;
	sub.s32 	%r38, %r37, %r9;
	add.s32 	%r39, %r38, 1;
	setp.ne.s32 	%p2, %r39, 0;
	selp.u32 	%r40, 1, 0, %p2;
	selp.s32 	%r41, -1, 0, %p2;
	add.s32 	%r42, %r39, %r41;
	div.u32 	%r43, %r42, %r4;
	add.s32 	%r10, %r43, %r40;
	and.b32  	%r11, %r10, 3;
	add.s32 	%r44, %r3, %r6;
	mul.wide.s32 	%rd13, %r44, 4;
	add.s64 	%rd4, %rd2, %rd13;
	shl.b32 	%r12, %r4, 2;
	cvt.u64.u32 	%rd14, %r12;
	add.s64 	%rd5, %rd4, %rd14;
	add.s32 	%r13, %r9, %r4;
	add.s64 	%rd6, %rd5, %rd14;
	mov.u32 	%r45, %nctaid.x;
	mul.lo.s32 	%r14, %r1, %r45;
$L__BB6_2:
	setp.gt.s32 	%p3, %r3, %r23;
	@%p3 bra 	$L__BB6_9;
	setp.eq.s32 	%p4, %r11, 3;
	add.s32 	%r16, %r60, %r8;
	add.s32 	%r46, %r60, %r6;
	mul.wide.s32 	%rd15, %r46, 4;
	add.s64 	%rd7, %rd2, %rd15;
	mad.lo.s32 	%r17, %r60, %r5, %r8;
	mov.u32 	%r61, %r3;
	@%p4 bra 	$L__BB6_7;
	setp.eq.s32 	%p5, %r11, 0;
	mad.lo.s32 	%r47, %r3, %r5, %r16;
	mul.wide.s32 	%rd16, %r47, 4;
	add.s64 	%rd17, %rd3, %rd16;
	ld.global.f32 	%f1, [%rd17];
	neg.f32 	%f2, %f1;
	ld.global.f32 	%f3, [%rd4];
	mul.f32 	%f4, %f3, %f2;
	ld.global.f32 	%f5, [%rd7];
	div.rn.f32 	%f6, %f4, %f5;
	add.s32 	%r48, %r17, %r3;
	mul.wide.s32 	%rd18, %r48, 4;
	add.s64 	%rd8, %rd1, %rd18;
	st.global.f32 	[%rd8], %f6;
	mov.u32 	%r61, %r9;
	@%p5 bra 	$L__BB6_7;
	setp.eq.s32 	%p6, %r11, 1;
	cvt.u64.u32 	%rd19, %r12;
	mad.lo.s32 	%r49, %r9, %r5, %r16;
	mul.wide.s32 	%rd20, %r49, 4;
	add.s64 	%rd21, %rd3, %rd20;
	ld.global.f32 	%f7, [%rd21];
	neg.f32 	%f8, %f7;
	ld.global.f32 	%f9, [%rd5];
	mul.f32 	%f10, %f9, %f8;
	ld.global.f32 	%f11, [%rd7];
	div.rn.f32 	%f12, %f10, %f11;
	add.s64 	%rd9, %rd8, %rd19;
	st.global.f32 	[%rd9], %f12;
	mov.u32 	%r61, %r13;
	@%p6 bra 	$L__BB6_7;
	add.s32 	%r61, %r13, %r4;
	cvt.u64.u32 	%rd22, %r12;
	mad.lo.s32 	%r50, %r13, %r5, %r16;
	mul.wide.s32 	%rd23, %r50, 4;
	add.s64 	%rd24, %rd3, %rd23;
	ld.global.f32 	%f13, [%rd24];
	neg.f32 	%f14, %f13;
	ld.global.f32 	%f15, [%rd6];
	mul.f32 	%f16, %f15, %f14;
	ld.global.f32 	%f17, [%rd7];
	div.rn.f32 	%f18, %f16, %f17;
	add.s64 	%rd25, %rd9, %rd22;
	st.global.f32 	[%rd25], %f18;
$L__BB6_7:
	setp.lt.u32 	%p7, %r10, 3;
	@%p7 bra 	$L__BB6_9;
$L__BB6_8:
	cvt.u64.u32 	%rd26, %r12;
	mad.lo.s32 	%r51, %r61, %r5, %r16;
	mul.wide.s32 	%rd27, %r51, 4;
	add.s64 	%rd28, %rd3, %rd27;
	ld.global.f32 	%f19, [%rd28];
	neg.f32 	%f20, %f19;
	add.s32 	%r52, %r61, %r6;
	mul.wide.s32 	%rd29, %r52, 4;
	add.s64 	%rd30, %rd2, %rd29;
	ld.global.f32 	%f21, [%rd30];
	mul.f32 	%f22, %f21, %f20;
	ld.global.f32 	%f23, [%rd7];
	div.rn.f32 	%f24, %f22, %f23;
	add.s32 	%r53, %r17, %r61;
	mul.wide.s32 	%rd31, %r53, 4;
	add.s64 	%rd32, %rd1, %rd31;
	st.global.f32 	[%rd32], %f24;
	add.s32 	%r54, %r61, %r4;
	mad.lo.s32 	%r55, %r54, %r5, %r16;
	mul.wide.s32 	%rd33, %r55, 4;
	add.s64 	%rd34, %rd3, %rd33;
	ld.global.f32 	%f25, [%rd34];
	neg.f32 	%f26, %f25;
	add.s64 	%rd35, %rd30, %rd26;
	ld.global.f32 	%f27, [%rd35];
	mul.f32 	%f28, %f27, %f26;
	ld.global.f32 	%f29, [%rd7];
	div.rn.f32 	%f30, %f28, %f29;
	add.s64 	%rd36, %rd32, %rd26;
	st.global.f32 	[%rd36], %f30;
	add.s32 	%r56, %r54, %r4;
	mad.lo.s32 	%r57, %r56, %r5, %r16;
	mul.wide.s32 	%rd37, %r57, 4;
	add.s64 	%rd38, %rd3, %rd37;
	ld.global.f32 	%f31, [%rd38];
	neg.f32 	%f32, %f31;
	add.s64 	%rd39, %rd35, %rd26;
	ld.global.f32 	%f33, [%rd39];
	mul.f32 	%f34, %f33, %f32;
	ld.global.f32 	%f35, [%rd7];
	div.rn.f32 	%f36, %f34, %f35;
	add.s64 	%rd40, %rd36, %rd26;
	st.global.f32 	[%rd40], %f36;
	add.s32 	%r58, %r56, %r4;
	mad.lo.s32 	%r59, %r58, %r5, %r16;
	mul.wide.s32 	%rd41, %r59, 4;
	add.s64 	%rd42, %rd3, %rd41;
	ld.global.f32 	%f37, [%rd42];
	neg.f32 	%f38, %f37;
	add.s64 	%rd43, %rd39, %rd26;
	ld.global.f32 	%f39, [%rd43];
	mul.f32 	%f40, %f39, %f38;
	ld.global.f32 	%f41, [%rd7];
	div.rn.f32 	%f42, %f40, %f41;
	add.s64 	%rd44, %rd40, %rd26;
	st.global.f32 	[%rd44], %f42;
	add.s32 	%r61, %r58, %r4;
	setp.le.s32 	%p8, %r61, %r23;
	@%p8 bra 	$L__BB6_8;
$L__BB6_9:
	add.s32 	%r60, %r60, %r14;
	setp.le.s32 	%p9, %r60, %r23;
	@%p9 bra 	$L__BB6_2;
$L__BB6_10:
	ret;

}
	// .globl	_Z14build_elementsiiP9Element_t
.visible .entry _Z14build_elementsiiP9Element_t(
	.param .u32 _Z14build_elementsiiP9Element_t_param_0,
	.param .u32 _Z14build_elementsiiP9Element_t_param_1,
	.param .u64 .ptr .align 1 _Z14build_elementsiiP9Element_t_param_2
)
{
	.reg .pred 	%p<6>;
	.reg .b32 	%r<12>;
	.reg .b64 	%rd<13>;

	ld.param.u32 	%r6, [_Z14build_elementsiiP9Element_t_param_0];
	ld.param.u32 	%r7, [_Z14build_elementsiiP9Element_t_param_1];
	ld.param.u64 	%rd6, [_Z14build_elementsiiP9Element_t_param_2];
	mov.u32 	%r8, %ctaid.x;
	mov.u32 	%r1, %ntid.x;
	mov.u32 	%r9, %tid.x;
	mad.lo.s32 	%r11, %r8, %r1, %r9;
	setp.ge.s32 	%p1, %r11, %r6;
	@%p1 bra 	$L__BB7_9;
	mul.wide.s32 	%rd7, %r7, 4;
	add.s64 	%rd1, %rd7, 4;
	mov.u32 	%r10, %nctaid.x;
	mul.lo.s32 	%r3, %r1, %r10;
	cvta.to.global.u64 	%rd2, %rd6;
$L__BB7_2:
	{ // callseq 0, 0
	.param .b64 param0;
	st.param.b64 	[param0], %rd1;
	.param .b64 retval0;
	call.uni (retval0), 
	malloc, 
	(
	param0
	);
	ld.param.b64 	%rd8, [retval0];
	} // callseq 0
	{ // callseq 1, 0
	.param .b64 param0;
	st.param.b64 	[param0], %rd1;
	.param .b64 retval0;
	call.uni (retval0), 
	malloc, 
	(
	param0
	);
	ld.param.b64 	%rd9, [retval0];
	} // callseq 1
	{ // callseq 2, 0
	.param .b64 param0;
	st.param.b64 	[param0], %rd1;
	.param .b64 retval0;
	call.uni (retval0), 
	malloc, 
	(
	param0
	);
	ld.param.b64 	%rd10, [retval0];
	} // callseq 2
	mul.wide.s32 	%rd11, %r11, 48;
	add.s64 	%rd12, %rd2, %rd11;
	st.global.u32 	[%rd12], %r7;
	st.global.u64 	[%rd12+24], %rd8;
	st.global.u64 	[%rd12+32], %rd9;
	st.global.u64 	[%rd12+40], %rd10;
	setp.eq.s64 	%p2, %rd8, 0;
	@%p2 bra 	$L__BB7_4;
	{ // callseq 3, 0
	.param .b64 param0;
	st.param.b64 	[param0], %rd8;
	call.uni 
	free, 
	(
	param0
	);
	} // callseq 3
$L__BB7_4:
	setp.eq.s64 	%p3, %rd9, 0;
	@%p3 bra 	$L__BB7_6;
	{ // callseq 4, 0
	.param .b64 param0;
	st.param.b64 	[param0], %rd9;
	call.uni 
	free, 
	(
	param0
	);
	} // callseq 4
$L__BB7_6:
	setp.eq.s64 	%p4, %rd10, 0;
	@%p4 bra 	$L__BB7_8;
	{ // callseq 5, 0
	.param .b64 param0;
	st.param.b64 	[param0], %rd10;
	call.uni 
	free, 
	(
	param0
	);
	} // callseq 5
$L__BB7_8:
	add.s32 	%r11, %r11, %r3;
	setp.lt.s32 	%p5, %r11, %r6;
	@%p5 bra 	$L__BB7_2;
$L__BB7_9:
	ret;

}
	// .globl	_Z18initial_conditionsiP9Element_tPKf
.visible .entry _Z18initial_conditionsiP9Element_tPKf(
	.param .u32 _Z18initial_conditionsiP9Element_tPKf_param_0,
	.param .u64 .ptr .align 1 _Z18initial_conditionsiP9Element_tPKf_param_1,
	.param .u64 .ptr .align 1 _Z18initial_conditionsiP9Element_tPKf_param_2
)
{
	.local .align 4 .b8 	__local_depot8[28];
	.reg .b64 	%SP;
	.reg .b64 	%SPL;
	.reg .pred 	%p<13>;
	.reg .b32 	%r<61>;
	.reg .b32 	%f<47>;
	.reg .b64 	%rd<33>;
	.reg .b64 	%fd<3>;

	mov.u64 	%SPL, __local_depot8;
	ld.param.u32 	%r24, [_Z18initial_conditionsiP9Element_tPKf_param_0];
	ld.param.u64 	%rd12, [_Z18initial_conditionsiP9Element_tPKf_param_1];
	ld.param.u64 	%rd13, [_Z18initial_conditionsiP9Element_tPKf_param_2];
	add.u64 	%rd1, %SPL, 0;
	mov.u32 	%r25, %ctaid.x;
	mov.u32 	%r1, %ntid.x;
	mov.u32 	%r26, %tid.x;
	mad.lo.s32 	%r55, %r25, %r1, %r26;
	setp.ge.s32 	%p1, %r55, %r24;
	@%p1 bra 	$L__BB8_14;
	mov.f32 	%f9, 0fB3BBBD2E;
	mul.rn.f32 	%f10, %f9, %f9;
	fma.rn.f32 	%f11, %f10, 0fB3BBBD2E, 0f00000000;
	fma.rn.f32 	%f12, %f10, 0fB94D4153, 0f3C0885E4;
	fma.rn.f32 	%f13, %f12, %f10, 0fBE2AAAA8;
	fma.rn.f32 	%f14, %f13, %f11, 0fB3BBBD2E;
	mov.f32 	%f15, 0f00000000;
	sub.f32 	%f16, %f15, %f14;
	neg.f32 	%f1, %f16;
	mov.f32 	%f17, 0f33BBBD2E;
	mul.rn.f32 	%f18, %f17, %f17;
	fma.rn.f32 	%f19, %f18, 0f33BBBD2E, 0f00000000;
	fma.rn.f32 	%f20, %f18, 0fB94D4153, 0f3C0885E4;
	fma.rn.f32 	%f21, %f20, %f18, 0fBE2AAAA8;
	fma.rn.f32 	%f22, %f21, %f19, 0f33BBBD2E;
	sub.f32 	%f23, %f15, %f22;
	neg.f32 	%f2, %f23;
	mov.u32 	%r27, %nctaid.x;
	mul.lo.s32 	%r3, %r1, %r27;
	cvta.to.global.u64 	%rd2, %rd12;
	cvta.to.global.u64 	%rd3, %rd13;
	mov.u64 	%rd18, __cudart_i2opi_f;
$L__BB8_2:
	mul.wide.s32 	%rd15, %r55, 48;
	add.s64 	%rd4, %rd2, %rd15;
	ld.global.u32 	%r28, [%rd4];
	mad.lo.s32 	%r5, %r28, %r28, %r28;
	st.global.f32 	[%rd4+16], %f2;
	st.global.f32 	[%rd4+4], %f1;
	st.global.v2.f32 	[%rd4+8], {%f2, %f1};
	setp.lt.s32 	%p2, %r28, 0;
	@%p2 bra 	$L__BB8_13;
	shr.u32 	%r30, %r5, 31;
	add.s32 	%r31, %r5, %r30;
	shr.s32 	%r6, %r31, 1;
	mov.b32 	%r56, 0;
$L__BB8_4:
	mov.u32 	%r7, %r56;
	add.s32 	%r32, %r7, %r6;
	mul.wide.u32 	%rd16, %r32, 4;
	add.s64 	%rd17, %rd3, %rd16;
	ld.global.f32 	%f24, [%rd17];
	mul.f32 	%f3, %f24, 0f40490FDB;
	mul.f32 	%f25, %f3, 0f3F22F983;
	cvt.rni.s32.f32 	%r60, %f25;
	cvt.rn.f32.s32 	%f26, %r60;
	fma.rn.f32 	%f27, %f26, 0fBFC90FDA, %f3;
	fma.rn.f32 	%f28, %f26, 0fB3A22168, %f27;
	fma.rn.f32 	%f46, %f26, 0fA7C234C5, %f28;
	abs.f32 	%f5, %f3;
	setp.ltu.f32 	%p3, %f5, 0f47CE4780;
	@%p3 bra 	$L__BB8_12;
	setp.neu.f32 	%p4, %f5, 0f7F800000;
	@%p4 bra 	$L__BB8_7;
	mov.f32 	%f31, 0f00000000;
	mul.rn.f32 	%f46, %f3, %f31;
	mov.b32 	%r60, 0;
	bra.uni 	$L__BB8_12;
$L__BB8_7:
	mov.b32 	%r9, %f3;
	shl.b32 	%r34, %r9, 8;
	or.b32  	%r10, %r34, -2147483648;
	mov.b64 	%rd32, 0;
	mov.b32 	%r57, 0;
	mov.u64 	%rd30, %rd18;
	mov.u64 	%rd31, %rd1;
$L__BB8_8:
	.pragma "nounroll";
	ld.global.nc.u32 	%r35, [%rd30];
	mad.wide.u32 	%rd20, %r35, %r10, %rd32;
	shr.u64 	%rd32, %rd20, 32;
	st.local.u32 	[%rd31], %rd20;
	add.s32 	%r57, %r57, 1;
	add.s64 	%rd31, %rd31, 4;
	add.s64 	%rd30, %rd30, 4;
	setp.ne.s32 	%p5, %r57, 6;
	@%p5 bra 	$L__BB8_8;
	shr.u32 	%r36, %r9, 23;
	st.local.u32 	[%rd1+24], %rd32;
	and.b32  	%r13, %r36, 31;
	and.b32  	%r37, %r36, 224;
	add.s32 	%r38, %r37, -128;
	shr.u32 	%r39, %r38, 5;
	mul.wide.u32 	%rd21, %r39, 4;
	sub.s64 	%rd11, %rd1, %rd21;
	ld.local.u32 	%r58, [%rd11+24];
	ld.local.u32 	%r59, [%rd11+20];
	setp.eq.s32 	%p6, %r13, 0;
	@%p6 bra 	$L__BB8_11;
	shf.l.wrap.b32 	%r58, %r59, %r58, %r13;
	ld.local.u32 	%r40, [%rd11+16];
	shf.l.wrap.b32 	%r59, %r40, %r59, %r13;
$L__BB8_11:
	shr.u32 	%r41, %r58, 30;
	shf.l.wrap.b32 	%r42, %r59, %r58, 2;
	shl.b32 	%r43, %r59, 2;
	shr.u32 	%r44, %r42, 31;
	add.s32 	%r45, %r44, %r41;
	neg.s32 	%r46, %r45;
	setp.lt.s32 	%p7, %r9, 0;
	selp.b32 	%r60, %r46, %r45, %p7;
	xor.b32  	%r47, %r42, %r9;
	shr.s32 	%r48, %r42, 31;
	xor.b32  	%r49, %r48, %r42;
	xor.b32  	%r50, %r48, %r43;
	cvt.u64.u32 	%rd22, %r49;
	shl.b64 	%rd23, %rd22, 32;
	cvt.u64.u32 	%rd24, %r50;
	or.b64  	%rd25, %rd23, %rd24;
	cvt.rn.f64.s64 	%fd1, %rd25;
	mul.f64 	%fd2, %fd1, 0d3BF921FB54442D19;
	cvt.rn.f32.f64 	%f29, %fd2;
	neg.f32 	%f30, %f29;
	setp.lt.s32 	%p8, %r47, 0;
	selp.f32 	%f46, %f30, %f29, %p8;
$L__BB8_12:
	mul.rn.f32 	%f32, %f46, %f46;
	and.b32  	%r52, %r60, 1;
	setp.eq.b32 	%p9, %r52, 1;
	selp.f32 	%f33, 0f3F800000, %f46, %p9;
	fma.rn.f32 	%f34, %f32, %f33, 0f00000000;
	fma.rn.f32 	%f35, %f32, 0f37CBAC00, 0fBAB607ED;
	selp.f32 	%f36, %f35, 0fB94D4153, %p9;
	selp.f32 	%f37, 0f3D2AAABB, 0f3C0885E4, %p9;
	fma.rn.f32 	%f38, %f36, %f32, %f37;
	selp.f32 	%f39, 0fBEFFFFFF, 0fBE2AAAA8, %p9;
	fma.rn.f32 	%f40, %f38, %f32, %f39;
	fma.rn.f32 	%f41, %f40, %f34, %f33;
	and.b32  	%r53, %r60, 2;
	setp.eq.s32 	%p10, %r53, 0;
	mov.f32 	%f42, 0f00000000;
	sub.f32 	%f43, %f42, %f41;
	selp.f32 	%f44, %f41, %f43, %p10;
	neg.f32 	%f45, %f44;
	ld.global.u64 	%rd26, [%rd4+24];
	cvta.to.global.u64 	%rd27, %rd26;
	mul.wide.u32 	%rd28, %r7, 4;
	add.s64 	%rd29, %rd27, %rd28;
	st.global.f32 	[%rd29], %f45;
	add.s32 	%r56, %r7, 1;
	ld.global.u32 	%r54, [%rd4];
	setp.lt.s32 	%p11, %r7, %r54;
	@%p11 bra 	$L__BB8_4;
$L__BB8_13:
	add.s32 	%r55, %r55, %r3;
	setp.lt.s32 	%p12, %r55, %r24;
	@%p12 bra 	$L__BB8_2;
$L__BB8_14:
	ret;

}
	// .globl	_Z17get_phi_phi_primeiPK9Element_tPfS2_
.visible .entry _Z17get_phi_phi_primeiPK9Element_tPfS2_(
	.param .u32 _Z17get_phi_phi_primeiPK9Element_tPfS2__param_0,
	.param .u64 .ptr .align 1 _Z17get_phi_phi_primeiPK9Element_tPfS2__param_1,
	.param .u64 .ptr .align 1 _Z17get_phi_phi_primeiPK9Element_tPfS2__param_2,
	.param .u64 .ptr .align 1 _Z17get_phi_phi_primeiPK9Element_tPfS2__param_3
)
{
	.reg .pred 	%p<5>;
	.reg .b32 	%r<17>;
	.reg .b32 	%f<3>;
	.reg .b64 	%rd<18>;

	ld.param.u32 	%r8, [_Z17get_phi_phi_primeiPK9Element_tPfS2__param_0];
	ld.param.u64 	%rd5, [_Z17get_phi_phi_primeiPK9Element_tPfS2__param_1];
	ld.param.u64 	%rd6, [_Z17get_phi_phi_primeiPK9Element_tPfS2__param_2];
	ld.param.u64 	%rd7, [_Z17get_phi_phi_primeiPK9Element_tPfS2__param_3];
	mov.u32 	%r9, %ctaid.x;
	mov.u32 	%r1, %ntid.x;
	mov.u32 	%r10, %tid.x;
	mad.lo.s32 	%r15, %r9, %r1, %r10;
	setp.ge.s32 	%p1, %r15, %r8;
	@%p1 bra 	$L__BB9_6;
	mov.u32 	%r11, %nctaid.x;
	mul.lo.s32 	%r3, %r1, %r11;
	cvta.to.global.u64 	%rd1, %rd5;
	cvta.to.global.u64 	%rd2, %rd6;
	cvta.to.global.u64 	%rd3, %rd7;
$L__BB9_2:
	mul.wide.s32 	%rd8, %r15, 48;
	add.s64 	%rd4, %rd1, %rd8;
	ld.global.u32 	%r12, [%rd4];
	setp.lt.s32 	%p2, %r12, 0;
	@%p2 bra 	$L__BB9_5;
	mov.b32 	%r16, 0;
$L__BB9_4:
	ld.global.u64 	%rd9, [%rd4+24];
	cvta.to.global.u64 	%rd10, %rd9;
	mul.wide.u32 	%rd11, %r16, 4;
	add.s64 	%rd12, %rd10, %rd11;
	ld.global.f32 	%f1, [%rd12];
	add.s64 	%rd13, %rd2, %rd11;
	st.global.f32 	[%rd13], %f1;
	ld.global.u64 	%rd14, [%rd4+32];
	cvta.to.global.u64 	%rd15, %rd14;
	add.s64 	%rd16, %rd15, %rd11;
	ld.global.f32 	%f2, [%rd16];
	add.s64 	%rd17, %rd3, %rd11;
	st.global.f32 	[%rd17], %f2;
	add.s32 	%r6, %r16, 1;
	ld.global.u32 	%r14, [%rd4];
	setp.lt.s32 	%p3, %r16, %r14;
	mov.u32 	%r16, %r6;
	@%p3 bra 	$L__BB9_4;
$L__BB9_5:
	add.s32 	%r15, %r15, %r3;
	setp.lt.s32 	%p4, %r15, %r8;
	@%p4 bra 	$L__BB9_2;
$L__BB9_6:
	ret;

}
	// .globl	_Z7get_phiiPK9Element_tPf
.visible .entry _Z7get_phiiPK9Element_tPf(
	.param .u32 _Z7get_phiiPK9Element_tPf_param_0,
	.param .u64 .ptr .align 1 _Z7get_phiiPK9Element_tPf_param_1,
	.param .u64 .ptr .align 1 _Z7get_phiiPK9Element_tPf_param_2
)
{
	.reg .pred 	%p<5>;
	.reg .b32 	%r<17>;
	.reg .b32 	%f<2>;
	.reg .b64 	%rd<12>;

	ld.param.u32 	%r8, [_Z7get_phiiPK9Element_tPf_param_0];
	ld.param.u64 	%rd4, [_Z7get_phiiPK9Element_tPf_param_1];
	ld.param.u64 	%rd5, [_Z7get_phiiPK9Element_tPf_param_2];
	mov.u32 	%r9, %ctaid.x;
	mov.u32 	%r1, %ntid.x;
	mov.u32 	%r10, %tid.x;
	mad.lo.s32 	%r15, %r9, %r1, %r10;
	setp.ge.s32 	%p1, %r15, %r8;
	@%p1 bra 	$L__BB10_6;
	mov.u32 	%r11, %nctaid.x;
	mul.lo.s32 	%r3, %r1, %r11;
	cvta.to.global.u64 	%rd1, %rd4;
	cvta.to.global.u64 	%rd2, %rd5;
$L__BB10_2:
	mul.wide.s32 	%rd6, %r15, 48;
	add.s64 	%rd3, %rd1, %rd6;
	ld.global.u32 	%r12, [%rd3];
	setp.lt.s32 	%p2, %r12, 0;
	@%p2 bra 	$L__BB10_5;
	mov.b32 	%r16, 0;
$L__BB10_4:
	ld.global.u64 	%rd7, [%rd3+24];
	cvta.to.global.u64 	%rd8, %rd7;
	mul.wide.u32 	%rd9, %r16, 4;
	add.s64 	%rd10, %rd8, %rd9;
	ld.global.f32 	%f1, [%rd10];
	add.s64 	%rd11, %rd2, %rd9;
	st.global.f32 	[%rd11], %f1;
	add.s32 	%r6, %r16, 1;
	ld.global.u32 	%r14, [%rd3];
	setp.lt.s32 	%p3, %r16, %r14;
	mov.u32 	%r16, %r6;
	@%p3 bra 	$L__BB10_4;
$L__BB10_5:
	add.s32 	%r15, %r15, %r3;
	setp.lt.s32 	%p4, %r15, %r8;
	@%p4 bra 	$L__BB10_2;
$L__BB10_6:
	ret;

}
	// .globl	_Z14gd_step_by_rk3iP9Element_tfPKfS2_S2_S2_
.visible .entry _Z14gd_step_by_rk3iP9Element_tfPKfS2_S2_S2_(
	.param .u32 _Z14gd_step_by_rk3iP9Element_tfPKfS2_S2_S2__param_0,
	.param .u64 .ptr .align 1 _Z14gd_step_by_rk3iP9Element_tfPKfS2_S2_S2__param_1,
	.param .f32 _Z14gd_step_by_rk3iP9Element_tfPKfS2_S2_S2__param_2,
	.param .u64 .ptr .align 1 _Z14gd_step_by_rk3iP9Element_tfPKfS2_S2_S2__param_3,
	.param .u64 .ptr .align 1 _Z14gd_step_by_rk3iP9Element_tfPKfS2_S2_S2__param_4,
	.param .u64 .ptr .align 1 _Z14gd_step_by_rk3iP9Element_tfPKfS2_S2_S2__param_5,
	.param .u64 .ptr .align 1 _Z14gd_step_by_rk3iP9Element_tfPKfS2_S2_S2__param_6
)
{
	.reg .pred 	%p<104>;
	.reg .b32 	%r<271>;
	.reg .b32 	%f<889>;
	.reg .b64 	%rd<315>;

	ld.param.u32 	%r142, [_Z14gd_step_by_rk3iP9Element_tfPKfS2_S2_S2__param_0];
	ld.param.f32 	%f102, [_Z14gd_step_by_rk3iP9Element_tfPKfS2_S2_S2__param_2];
	ld.param.u64 	%rd46, [_Z14gd_step_by_rk3iP9Element_tfPKfS2_S2_S2__param_3];
	ld.param.u64 	%rd47, [_Z14gd_step_by_rk3iP9Element_tfPKfS2_S2_S2__param_4];
	ld.param.u64 	%rd48, [_Z14gd_step_by_rk3iP9Element_tfPKfS2_S2_S2__param_5];
	ld.param.u64 	%rd49, [_Z14gd_step_by_rk3iP9Element_tfPKfS2_S2_S2__param_6];
	cvta.to.global.u64 	%rd1, %rd46;
	cvta.to.global.u64 	%rd2, %rd47;
	cvta.to.global.u64 	%rd3, %rd49;
	cvta.to.global.u64 	%rd4, %rd48;
	mov.u32 	%r143, %ctaid.x;
	mov.u32 	%r1, %ntid.x;
	mov.u32 	%r144, %tid.x;
	mad.lo.s32 	%r223, %r143, %r1, %r144;
	setp.ge.s32 	%p1, %r223, %r142;
	@%p1 bra 	$L__BB11_152;
	mul.f32 	%f1, %f102, 0f41700000;
	mul.f32 	%f2, %f102, 0f41000000;
	mov.u32 	%r145, %nctaid.x;
	mul.lo.s32 	%r3, %r1, %r145;
$L__BB11_2:
	ld.param.u64 	%rd312, [_Z14gd_step_by_rk3iP9Element_tfPKfS2_S2_S2__param_1];
	cvta.to.global.u64 	%rd50, %rd312;
	mul.wide.s32 	%rd51, %r223, 48;
	add.s64 	%rd5, %rd50, %rd51;
	ld.global.u32 	%r225, [%rd5];
	setp.lt.s32 	%p2, %r225, 0;
	@%p2 bra 	$L__BB11_5;
	mov.b32 	%r224, 0;
$L__BB11_4:
	ld.global.u64 	%rd52, [%rd5+40];
	cvta.to.global.u64 	%rd53, %rd52;
	mul.wide.u32 	%rd54, %r224, 4;
	add.s64 	%rd55, %rd53, %rd54;
	mov.b32 	%r147, 0;
	st.global.u32 	[%rd55], %r147;
	add.s32 	%r7, %r224, 1;
	ld.global.u32 	%r225, [%rd5];
	setp.lt.s32 	%p3, %r224, %r225;
	mov.u32 	%r224, %r7;
	@%p3 bra 	$L__BB11_4;
$L__BB11_5:
	ld.global.u64 	%rd56, [%rd5+24];
	cvta.to.global.u64 	%rd6, %rd56;
	add.s32 	%r10, %r225, 1;
	mad.lo.s32 	%r11, %r225, %r225, %r225;
	shr.u32 	%r148, %r11, 31;
	add.s32 	%r149, %r11, %r148;
	shr.s32 	%r12, %r149, 1;
	setp.lt.s32 	%p4, %r225, 0;
	mov.f32 	%f842, 0f00000000;
	@%p4 bra 	$L__BB11_19;
	and.b32  	%r13, %r10, 15;
	setp.lt.u32 	%p5, %r225, 15;
	mov.f32 	%f842, 0f00000000;
	mov.b32 	%r228, 0;
	@%p5 bra 	$L__BB11_9;
	and.b32  	%r228, %r10, -16;
	neg.s32 	%r226, %r228;
	mul.wide.u32 	%rd57, %r12, 4;
	add.s64 	%rd58, %rd4, %rd57;
	add.s64 	%rd314, %rd58, 32;
	add.s64 	%rd313, %rd6, 32;
	mov.f32 	%f842, 0f00000000;
$L__BB11_8:
	.pragma "nounroll";
	ld.global.f32 	%f107, [%rd314+-32];
	ld.global.f32 	%f108, [%rd313+-32];
	fma.rn.f32 	%f109, %f107, %f108, %f842;
	ld.global.f32 	%f110, [%rd314+-28];
	ld.global.f32 	%f111, [%rd313+-28];
	fma.rn.f32 	%f112, %f110, %f111, %f109;
	ld.global.f32 	%f113, [%rd314+-24];
	ld.global.f32 	%f114, [%rd313+-24];
	fma.rn.f32 	%f115, %f113, %f114, %f112;
	ld.global.f32 	%f116, [%rd314+-20];
	ld.global.f32 	%f117, [%rd313+-20];
	fma.rn.f32 	%f118, %f116, %f117, %f115;
	ld.global.f32 	%f119, [%rd314+-16];
	ld.global.f32 	%f120, [%rd313+-16];
	fma.rn.f32 	%f121, %f119, %f120, %f118;
	ld.global.f32 	%f122, [%rd314+-12];
	ld.global.f32 	%f123, [%rd313+-12];
	fma.rn.f32 	%f124, %f122, %f123, %f121;
	ld.global.f32 	%f125, [%rd314+-8];
	ld.global.f32 	%f126, [%rd313+-8];
	fma.rn.f32 	%f127, %f125, %f126, %f124;
	ld.global.f32 	%f128, [%rd314+-4];
	ld.global.f32 	%f129, [%rd313+-4];
	fma.rn.f32 	%f130, %f128, %f129, %f127;
	ld.global.f32 	%f131, [%rd314];
	ld.global.f32 	%f132, [%rd313];
	fma.rn.f32 	%f133, %f131, %f132, %f130;
	ld.global.f32 	%f134, [%rd314+4];
	ld.global.f32 	%f135, [%rd313+4];
	fma.rn.f32 	%f136, %f134, %f135, %f133;
	ld.global.f32 	%f137, [%rd314+8];
	ld.global.f32 	%f138, [%rd313+8];
	fma.rn.f32 	%f139, %f137, %f138, %f136;
	ld.global.f32 	%f140, [%rd314+12];
	ld.global.f32 	%f141, [%rd313+12];
	fma.rn.f32 	%f142, %f140, %f141, %f139;
	ld.global.f32 	%f143, [%rd314+16];
	ld.global.f32 	%f144, [%rd313+16];
	fma.rn.f32 	%f145, %f143, %f144, %f142;
	ld.global.f32 	%f146, [%rd314+20];
	ld.global.f32 	%f147, [%rd313+20];
	fma.rn.f32 	%f148, %f146, %f147, %f145;
	ld.global.f32 	%f149, [%rd314+24];
	ld.global.f32 	%f150, [%rd313+24];
	fma.rn.f32 	%f151, %f149, %f150, %f148;
	ld.global.f32 	%f152, [%rd314+28];
	ld.global.f32 	%f153, [%rd313+28];
	fma.rn.f32 	%f842, %f152, %f153, %f151;
	add.s32 	%r226, %r226, 16;
	add.s64 	%rd314, %rd314, 64;
	add.s64 	%rd313, %rd313, 64;
	setp.ne.s32 	%p6, %r226, 0;
	@%p6 bra 	$L__BB11_8;
$L__BB11_9:
	setp.eq.s32 	%p7, %r13, 0;
	@%p7 bra 	$L__BB11_19;
	and.b32  	%r19, %r10, 7;
	setp.lt.u32 	%p8, %r13, 8;
	@%p8 bra 	$L__BB11_12;
	add.s32 	%r151, %r228, %r12;
	mul.wide.u32 	%rd59, %r151, 4;
	add.s64 	%rd60, %rd4, %rd59;
	ld.global.f32 	%f155, [%rd60];
	cvt.u64.u32 	%rd61, %r228;
	mul.wide.u32 	%rd62, %r228, 4;
	add.s64 	%rd63, %rd6, %rd62;
	ld.global.f32 	%f156, [%rd63];
	fma.rn.f32 	%f157, %f155, %f156, %f842;
	cvt.u64.u32 	%rd64, %r12;
	add.s64 	%rd65, %rd61, %rd64;
	shl.b64 	%rd66, %rd65, 2;
	add.s64 	%rd67, %rd4, %rd66;
	ld.global.f32 	%f158, [%rd67+4];
	ld.global.f32 	%f159, [%rd63+4];
	fma.rn.f32 	%f160, %f158, %f159, %f157;
	ld.global.f32 	%f161, [%rd67+8];
	ld.global.f32 	%f162, [%rd63+8];
	fma.rn.f32 	%f163, %f161, %f162, %f160;
	ld.global.f32 	%f164, [%rd67+12];
	ld.global.f32 	%f165, [%rd63+12];
	fma.rn.f32 	%f166, %f164, %f165, %f163;
	ld.global.f32 	%f167, [%rd67+16];
	ld.global.f32 	%f168, [%rd63+16];
	fma.rn.f32 	%f169, %f167, %f168, %f166;
	ld.global.f32 	%f170, [%rd67+20];
	ld.global.f32 	%f171, [%rd63+20];
	fma.rn.f32 	%f172, %f170, %f171, %f169;
	ld.global.f32 	%f173, [%rd67+24];
	ld.global.f32 	%f174, [%rd63+24];
	fma.rn.f32 	%f175, %f173, %f174, %f172;
	ld.global.f32 	%f176, [%rd67+28];
	ld.global.f32 	%f177, [%rd63+28];
	fma.rn.f32 	%f842, %f176, %f177, %f175;
	add.s32 	%r228, %r228, 8;
$L__BB11_12:
	setp.eq.s32 	%p9, %r19, 0;
	@%p9 bra 	$L__BB11_19;
	and.b32  	%r22, %r10, 3;
	setp.lt.u32 	%p10, %r19, 4;
	@%p10 bra 	$L__BB11_15;
	add.s32 	%r152, %r228, %r12;
	mul.wide.u32 	%rd68, %r152, 4;
	add.s64 	%rd69, %rd4, %rd68;
	ld.global.f32 	%f179, [%rd69];
	cvt.u64.u32 	%rd70, %r228;
	mul.wide.u32 	%rd71, %r228, 4;
	add.s64 	%rd72, %rd6, %rd71;
	ld.global.f32 	%f180, [%rd72];
	fma.rn.f32 	%f181, %f179, %f180, %f842;
	cvt.u64.u32 	%rd73, %r12;
	add.s64 	%rd74, %rd70, %rd73;
	shl.b64 	%rd75, %rd74, 2;
	add.s64 	%rd76, %rd4, %rd75;
	ld.global.f32 	%f182, [%rd76+4];
	ld.global.f32 	%f183, [%rd72+4];
	fma.rn.f32 	%f184, %f182, %f183, %f181;
	ld.global.f32 	%f185, [%rd76+8];
	ld.global.f32 	%f186, [%rd72+8];
	fma.rn.f32 	%f187, %f185, %f186, %f184;
	ld.global.f32 	%f188, [%rd76+12];
	ld.global.f32 	%f189, [%rd72+12];
	fma.rn.f32 	%f842, %f188, %f189, %f187;
	add.s32 	%r228, %r228, 4;
$L__BB11_15:
	setp.eq.s32 	%p11, %r22, 0;
	@%p11 bra 	$L__BB11_19;
	add.s32 	%r153, %r228, %r12;
	mul.wide.u32 	%rd77, %r153, 4;
	add.s64 	%rd78, %rd4, %rd77;
	ld.global.f32 	%f190, [%rd78];
	cvt.u64.u32 	%rd13, %r228;
	mul.wide.u32 	%rd79, %r228, 4;
	add.s64 	%rd14, %rd6, %rd79;
	ld.global.f32 	%f191, [%rd14];
	fma.rn.f32 	%f842, %f190, %f191, %f842;
	setp.eq.s32 	%p12, %r22, 1;
	@%p12 bra 	$L__BB11_19;
	cvt.u64.u32 	%rd80, %r12;
	add.s64 	%rd81, %rd13, %rd80;
	shl.b64 	%rd82, %rd81, 2;
	add.s64 	%rd15, %rd4, %rd82;
	ld.global.f32 	%f192, [%rd15+4];
	ld.global.f32 	%f193, [%rd14+4];
	fma.rn.f32 	%f842, %f192, %f193, %f842;
	setp.eq.s32 	%p13, %r22, 2;
	@%p13 bra 	$L__BB11_19;
	ld.global.f32 	%f194, [%rd15+8];
	ld.global.f32 	%f195, [%rd14+8];
	fma.rn.f32 	%f842, %f194, %f195, %f842;
$L__BB11_19:
	setp.lt.s32 	%p14, %r225, 0;
	st.global.f32 	[%rd5+4], %f842;
	mov.f32 	%f850, 0f00000000;
	@%p14 bra 	$L__BB11_33;
	and.b32  	%r25, %r10, 15;
	setp.lt.u32 	%p15, %r225, 15;
	mov.f32 	%f850, 0f00000000;
	mov.b32 	%r232, 0;
	@%p15 bra 	$L__BB11_23;
	and.b32  	%r232, %r10, -16;
	mov.f32 	%f850, 0f00000000;
	mov.b32 	%r230, 0;
$L__BB11_22:
	.pragma "nounroll";
	add.s32 	%r156, %r230, %r12;
	mul.wide.u32 	%rd83, %r156, 4;
	add.s64 	%rd84, %rd3, %rd83;
	ld.global.f32 	%f200, [%rd84];
	mul.wide.u32 	%rd85, %r230, 4;
	add.s64 	%rd86, %rd6, %rd85;
	ld.global.f32 	%f201, [%rd86];
	fma.rn.f32 	%f202, %f200, %f201, %f850;
	ld.global.f32 	%f203, [%rd84+4];
	ld.global.f32 	%f204, [%rd86+4];
	fma.rn.f32 	%f205, %f203, %f204, %f202;
	ld.global.f32 	%f206, [%rd84+8];
	ld.global.f32 	%f207, [%rd86+8];
	fma.rn.f32 	%f208, %f206, %f207, %f205;
	ld.global.f32 	%f209, [%rd84+12];
	ld.global.f32 	%f210, [%rd86+12];
	fma.rn.f32 	%f211, %f209, %f210, %f208;
	ld.global.f32 	%f212, [%rd84+16];
	ld.global.f32 	%f213, [%rd86+16];
	fma.rn.f32 	%f214, %f212, %f213, %f211;
	ld.global.f32 	%f215, [%rd84+20];
	ld.global.f32 	%f216, [%rd86+20];
	fma.rn.f32 	%f217, %f215, %f216, %f214;
	ld.global.f32 	%f218, [%rd84+24];
	ld.global.f32 	%f219, [%rd86+24];
	fma.rn.f32 	%f220, %f218, %f219, %f217;
	ld.global.f32 	%f221, [%rd84+28];
	ld.global.f32 	%f222, [%rd86+28];
	fma.rn.f32 	%f223, %f221, %f222, %f220;
	ld.global.f32 	%f224, [%rd84+32];
	ld.global.f32 	%f225, [%rd86+32];
	fma.rn.f32 	%f226, %f224, %f225, %f223;
	ld.global.f32 	%f227, [%rd84+36];
	ld.global.f32 	%f228, [%rd86+36];
	fma.rn.f32 	%f229, %f227, %f228, %f226;
	ld.global.f32 	%f230, [%rd84+40];
	ld.global.f32 	%f231, [%rd86+40];
	fma.rn.f32 	%f232, %f230, %f231, %f229;
	ld.global.f32 	%f233, [%rd84+44];
	ld.global.f32 	%f234, [%rd86+44];
	fma.rn.f32 	%f235, %f233, %f234, %f232;
	ld.global.f32 	%f236, [%rd84+48];
	ld.global.f32 	%f237, [%rd86+48];
	fma.rn.f32 	%f238, %f236, %f237, %f235;
	ld.global.f32 	%f239, [%rd84+52];
	ld.global.f32 	%f240, [%rd86+52];
	fma.rn.f32 	%f241, %f239, %f240, %f238;
	ld.global.f32 	%f242, [%rd84+56];
	ld.global.f32 	%f243, [%rd86+56];
	fma.rn.f32 	%f244, %f242, %f243, %f241;
	ld.global.f32 	%f245, [%rd84+60];
	ld.global.f32 	%f246, [%rd86+60];
	fma.rn.f32 	%f850, %f245, %f246, %f244;
	add.s32 	%r230, %r230, 16;
	setp.ne.s32 	%p16, %r230, %r232;
	@%p16 bra 	$L__BB11_22;
$L__BB11_23:
	setp.eq.s32 	%p17, %r25, 0;
	@%p17 bra 	$L__BB11_33;
	and.b32  	%r30, %r10, 7;
	setp.lt.u32 	%p18, %r25, 8;
	@%p18 bra 	$L__BB11_26;
	add.s32 	%r157, %r232, %r12;
	mul.wide.u32 	%rd87, %r157, 4;
	add.s64 	%rd88, %rd3, %rd87;
	ld.global.f32 	%f248, [%rd88];
	cvt.u64.u32 	%rd89, %r232;
	mul.wide.u32 	%rd90, %r232, 4;
	add.s64 	%rd91, %rd6, %rd90;
	ld.global.f32 	%f249, [%rd91];
	fma.rn.f32 	%f250, %f248, %f249, %f850;
	cvt.u64.u32 	%rd92, %r12;
	add.s64 	%rd93, %rd89, %rd92;
	shl.b64 	%rd94, %rd93, 2;
	add.s64 	%rd95, %rd3, %rd94;
	ld.global.f32 	%f251, [%rd95+4];
	ld.global.f32 	%f252, [%rd91+4];
	fma.rn.f32 	%f253, %f251, %f252, %f250;
	ld.global.f32 	%f254, [%rd95+8];
	ld.global.f32 	%f255, [%rd91+8];
	fma.rn.f32 	%f256, %f254, %f255, %f253;
	ld.global.f32 	%f257, [%rd95+12];
	ld.global.f32 	%f258, [%rd91+12];
	fma.rn.f32 	%f259, %f257, %f258, %f256;
	ld.global.f32 	%f260, [%rd95+16];
	ld.global.f32 	%f261, [%rd91+16];
	fma.rn.f32 	%f262, %f260, %f261, %f259;
	ld.global.f32 	%f263, [%rd95+20];
	ld.global.f32 	%f264, [%rd91+20];
	fma.rn.f32 	%f265, %f263, %f264, %f262;
	ld.global.f32 	%f266, [%rd95+24];
	ld.global.f32 	%f267, [%rd91+24];
	fma.rn.f32 	%f268, %f266, %f267, %f265;
	ld.global.f32 	%f269, [%rd95+28];
	ld.global.f32 	%f270, [%rd91+28];
	fma.rn.f32 	%f850, %f269, %f270, %f268;
	add.s32 	%r232, %r232, 8;
$L__BB11_26:
	setp.eq.s32 	%p19, %r30, 0;
	@%p19 bra 	$L__BB11_33;
	and.b32  	%r33, %r10, 3;
	setp.lt.u32 	%p20, %r30, 4;
	@%p20 bra 	$L__BB11_29;
	add.s32 	%r158, %r232, %r12;
	mul.wide.u32 	%rd96, %r158, 4;
	add.s64 	%rd97, %rd3, %rd96;
	ld.global.f32 	%f272, [%rd97];
	cvt.u64.u32 	%rd98, %r232;
	mul.wide.u32 	%rd99, %r232, 4;
	add.s64 	%rd100, %rd6, %rd99;
	ld.global.f32 	%f273, [%rd100];
	fma.rn.f32 	%f274, %f272, %f273, %f850;
	cvt.u64.u32 	%rd101, %r12;
	add.s64 	%rd102, %rd98, %rd101;
	shl.b64 	%rd103, %rd102, 2;
	add.s64 	%rd104, %rd3, %rd103;
	ld.global.f32 	%f275, [%rd104+4];
	ld.global.f32 	%f276, [%rd100+4];
	fma.rn.f32 	%f277, %f275, %f276, %f274;
	ld.global.f32 	%f278, [%rd104+8];
	ld.global.f32 	%f279, [%rd100+8];
	fma.rn.f32 	%f280, %f278, %f279, %f277;
	ld.global.f32 	%f281, [%rd104+12];
	ld.global.f32 	%f282, [%rd100+12];
	fma.rn.f32 	%f850, %f281, %f282, %f280;
	add.s32 	%r232, %r232, 4;
$L__BB11_29:
	setp.eq.s32 	%p21, %r33, 0;
	@%p21 bra 	$L__BB11_33;
	add.s32 	%r159, %r232, %r12;
	mul.wide.u32 	%rd105, %r159, 4;
	add.s64 	%rd106, %rd3, %rd105;
	ld.global.f32 	%f283, [%rd106];
	cvt.u64.u32 	%rd16, %r232;
	mul.wide.u32 	%rd107, %r232, 4;
	add.s64 	%rd17, %rd6, %rd107;
	ld.global.f32 	%f284, [%rd17];
	fma.rn.f32 	%f850, %f283, %f284, %f850;
	setp.eq.s32 	%p22, %r33, 1;
	@%p22 bra 	$L__BB11_33;
	cvt.u64.u32 	%rd108, %r12;
	add.s64 	%rd109, %rd16, %rd108;
	shl.b64 	%rd110, %rd109, 2;
	add.s64 	%rd18, %rd3, %rd110;
	ld.global.f32 	%f285, [%rd18+4];
	ld.global.f32 	%f286, [%rd17+4];
	fma.rn.f32 	%f850, %f285, %f286, %f850;
	setp.eq.s32 	%p23, %r33, 2;
	@%p23 bra 	$L__BB11_33;
	ld.global.f32 	%f287, [%rd18+8];
	ld.global.f32 	%f288, [%rd17+8];
	fma.rn.f32 	%f850, %f287, %f288, %f850;
$L__BB11_33:
	st.global.f32 	[%rd5+8], %f850;
	setp.leu.f32 	%p24, %f842, 0f00000000;
	@%p24 bra 	$L__BB11_35;
	ld.global.f32 	%f289, [%rd5+12];
	st.global.f32 	[%rd5+4], %f289;
$L__BB11_35:
	setp.geu.f32 	%p25, %f850, 0f00000000;
	@%p25 bra 	$L__BB11_37;
	ld.global.f32 	%f290, [%rd5+16];
	st.global.f32 	[%rd5+8], %f290;
$L__BB11_37:
	setp.lt.s32 	%p26, %r225, 0;
	add.s32 	%r160, %r10, %r225;
	mul.lo.s32 	%r36, %r11, %r160;
	@%p26 bra 	$L__BB11_48;
	ld.global.u64 	%rd111, [%rd5+32];
	and.b32  	%r37, %r10, 3;
	and.b32  	%r38, %r10, -4;
	mul.hi.s32 	%r162, %r36, 715827883;
	shr.u32 	%r163, %r162, 31;
	add.s32 	%r39, %r162, %r163;
	cvta.to.global.u64 	%rd19, %rd111;
	mov.b32 	%r235, 0;
$L__BB11_39:
	mov.u32 	%r41, %r235;
	setp.lt.u32 	%p27, %r225, 3;
	mul.wide.u32 	%rd112, %r41, 4;
	add.s64 	%rd20, %rd19, %rd112;
	mov.b32 	%r237, 0;
	st.global.u32 	[%rd20], %r237;
	mad.lo.s32 	%r42, %r41, %r10, %r39;
	mov.f32 	%f852, 0f00000000;
	@%p27 bra 	$L__BB11_42;
	mov.b32 	%r236, 0;
	mov.f32 	%f852, 0f00000000;
$L__BB11_41:
	add.s32 	%r166, %r42, %r236;
	mul.wide.s32 	%rd113, %r166, 4;
	add.s64 	%rd114, %rd2, %rd113;
	ld.global.f32 	%f293, [%rd114];
	mul.wide.u32 	%rd115, %r236, 4;
	add.s64 	%rd116, %rd6, %rd115;
	ld.global.f32 	%f294, [%rd116];
	mul.f32 	%f295, %f293, %f294;
	mul.f32 	%f296, %f294, %f295;
	fma.rn.f32 	%f297, %f296, 0f3F000000, %f852;
	st.global.f32 	[%rd20], %f297;
	ld.global.f32 	%f298, [%rd114+4];
	ld.global.f32 	%f299, [%rd116+4];
	mul.f32 	%f300, %f298, %f299;
	mul.f32 	%f301, %f299, %f300;
	fma.rn.f32 	%f302, %f301, 0f3F000000, %f297;
	st.global.f32 	[%rd20], %f302;
	ld.global.f32 	%f303, [%rd114+8];
	ld.global.f32 	%f304, [%rd116+8];
	mul.f32 	%f305, %f303, %f304;
	mul.f32 	%f306, %f304, %f305;
	fma.rn.f32 	%f307, %f306, 0f3F000000, %f302;
	st.global.f32 	[%rd20], %f307;
	ld.global.f32 	%f308, [%rd114+12];
	ld.global.f32 	%f309, [%rd116+12];
	mul.f32 	%f310, %f308, %f309;
	mul.f32 	%f311, %f309, %f310;
	fma.rn.f32 	%f852, %f311, 0f3F000000, %f307;
	st.global.f32 	[%rd20], %f852;
	add.s32 	%r236, %r236, 4;
	setp.ne.s32 	%p28, %r236, %r38;
	mov.u32 	%r237, %r38;
	@%p28 bra 	$L__BB11_41;
$L__BB11_42:
	setp.eq.s32 	%p29, %r37, 0;
	@%p29 bra 	$L__BB11_46;
	setp.eq.s32 	%p30, %r37, 1;
	add.s32 	%r167, %r42, %r237;
	mul.wide.s32 	%rd117, %r167, 4;
	add.s64 	%rd21, %rd2, %rd117;
	ld.global.f32 	%f312, [%rd21];
	mul.wide.u32 	%rd118, %r237, 4;
	add.s64 	%rd22, %rd6, %rd118;
	ld.global.f32 	%f313, [%rd22];
	mul.f32 	%f314, %f312, %f313;
	mul.f32 	%f315, %f313, %f314;
	fma.rn.f32 	%f34, %f315, 0f3F000000, %f852;
	st.global.f32 	[%rd20], %f34;
	@%p30 bra 	$L__BB11_46;
	setp.eq.s32 	%p31, %r37, 2;
	ld.global.f32 	%f316, [%rd21+4];
	ld.global.f32 	%f317, [%rd22+4];
	mul.f32 	%f318, %f316, %f317;
	mul.f32 	%f319, %f317, %f318;
	fma.rn.f32 	%f35, %f319, 0f3F000000, %f34;
	st.global.f32 	[%rd20], %f35;
	@%p31 bra 	$L__BB11_46;
	ld.global.f32 	%f320, [%rd21+8];
	ld.global.f32 	%f321, [%rd22+8];
	mul.f32 	%f322, %f320, %f321;
	mul.f32 	%f323, %f321, %f322;
	fma.rn.f32 	%f324, %f323, 0f3F000000, %f35;
	st.global.f32 	[%rd20], %f324;
$L__BB11_46:
	add.s32 	%r235, %r41, 1;
	setp.ne.s32 	%p32, %r41, %r225;
	@%p32 bra 	$L__BB11_39;
	ld.global.u32 	%r225, [%rd5];
$L__BB11_48:
	setp.lt.s32 	%p33, %r225, 0;
	@%p33 bra 	$L__BB11_51;
	mov.b32 	%r239, 0;
$L__BB11_50:
	ld.global.f32 	%f325, [%rd5+4];
	mul.f32 	%f326, %f325, %f325;
	add.s32 	%r169, %r239, %r12;
	mul.wide.s32 	%rd119, %r169, 4;
	add.s64 	%rd120, %rd4, %rd119;
	ld.global.f32 	%f327, [%rd120];
	mul.f32 	%f328, %f326, %f327;
	ld.global.f32 	%f329, [%rd5+8];
	mul.f32 	%f330, %f329, %f329;
	add.s64 	%rd121, %rd3, %rd119;
	ld.global.f32 	%f331, [%rd121];
	mul.f32 	%f332, %f330, %f331;
	sub.f32 	%f333, %f328, %f332;
	add.s64 	%rd122, %rd1, %rd119;
	ld.global.f32 	%f334, [%rd122];
	add.f32 	%f335, %f334, %f334;
	div.rn.f32 	%f336, %f333, %f335;
	ld.global.u64 	%rd123, [%rd5+32];
	cvta.to.global.u64 	%rd124, %rd123;
	mul.wide.u32 	%rd125, %r239, 4;
	add.s64 	%rd126, %rd124, %rd125;
	ld.global.f32 	%f337, [%rd126];
	add.f32 	%f338, %f337, %f336;
	st.global.f32 	[%rd126], %f338;
	add.s32 	%r50, %r239, 1;
	ld.global.u32 	%r225, [%rd5];
	setp.lt.s32 	%p34, %r239, %r225;
	mov.u32 	%r239, %r50;
	@%p34 bra 	$L__BB11_50;
$L__BB11_51:
	setp.lt.s32 	%p35, %r225, 0;
	@%p35 bra 	$L__BB11_54;
	mov.b32 	%r240, 0;
$L__BB11_53:
	ld.global.u64 	%rd127, [%rd5+32];
	cvta.to.global.u64 	%rd128, %rd127;
	mul.wide.u32 	%rd129, %r240, 4;
	add.s64 	%rd130, %rd128, %rd129;
	ld.global.f32 	%f339, [%rd130];
	ld.global.u64 	%rd131, [%rd5+40];
	cvta.to.global.u64 	%rd132, %rd131;
	add.s64 	%rd133, %rd132, %rd129;
	st.global.f32 	[%rd133], %f339;
	ld.global.u64 	%rd134, [%rd5+40];
	cvta.to.global.u64 	%rd135, %rd134;
	add.s64 	%rd136, %rd135, %rd129;
	ld.global.f32 	%f340, [%rd136];
	mul.f32 	%f341, %f102, %f340;
	div.rn.f32 	%f342, %f341, 0f40400000;
	ld.global.u64 	%rd137, [%rd5+24];
	cvta.to.global.u64 	%rd138, %rd137;
	add.s64 	%rd139, %rd138, %rd129;
	ld.global.f32 	%f343, [%rd139];
	add.f32 	%f344, %f343, %f342;
	st.global.f32 	[%rd139], %f344;
	add.s32 	%r53, %r240, 1;
	ld.global.u32 	%r225, [%rd5];
	setp.lt.s32 	%p36, %r240, %r225;
	mov.u32 	%r240, %r53;
	@%p36 bra 	$L__BB11_53;
$L__BB11_54:
	ld.global.u64 	%rd140, [%rd5+24];
	cvta.to.global.u64 	%rd23, %rd140;
	add.s32 	%r56, %r225, 1;
	mad.lo.s32 	%r57, %r225, %r225, %r225;
	shr.u32 	%r171, %r57, 31;
	add.s32 	%r172, %r57, %r171;
	shr.s32 	%r58, %r172, 1;
	setp.lt.s32 	%p37, %r225, 0;
	mov.f32 	%f860, 0f00000000;
	@%p37 bra 	$L__BB11_68;
	and.b32  	%r59, %r56, 15;
	setp.lt.u32 	%p38, %r225, 15;
	mov.f32 	%f860, 0f00000000;
	mov.b32 	%r244, 0;
	@%p38 bra 	$L__BB11_58;
	and.b32  	%r244, %r56, -16;
	mov.f32 	%f860, 0f00000000;
	mov.b32 	%r242, 0;
$L__BB11_57:
	.pragma "nounroll";
	add.s32 	%r175, %r242, %r58;
	mul.wide.u32 	%rd141, %r175, 4;
	add.s64 	%rd142, %rd4, %rd141;
	ld.global.f32 	%f349, [%rd142];
	mul.wide.u32 	%rd143, %r242, 4;
	add.s64 	%rd144, %rd23, %rd143;
	ld.global.f32 	%f350, [%rd144];
	fma.rn.f32 	%f351, %f349, %f350, %f860;
	ld.global.f32 	%f352, [%rd142+4];
	ld.global.f32 	%f353, [%rd144+4];
	fma.rn.f32 	%f354, %f352, %f353, %f351;
	ld.global.f32 	%f355, [%rd142+8];
	ld.global.f32 	%f356, [%rd144+8];
	fma.rn.f32 	%f357, %f355, %f356, %f354;
	ld.global.f32 	%f358, [%rd142+12];
	ld.global.f32 	%f359, [%rd144+12];
	fma.rn.f32 	%f360, %f358, %f359, %f357;
	ld.global.f32 	%f361, [%rd142+16];
	ld.global.f32 	%f362, [%rd144+16];
	fma.rn.f32 	%f363, %f361, %f362, %f360;
	ld.global.f32 	%f364, [%rd142+20];
	ld.global.f32 	%f365, [%rd144+20];
	fma.rn.f32 	%f366, %f364, %f365, %f363;
	ld.global.f32 	%f367, [%rd142+24];
	ld.global.f32 	%f368, [%rd144+24];
	fma.rn.f32 	%f369, %f367, %f368, %f366;
	ld.global.f32 	%f370, [%rd142+28];
	ld.global.f32 	%f371, [%rd144+28];
	fma.rn.f32 	%f372, %f370, %f371, %f369;
	ld.global.f32 	%f373, [%rd142+32];
	ld.global.f32 	%f374, [%rd144+32];
	fma.rn.f32 	%f375, %f373, %f374, %f372;
	ld.global.f32 	%f376, [%rd142+36];
	ld.global.f32 	%f377, [%rd144+36];
	fma.rn.f32 	%f378, %f376, %f377, %f375;
	ld.global.f32 	%f379, [%rd142+40];
	ld.global.f32 	%f380, [%rd144+40];
	fma.rn.f32 	%f381, %f379, %f380, %f378;
	ld.global.f32 	%f382, [%rd142+44];
	ld.global.f32 	%f383, [%rd144+44];
	fma.rn.f32 	%f384, %f382, %f383, %f381;
	ld.global.f32 	%f385, [%rd142+48];
	ld.global.f32 	%f386, [%rd144+48];
	fma.rn.f32 	%f387, %f385, %f386, %f384;
	ld.global.f32 	%f388, [%rd142+52];
	ld.global.f32 	%f389, [%rd144+52];
	fma.rn.f32 	%f390, %f388, %f389, %f387;
	ld.global.f32 	%f391, [%rd142+56];
	ld.global.f32 	%f392, [%rd144+56];
	fma.rn.f32 	%f393, %f391, %f392, %f390;
	ld.global.f32 	%f394, [%rd142+60];
	ld.global.f32 	%f395, [%rd144+60];
	fma.rn.f32 	%f860, %f394, %f395, %f393;
	add.s32 	%r242, %r242, 16;
	setp.ne.s32 	%p39, %r242, %r244;
	@%p39 bra 	$L__BB11_57;
$L__BB11_58:
	setp.eq.s32 	%p40, %r59, 0;
	@%p40 bra 	$L__BB11_68;
	and.b32  	%r64, %r56, 7;
	setp.lt.u32 	%p41, %r59, 8;
	@%p41 bra 	$L__BB11_61;
	add.s32 	%r176, %r244, %r58;
	mul.wide.u32 	%rd145, %r176, 4;
	add.s64 	%rd146, %rd4, %rd145;
	ld.global.f32 	%f397, [%rd146];
	cvt.u64.u32 	%rd147, %r244;
	mul.wide.u32 	%rd148, %r244, 4;
	add.s64 	%rd149, %rd23, %rd148;
	ld.global.f32 	%f398, [%rd149];
	fma.rn.f32 	%f399, %f397, %f398, %f860;
	cvt.u64.u32 	%rd150, %r58;
	add.s64 	%rd151, %rd147, %rd150;
	shl.b64 	%rd152, %rd151, 2;
	add.s64 	%rd153, %rd4, %rd152;
	ld.global.f32 	%f400, [%rd153+4];
	ld.global.f32 	%f401, [%rd149+4];
	fma.rn.f32 	%f402, %f400, %f401, %f399;
	ld.global.f32 	%f403, [%rd153+8];
	ld.global.f32 	%f404, [%rd149+8];
	fma.rn.f32 	%f405, %f403, %f404, %f402;
	ld.global.f32 	%f406, [%rd153+12];
	ld.global.f32 	%f407, [%rd149+12];
	fma.rn.f32 	%f408, %f406, %f407, %f405;
	ld.global.f32 	%f409, [%rd153+16];
	ld.global.f32 	%f410, [%rd149+16];
	fma.rn.f32 	%f411, %f409, %f410, %f408;
	ld.global.f32 	%f412, [%rd153+20];
	ld.global.f32 	%f413, [%rd149+20];
	fma.rn.f32 	%f414, %f412, %f413, %f411;
	ld.global.f32 	%f415, [%rd153+24];
	ld.global.f32 	%f416, [%rd149+24];
	fma.rn.f32 	%f417, %f415, %f416, %f414;
	ld.global.f32 	%f418, [%rd153+28];
	ld.global.f32 	%f419, [%rd149+28];
	fma.rn.f32 	%f860, %f418, %f419, %f417;
	add.s32 	%r244, %r244, 8;
$L__BB11_61:
	setp.eq.s32 	%p42, %r64, 0;
	@%p42 bra 	$L__BB11_68;
	and.b32  	%r67, %r56, 3;
	setp.lt.u32 	%p43, %r64, 4;
	@%p43 bra 	$L__BB11_64;
	add.s32 	%r177, %r244, %r58;
	mul.wide.u32 	%rd154, %r177, 4;
	add.s64 	%rd155, %rd4, %rd154;
	ld.global.f32 	%f421, [%rd155];
	cvt.u64.u32 	%rd156, %r244;
	mul.wide.u32 	%rd157, %r244, 4;
	add.s64 	%rd158, %rd23, %rd157;
	ld.global.f32 	%f422, [%rd158];
	fma.rn.f32 	%f423, %f421, %f422, %f860;
	cvt.u64.u32 	%rd159, %r58;
	add.s64 	%rd160, %rd156, %rd159;
	shl.b64 	%rd161, %rd160, 2;
	add.s64 	%rd162, %rd4, %rd161;
	ld.global.f32 	%f424, [%rd162+4];
	ld.global.f32 	%f425, [%rd158+4];
	fma.rn.f32 	%f426, %f424, %f425, %f423;
	ld.global.f32 	%f427, [%rd162+8];
	ld.global.f32 	%f428, [%rd158+8];
	fma.rn.f32 	%f429, %f427, %f428, %f426;
	ld.global.f32 	%f430, [%rd162+12];
	ld.global.f32 	%f431, [%rd158+12];
	fma.rn.f32 	%f860, %f430, %f431, %f429;
	add.s32 	%r244, %r244, 4;
$L__BB11_64:
	setp.eq.s32 	%p44, %r67, 0;
	@%p44 bra 	$L__BB11_68;
	add.s32 	%r178, %r244, %r58;
	mul.wide.u32 	%rd163, %r178, 4;
	add.s64 	%rd164, %rd4, %rd163;
	ld.global.f32 	%f432, [%rd164];
	cvt.u64.u32 	%rd24, %r244;
	mul.wide.u32 	%rd165, %r244, 4;
	add.s64 	%rd25, %rd23, %rd165;
	ld.global.f32 	%f433, [%rd25];
	fma.rn.f32 	%f860, %f432, %f433, %f860;
	setp.eq.s32 	%p45, %r67, 1;
	@%p45 bra 	$L__BB11_68;
	cvt.u64.u32 	%rd166, %r58;
	add.s64 	%rd167, %rd24, %rd166;
	shl.b64 	%rd168, %rd167, 2;
	add.s64 	%rd26, %rd4, %rd168;
	ld.global.f32 	%f434, [%rd26+4];
	ld.global.f32 	%f435, [%rd25+4];
	fma.rn.f32 	%f860, %f434, %f435, %f860;
	setp.eq.s32 	%p46, %r67, 2;
	@%p46 bra 	$L__BB11_68;
	ld.global.f32 	%f436, [%rd26+8];
	ld.global.f32 	%f437, [%rd25+8];
	fma.rn.f32 	%f860, %f436, %f437, %f860;
$L__BB11_68:
	setp.lt.s32 	%p47, %r225, 0;
	st.global.f32 	[%rd5+4], %f860;
	mov.f32 	%f868, 0f00000000;
	@%p47 bra 	$L__BB11_82;
	and.b32  	%r70, %r56, 15;
	setp.lt.u32 	%p48, %r225, 15;
	mov.f32 	%f868, 0f00000000;
	mov.b32 	%r248, 0;
	@%p48 bra 	$L__BB11_72;
	and.b32  	%r248, %r56, -16;
	mov.f32 	%f868, 0f00000000;
	mov.b32 	%r246, 0;
$L__BB11_71:
	.pragma "nounroll";
	add.s32 	%r181, %r246, %r58;
	mul.wide.u32 	%rd169, %r181, 4;
	add.s64 	%rd170, %rd3, %rd169;
	ld.global.f32 	%f442, [%rd170];
	mul.wide.u32 	%rd171, %r246, 4;
	add.s64 	%rd172, %rd23, %rd171;
	ld.global.f32 	%f443, [%rd172];
	fma.rn.f32 	%f444, %f442, %f443, %f868;
	ld.global.f32 	%f445, [%rd170+4];
	ld.global.f32 	%f446, [%rd172+4];
	fma.rn.f32 	%f447, %f445, %f446, %f444;
	ld.global.f32 	%f448, [%rd170+8];
	ld.global.f32 	%f449, [%rd172+8];
	fma.rn.f32 	%f450, %f448, %f449, %f447;
	ld.global.f32 	%f451, [%rd170+12];
	ld.global.f32 	%f452, [%rd172+12];
	fma.rn.f32 	%f453, %f451, %f452, %f450;
	ld.global.f32 	%f454, [%rd170+16];
	ld.global.f32 	%f455, [%rd172+16];
	fma.rn.f32 	%f456, %f454, %f455, %f453;
	ld.global.f32 	%f457, [%rd170+20];
	ld.global.f32 	%f458, [%rd172+20];
	fma.rn.f32 	%f459, %f457, %f458, %f456;
	ld.global.f32 	%f460, [%rd170+24];
	ld.global.f32 	%f461, [%rd172+24];
	fma.rn.f32 	%f462, %f460, %f461, %f459;
	ld.global.f32 	%f463, [%rd170+28];
	ld.global.f32 	%f464, [%rd172+28];
	fma.rn.f32 	%f465, %f463, %f464, %f462;
	ld.global.f32 	%f466, [%rd170+32];
	ld.global.f32 	%f467, [%rd172+32];
	fma.rn.f32 	%f468, %f466, %f467, %f465;
	ld.global.f32 	%f469, [%rd170+36];
	ld.global.f32 	%f470, [%rd172+36];
	fma.rn.f32 	%f471, %f469, %f470, %f468;
	ld.global.f32 	%f472, [%rd170+40];
	ld.global.f32 	%f473, [%rd172+40];
	fma.rn.f32 	%f474, %f472, %f473, %f471;
	ld.global.f32 	%f475, [%rd170+44];
	ld.global.f32 	%f476, [%rd172+44];
	fma.rn.f32 	%f477, %f475, %f476, %f474;
	ld.global.f32 	%f478, [%rd170+48];
	ld.global.f32 	%f479, [%rd172+48];
	fma.rn.f32 	%f480, %f478, %f479, %f477;
	ld.global.f32 	%f481, [%rd170+52];
	ld.global.f32 	%f482, [%rd172+52];
	fma.rn.f32 	%f483, %f481, %f482, %f480;
	ld.global.f32 	%f484, [%rd170+56];
	ld.global.f32 	%f485, [%rd172+56];
	fma.rn.f32 	%f486, %f484, %f485, %f483;
	ld.global.f32 	%f487, [%rd170+60];
	ld.global.f32 	%f488, [%rd172+60];
	fma.rn.f32 	%f868, %f487, %f488, %f486;
	add.s32 	%r246, %r246, 16;
	setp.ne.s32 	%p49, %r246, %r248;
	@%p49 bra 	$L__BB11_71;
$L__BB11_72:
	setp.eq.s32 	%p50, %r70, 0;
	@%p50 bra 	$L__BB11_82;
	and.b32  	%r75, %r56, 7;
	setp.lt.u32 	%p51, %r70, 8;
	@%p51 bra 	$L__BB11_75;
	add.s32 	%r182, %r248, %r58;
	mul.wide.u32 	%rd173, %r182, 4;
	add.s64 	%rd174, %rd3, %rd173;
	ld.global.f32 	%f490, [%rd174];
	cvt.u64.u32 	%rd175, %r248;
	mul.wide.u32 	%rd176, %r248, 4;
	add.s64 	%rd177, %rd23, %rd176;
	ld.global.f32 	%f491, [%rd177];
	fma.rn.f32 	%f492, %f490, %f491, %f868;
	cvt.u64.u32 	%rd178, %r58;
	add.s64 	%rd179, %rd175, %rd178;
	shl.b64 	%rd180, %rd179, 2;
	add.s64 	%rd181, %rd3, %rd180;
	ld.global.f32 	%f493, [%rd181+4];
	ld.global.f32 	%f494, [%rd177+4];
	fma.rn.f32 	%f495, %f493, %f494, %f492;
	ld.global.f32 	%f496, [%rd181+8];
	ld.global.f32 	%f497, [%rd177+8];
	fma.rn.f32 	%f498, %f496, %f497, %f495;
	ld.global.f32 	%f499, [%rd181+12];
	ld.global.f32 	%f500, [%rd177+12];
	fma.rn.f32 	%f501, %f499, %f500, %f498;
	ld.global.f32 	%f502, [%rd181+16];
	ld.global.f32 	%f503, [%rd177+16];
	fma.rn.f32 	%f504, %f502, %f503, %f501;
	ld.global.f32 	%f505, [%rd181+20];
	ld.global.f32 	%f506, [%rd177+20];
	fma.rn.f32 	%f507, %f505, %f506, %f504;
	ld.global.f32 	%f508, [%rd181+24];
	ld.global.f32 	%f509, [%rd177+24];
	fma.rn.f32 	%f510, %f508, %f509, %f507;
	ld.global.f32 	%f511, [%rd181+28];
	ld.global.f32 	%f512, [%rd177+28];
	fma.rn.f32 	%f868, %f511, %f512, %f510;
	add.s32 	%r248, %r248, 8;
$L__BB11_75:
	setp.eq.s32 	%p52, %r75, 0;
	@%p52 bra 	$L__BB11_82;
	and.b32  	%r78, %r56, 3;
	setp.lt.u32 	%p53, %r75, 4;
	@%p53 bra 	$L__BB11_78;
	add.s32 	%r183, %r248, %r58;
	mul.wide.u32 	%rd182, %r183, 4;
	add.s64 	%rd183, %rd3, %rd182;
	ld.global.f32 	%f514, [%rd183];
	cvt.u64.u32 	%rd184, %r248;
	mul.wide.u32 	%rd185, %r248, 4;
	add.s64 	%rd186, %rd23, %rd185;
	ld.global.f32 	%f515, [%rd186];
	fma.rn.f32 	%f516, %f514, %f515, %f868;
	cvt.u64.u32 	%rd187, %r58;
	add.s64 	%rd188, %rd184, %rd187;
	shl.b64 	%rd189, %rd188, 2;
	add.s64 	%rd190, %rd3, %rd189;
	ld.global.f32 	%f517, [%rd190+4];
	ld.global.f32 	%f518, [%rd186+4];
	fma.rn.f32 	%f519, %f517, %f518, %f516;
	ld.global.f32 	%f520, [%rd190+8];
	ld.global.f32 	%f521, [%rd186+8];
	fma.rn.f32 	%f522, %f520, %f521, %f519;
	ld.global.f32 	%f523, [%rd190+12];
	ld.global.f32 	%f524, [%rd186+12];
	fma.rn.f32 	%f868, %f523, %f524, %f522;
	add.s32 	%r248, %r248, 4;
$L__BB11_78:
	setp.eq.s32 	%p54, %r78, 0;
	@%p54 bra 	$L__BB11_82;
	add.s32 	%r184, %r248, %r58;
	mul.wide.u32 	%rd191, %r184, 4;
	add.s64 	%rd192, %rd3, %rd191;
	ld.global.f32 	%f525, [%rd192];
	cvt.u64.u32 	%rd27, %r248;
	mul.wide.u32 	%rd193, %r248, 4;
	add.s64 	%rd28, %rd23, %rd193;
	ld.global.f32 	%f526, [%rd28];
	fma.rn.f32 	%f868, %f525, %f526, %f868;
	setp.eq.s32 	%p55, %r78, 1;
	@%p55 bra 	$L__BB11_82;
	cvt.u64.u32 	%rd194, %r58;
	add.s64 	%rd195, %rd27, %rd194;
	shl.b64 	%rd196, %rd195, 2;
	add.s64 	%rd29, %rd3, %rd196;
	ld.global.f32 	%f527, [%rd29+4];
	ld.global.f32 	%f528, [%rd28+4];
	fma.rn.f32 	%f868, %f527, %f528, %f868;
	setp.eq.s32 	%p56, %r78, 2;
	@%p56 bra 	$L__BB11_82;
	ld.global.f32 	%f529, [%rd29+8];
	ld.global.f32 	%f530, [%rd28+8];
	fma.rn.f32 	%f868, %f529, %f530, %f868;
$L__BB11_82:
	st.global.f32 	[%rd5+8], %f868;
	setp.leu.f32 	%p57, %f860, 0f00000000;
	@%p57 bra 	$L__BB11_84;
	ld.global.f32 	%f531, [%rd5+12];
	st.global.f32 	[%rd5+4], %f531;
$L__BB11_84:
	setp.geu.f32 	%p58, %f868, 0f00000000;
	@%p58 bra 	$L__BB11_86;
	ld.global.f32 	%f532, [%rd5+16];
	st.global.f32 	[%rd5+8], %f532;
$L__BB11_86:
	setp.lt.s32 	%p59, %r225, 0;
	add.s32 	%r185, %r56, %r225;
	mul.lo.s32 	%r81, %r57, %r185;
	@%p59 bra 	$L__BB11_97;
	ld.global.u64 	%rd197, [%rd5+32];
	and.b32  	%r82, %r56, 3;
	and.b32  	%r83, %r56, -4;
	mul.hi.s32 	%r187, %r81, 715827883;
	shr.u32 	%r188, %r187, 31;
	add.s32 	%r84, %r187, %r188;
	cvta.to.global.u64 	%rd30, %rd197;
	mov.b32 	%r251, 0;
$L__BB11_88:
	mov.u32 	%r86, %r251;
	setp.lt.u32 	%p60, %r225, 3;
	mul.wide.u32 	%rd198, %r86, 4;
	add.s64 	%rd31, %rd30, %rd198;
	mov.b32 	%r253, 0;
	st.global.u32 	[%rd31], %r253;
	mad.lo.s32 	%r87, %r86, %r56, %r84;
	mov.f32 	%f870, 0f00000000;
	@%p60 bra 	$L__BB11_91;
	mov.b32 	%r252, 0;
	mov.f32 	%f870, 0f00000000;
$L__BB11_90:
	add.s32 	%r191, %r87, %r252;
	mul.wide.s32 	%rd199, %r191, 4;
	add.s64 	%rd200, %rd2, %rd199;
	ld.global.f32 	%f535, [%rd200];
	mul.wide.u32 	%rd201, %r252, 4;
	add.s64 	%rd202, %rd23, %rd201;
	ld.global.f32 	%f536, [%rd202];
	mul.f32 	%f537, %f535, %f536;
	mul.f32 	%f538, %f536, %f537;
	fma.rn.f32 	%f539, %f538, 0f3F000000, %f870;
	st.global.f32 	[%rd31], %f539;
	ld.global.f32 	%f540, [%rd200+4];
	ld.global.f32 	%f541, [%rd202+4];
	mul.f32 	%f542, %f540, %f541;
	mul.f32 	%f543, %f541, %f542;
	fma.rn.f32 	%f544, %f543, 0f3F000000, %f539;
	st.global.f32 	[%rd31], %f544;
	ld.global.f32 	%f545, [%rd200+8];
	ld.global.f32 	%f546, [%rd202+8];
	mul.f32 	%f547, %f545, %f546;
	mul.f32 	%f548, %f546, %f547;
	fma.rn.f32 	%f549, %f548, 0f3F000000, %f544;
	st.global.f32 	[%rd31], %f549;
	ld.global.f32 	%f550, [%rd200+12];
	ld.global.f32 	%f551, [%rd202+12];
	mul.f32 	%f552, %f550, %f551;
	mul.f32 	%f553, %f551, %f552;
	fma.rn.f32 	%f870, %f553, 0f3F000000, %f549;
	st.global.f32 	[%rd31], %f870;
	add.s32 	%r252, %r252, 4;
	setp.ne.s32 	%p61, %r252, %r83;
	mov.u32 	%r253, %r83;
	@%p61 bra 	$L__BB11_90;
$L__BB11_91:
	setp.eq.s32 	%p62, %r82, 0;
	@%p62 bra 	$L__BB11_95;
	setp.eq.s32 	%p63, %r82, 1;
	add.s32 	%r192, %r87, %r253;
	mul.wide.s32 	%rd203, %r192, 4;
	add.s64 	%rd32, %rd2, %rd203;
	ld.global.f32 	%f554, [%rd32];
	mul.wide.u32 	%rd204, %r253, 4;
	add.s64 	%rd33, %rd23, %rd204;
	ld.global.f32 	%f555, [%rd33];
	mul.f32 	%f556, %f554, %f555;
	mul.f32 	%f557, %f555, %f556;
	fma.rn.f32 	%f67, %f557, 0f3F000000, %f870;
	st.global.f32 	[%rd31], %f67;
	@%p63 bra 	$L__BB11_95;
	setp.eq.s32 	%p64, %r82, 2;
	ld.global.f32 	%f558, [%rd32+4];
	ld.global.f32 	%f559, [%rd33+4];
	mul.f32 	%f560, %f558, %f559;
	mul.f32 	%f561, %f559, %f560;
	fma.rn.f32 	%f68, %f561, 0f3F000000, %f67;
	st.global.f32 	[%rd31], %f68;
	@%p64 bra 	$L__BB11_95;
	ld.global.f32 	%f562, [%rd32+8];
	ld.global.f32 	%f563, [%rd33+8];
	mul.f32 	%f564, %f562, %f563;
	mul.f32 	%f565, %f563, %f564;
	fma.rn.f32 	%f566, %f565, 0f3F000000, %f68;
	st.global.f32 	[%rd31], %f566;
$L__BB11_95:
	add.s32 	%r251, %r86, 1;
	setp.ne.s32 	%p65, %r86, %r225;
	@%p65 bra 	$L__BB11_88;
	ld.global.u32 	%r225, [%rd5];
$L__BB11_97:
	setp.lt.s32 	%p66, %r225, 0;
	@%p66 bra 	$L__BB11_100;
	mov.b32 	%r255, 0;
$L__BB11_99:
	ld.global.f32 	%f567, [%rd5+4];
	mul.f32 	%f568, %f567, %f567;
	add.s32 	%r194, %r255, %r58;
	mul.wide.s32 	%rd205, %r194, 4;
	add.s64 	%rd206, %rd4, %rd205;
	ld.global.f32 	%f569, [%rd206];
	mul.f32 	%f570, %f568, %f569;
	ld.global.f32 	%f571, [%rd5+8];
	mul.f32 	%f572, %f571, %f571;
	add.s64 	%rd207, %rd3, %rd205;
	ld.global.f32 	%f573, [%rd207];
	mul.f32 	%f574, %f572, %f573;
	sub.f32 	%f575, %f570, %f574;
	add.s64 	%rd208, %rd1, %rd205;
	ld.global.f32 	%f576, [%rd208];
	add.f32 	%f577, %f576, %f576;
	div.rn.f32 	%f578, %f575, %f577;
	ld.global.u64 	%rd209, [%rd5+32];
	cvta.to.global.u64 	%rd210, %rd209;
	mul.wide.u32 	%rd211, %r255, 4;
	add.s64 	%rd212, %rd210, %rd211;
	ld.global.f32 	%f579, [%rd212];
	add.f32 	%f580, %f579, %f578;
	st.global.f32 	[%rd212], %f580;
	add.s32 	%r95, %r255, 1;
	ld.global.u32 	%r225, [%rd5];
	setp.lt.s32 	%p67, %r255, %r225;
	mov.u32 	%r255, %r95;
	@%p67 bra 	$L__BB11_99;
$L__BB11_100:
	setp.lt.s32 	%p68, %r225, 0;
	@%p68 bra 	$L__BB11_103;
	mov.b32 	%r256, 0;
$L__BB11_102:
	ld.global.u64 	%rd213, [%rd5+40];
	cvta.to.global.u64 	%rd214, %rd213;
	mul.wide.u32 	%rd215, %r256, 4;
	add.s64 	%rd216, %rd214, %rd215;
	ld.global.f32 	%f581, [%rd216];
	mul.f32 	%f582, %f581, 0fC0A00000;
	div.rn.f32 	%f583, %f582, 0f41100000;
	ld.global.u64 	%rd217, [%rd5+32];
	cvta.to.global.u64 	%rd218, %rd217;
	add.s64 	%rd219, %rd218, %rd215;
	ld.global.f32 	%f584, [%rd219];
	add.f32 	%f585, %f584, %f583;
	st.global.f32 	[%rd216], %f585;
	ld.global.u64 	%rd220, [%rd5+40];
	cvta.to.global.u64 	%rd221, %rd220;
	add.s64 	%rd222, %rd221, %rd215;
	ld.global.f32 	%f586, [%rd222];
	mul.f32 	%f587, %f1, %f586;
	ld.global.u64 	%rd223, [%rd5+24];
	cvta.to.global.u64 	%rd224, %rd223;
	add.s64 	%rd225, %rd224, %rd215;
	ld.global.f32 	%f588, [%rd225];
	fma.rn.f32 	%f589, %f587, 0f3D800000, %f588;
	st.global.f32 	[%rd225], %f589;
	add.s32 	%r98, %r256, 1;
	ld.global.u32 	%r225, [%rd5];
	setp.lt.s32 	%p69, %r256, %r225;
	mov.u32 	%r256, %r98;
	@%p69 bra 	$L__BB11_102;
$L__BB11_103:
	ld.global.u64 	%rd226, [%rd5+24];
	cvta.to.global.u64 	%rd34, %rd226;
	add.s32 	%r101, %r225, 1;
	mad.lo.s32 	%r102, %r225, %r225, %r225;
	shr.u32 	%r196, %r102, 31;
	add.s32 	%r197, %r102, %r196;
	shr.s32 	%r103, %r197, 1;
	setp.lt.s32 	%p70, %r225, 0;
	mov.f32 	%f878, 0f00000000;
	@%p70 bra 	$L__BB11_117;
	and.b32  	%r104, %r101, 15;
	setp.lt.u32 	%p71, %r225, 15;
	mov.f32 	%f878, 0f00000000;
	mov.b32 	%r260, 0;
	@%p71 bra 	$L__BB11_107;
	and.b32  	%r260, %r101, -16;
	mov.f32 	%f878, 0f00000000;
	mov.b32 	%r258, 0;
$L__BB11_106:
	.pragma "nounroll";
	add.s32 	%r200, %r258, %r103;
	mul.wide.u32 	%rd227, %r200, 4;
	add.s64 	%rd228, %rd4, %rd227;
	ld.global.f32 	%f594, [%rd228];
	mul.wide.u32 	%rd229, %r258, 4;
	add.s64 	%rd230, %rd34, %rd229;
	ld.global.f32 	%f595, [%rd230];
	fma.rn.f32 	%f596, %f594, %f595, %f878;
	ld.global.f32 	%f597, [%rd228+4];
	ld.global.f32 	%f598, [%rd230+4];
	fma.rn.f32 	%f599, %f597, %f598, %f596;
	ld.global.f32 	%f600, [%rd228+8];
	ld.global.f32 	%f601, [%rd230+8];
	fma.rn.f32 	%f602, %f600, %f601, %f599;
	ld.global.f32 	%f603, [%rd228+12];
	ld.global.f32 	%f604, [%rd230+12];
	fma.rn.f32 	%f605, %f603, %f604, %f602;
	ld.global.f32 	%f606, [%rd228+16];
	ld.global.f32 	%f607, [%rd230+16];
	fma.rn.f32 	%f608, %f606, %f607, %f605;
	ld.global.f32 	%f609, [%rd228+20];
	ld.global.f32 	%f610, [%rd230+20];
	fma.rn.f32 	%f611, %f609, %f610, %f608;
	ld.global.f32 	%f612, [%rd228+24];
	ld.global.f32 	%f613, [%rd230+24];
	fma.rn.f32 	%f614, %f612, %f613, %f611;
	ld.global.f32 	%f615, [%rd228+28];
	ld.global.f32 	%f616, [%rd230+28];
	fma.rn.f32 	%f617, %f615, %f616, %f614;
	ld.global.f32 	%f618, [%rd228+32];
	ld.global.f32 	%f619, [%rd230+32];
	fma.rn.f32 	%f620, %f618, %f619, %f617;
	ld.global.f32 	%f621, [%rd228+36];
	ld.global.f32 	%f622, [%rd230+36];
	fma.rn.f32 	%f623, %f621, %f622, %f620;
	ld.global.f32 	%f624, [%rd228+40];
	ld.global.f32 	%f625, [%rd230+40];
	fma.rn.f32 	%f626, %f624, %f625, %f623;
	ld.global.f32 	%f627, [%rd228+44];
	ld.global.f32 	%f628, [%rd230+44];
	fma.rn.f32 	%f629, %f627, %f628, %f626;
	ld.global.f32 	%f630, [%rd228+48];
	ld.global.f32 	%f631, [%rd230+48];
	fma.rn.f32 	%f632, %f630, %f631, %f629;
	ld.global.f32 	%f633, [%rd228+52];
	ld.global.f32 	%f634, [%rd230+52];
	fma.rn.f32 	%f635, %f633, %f634, %f632;
	ld.global.f32 	%f636, [%rd228+56];
	ld.global.f32 	%f637, [%rd230+56];
	fma.rn.f32 	%f638, %f636, %f637, %f635;
	ld.global.f32 	%f639, [%rd228+60];
	ld.global.f32 	%f640, [%rd230+60];
	fma.rn.f32 	%f878, %f639, %f640, %f638;
	add.s32 	%r258, %r258, 16;
	setp.ne.s32 	%p72, %r258, %r260;
	@%p72 bra 	$L__BB11_106;
$L__BB11_107:
	setp.eq.s32 	%p73, %r104, 0;
	@%p73 bra 	$L__BB11_117;
	and.b32  	%r109, %r101, 7;
	setp.lt.u32 	%p74, %r104, 8;
	@%p74 bra 	$L__BB11_110;
	add.s32 	%r201, %r260, %r103;
	mul.wide.u32 	%rd231, %r201, 4;
	add.s64 	%rd232, %rd4, %rd231;
	ld.global.f32 	%f642, [%rd232];
	cvt.u64.u32 	%rd233, %r260;
	mul.wide.u32 	%rd234, %r260, 4;
	add.s64 	%rd235, %rd34, %rd234;
	ld.global.f32 	%f643, [%rd235];
	fma.rn.f32 	%f644, %f642, %f643, %f878;
	cvt.u64.u32 	%rd236, %r103;
	add.s64 	%rd237, %rd233, %rd236;
	shl.b64 	%rd238, %rd237, 2;
	add.s64 	%rd239, %rd4, %rd238;
	ld.global.f32 	%f645, [%rd239+4];
	ld.global.f32 	%f646, [%rd235+4];
	fma.rn.f32 	%f647, %f645, %f646, %f644;
	ld.global.f32 	%f648, [%rd239+8];
	ld.global.f32 	%f649, [%rd235+8];
	fma.rn.f32 	%f650, %f648, %f649, %f647;
	ld.global.f32 	%f651, [%rd239+12];
	ld.global.f32 	%f652, [%rd235+12];
	fma.rn.f32 	%f653, %f651, %f652, %f650;
	ld.global.f32 	%f654, [%rd239+16];
	ld.global.f32 	%f655, [%rd235+16];
	fma.rn.f32 	%f656, %f654, %f655, %f653;
	ld.global.f32 	%f657, [%rd239+20];
	ld.global.f32 	%f658, [%rd235+20];
	fma.rn.f32 	%f659, %f657, %f658, %f656;
	ld.global.f32 	%f660, [%rd239+24];
	ld.global.f32 	%f661, [%rd235+24];
	fma.rn.f32 	%f662, %f660, %f661, %f659;
	ld.global.f32 	%f663, [%rd239+28];
	ld.global.f32 	%f664, [%rd235+28];
	fma.rn.f32 	%f878, %f663, %f664, %f662;
	add.s32 	%r260, %r260, 8;
$L__BB11_110:
	setp.eq.s32 	%p75, %r109, 0;
	@%p75 bra 	$L__BB11_117;
	and.b32  	%r112, %r101, 3;
	setp.lt.u32 	%p76, %r109, 4;
	@%p76 bra 	$L__BB11_113;
	add.s32 	%r202, %r260, %r103;
	mul.wide.u32 	%rd240, %r202, 4;
	add.s64 	%rd241, %rd4, %rd240;
	ld.global.f32 	%f666, [%rd241];
	cvt.u64.u32 	%rd242, %r260;
	mul.wide.u32 	%rd243, %r260, 4;
	add.s64 	%rd244, %rd34, %rd243;
	ld.global.f32 	%f667, [%rd244];
	fma.rn.f32 	%f668, %f666, %f667, %f878;
	cvt.u64.u32 	%rd245, %r103;
	add.s64 	%rd246, %rd242, %rd245;
	shl.b64 	%rd247, %rd246, 2;
	add.s64 	%rd248, %rd4, %rd247;
	ld.global.f32 	%f669, [%rd248+4];
	ld.global.f32 	%f670, [%rd244+4];
	fma.rn.f32 	%f671, %f669, %f670, %f668;
	ld.global.f32 	%f672, [%rd248+8];
	ld.global.f32 	%f673, [%rd244+8];
	fma.rn.f32 	%f674, %f672, %f673, %f671;
	ld.global.f32 	%f675, [%rd248+12];
	ld.global.f32 	%f676, [%rd244+12];
	fma.rn.f32 	%f878, %f675, %f676, %f674;
	add.s32 	%r260, %r260, 4;
$L__BB11_113:
	setp.eq.s32 	%p77, %r112, 0;
	@%p77 bra 	$L__BB11_117;
	add.s32 	%r203, %r260, %r103;
	mul.wide.u32 	%rd249, %r203, 4;
	add.s64 	%rd250, %rd4, %rd249;
	ld.global.f32 	%f677, [%rd250];
	cvt.u64.u32 	%rd35, %r260;
	mul.wide.u32 	%rd251, %r260, 4;
	add.s64 	%rd36, %rd34, %rd251;
	ld.global.f32 	%f678, [%rd36];
	fma.rn.f32 	%f878, %f677, %f678, %f878;
	setp.eq.s32 	%p78, %r112, 1;
	@%p78 bra 	$L__BB11_117;
	cvt.u64.u32 	%rd252, %r103;
	add.s64 	%rd253, %rd35, %rd252;
	shl.b64 	%rd254, %rd253, 2;
	add.s64 	%rd37, %rd4, %rd254;
	ld.global.f32 	%f679, [%rd37+4];
	ld.global.f32 	%f680, [%rd36+4];
	fma.rn.f32 	%f878, %f679, %f680, %f878;
	setp.eq.s32 	%p79, %r112, 2;
	@%p79 bra 	$L__BB11_117;
	ld.global.f32 	%f681, [%rd37+8];
	ld.global.f32 	%f682, [%rd36+8];
	fma.rn.f32 	%f878, %f681, %f682, %f878;
$L__BB11_117:
	setp.lt.s32 	%p80, %r225, 0;
	st.global.f32 	[%rd5+4], %f878;
	mov.f32 	%f886, 0f00000000;
	@%p80 bra 	$L__BB11_131;
	and.b32  	%r115, %r101, 15;
	setp.lt.u32 	%p81, %r225, 15;
	mov.f32 	%f886, 0f00000000;
	mov.b32 	%r264, 0;
	@%p81 bra 	$L__BB11_121;
	and.b32  	%r264, %r101, -16;
	mov.f32 	%f886, 0f00000000;
	mov.b32 	%r262, 0;
$L__BB11_120:
	.pragma "nounroll";
	add.s32 	%r206, %r262, %r103;
	mul.wide.u32 	%rd255, %r206, 4;
	add.s64 	%rd256, %rd3, %rd255;
	ld.global.f32 	%f687, [%rd256];
	mul.wide.u32 	%rd257, %r262, 4;
	add.s64 	%rd258, %rd34, %rd257;
	ld.global.f32 	%f688, [%rd258];
	fma.rn.f32 	%f689, %f687, %f688, %f886;
	ld.global.f32 	%f690, [%rd256+4];
	ld.global.f32 	%f691, [%rd258+4];
	fma.rn.f32 	%f692, %f690, %f691, %f689;
	ld.global.f32 	%f693, [%rd256+8];
	ld.global.f32 	%f694, [%rd258+8];
	fma.rn.f32 	%f695, %f693, %f694, %f692;
	ld.global.f32 	%f696, [%rd256+12];
	ld.global.f32 	%f697, [%rd258+12];
	fma.rn.f32 	%f698, %f696, %f697, %f695;
	ld.global.f32 	%f699, [%rd256+16];
	ld.global.f32 	%f700, [%rd258+16];
	fma.rn.f32 	%f701, %f699, %f700, %f698;
	ld.global.f32 	%f702, [%rd256+20];
	ld.global.f32 	%f703, [%rd258+20];
	fma.rn.f32 	%f704, %f702, %f703, %f701;
	ld.global.f32 	%f705, [%rd256+24];
	ld.global.f32 	%f706, [%rd258+24];
	fma.rn.f32 	%f707, %f705, %f706, %f704;
	ld.global.f32 	%f708, [%rd256+28];
	ld.global.f32 	%f709, [%rd258+28];
	fma.rn.f32 	%f710, %f708, %f709, %f707;
	ld.global.f32 	%f711, [%rd256+32];
	ld.global.f32 	%f712, [%rd258+32];
	fma.rn.f32 	%f713, %f711, %f712, %f710;
	ld.global.f32 	%f714, [%rd256+36];
	ld.global.f32 	%f715, [%rd258+36];
	fma.rn.f32 	%f716, %f714, %f715, %f713;
	ld.global.f32 	%f717, [%rd256+40];
	ld.global.f32 	%f718, [%rd258+40];
	fma.rn.f32 	%f719, %f717, %f718, %f716;
	ld.global.f32 	%f720, [%rd256+44];
	ld.global.f32 	%f721, [%rd258+44];
	fma.rn.f32 	%f722, %f720, %f721, %f719;
	ld.global.f32 	%f723, [%rd256+48];
	ld.global.f32 	%f724, [%rd258+48];
	fma.rn.f32 	%f725, %f723, %f724, %f722;
	ld.global.f32 	%f726, [%rd256+52];
	ld.global.f32 	%f727, [%rd258+52];
	fma.rn.f32 	%f728, %f726, %f727, %f725;
	ld.global.f32 	%f729, [%rd256+56];
	ld.global.f32 	%f730, [%rd258+56];
	fma.rn.f32 	%f731, %f729, %f730, %f728;
	ld.global.f32 	%f732, [%rd256+60];
	ld.global.f32 	%f733, [%rd258+60];
	fma.rn.f32 	%f886, %f732, %f733, %f731;
	add.s32 	%r262, %r262, 16;
	setp.ne.s32 	%p82, %r262, %r264;
	@%p82 bra 	$L__BB11_120;
$L__BB11_121:
	setp.eq.s32 	%p83, %r115, 0;
	@%p83 bra 	$L__BB11_131;
	and.b32  	%r120, %r101, 7;
	setp.lt.u32 	%p84, %r115, 8;
	@%p84 bra 	$L__BB11_124;
	add.s32 	%r207, %r264, %r103;
	mul.wide.u32 	%rd259, %r207, 4;
	add.s64 	%rd260, %rd3, %rd259;
	ld.global.f32 	%f735, [%rd260];
	cvt.u64.u32 	%rd261, %r264;
	mul.wide.u32 	%rd262, %r264, 4;
	add.s64 	%rd263, %rd34, %rd262;
	ld.global.f32 	%f736, [%rd263];
	fma.rn.f32 	%f737, %f735, %f736, %f886;
	cvt.u64.u32 	%rd264, %r103;
	add.s64 	%rd265, %rd261, %rd264;
	shl.b64 	%rd266, %rd265, 2;
	add.s64 	%rd267, %rd3, %rd266;
	ld.global.f32 	%f738, [%rd267+4];
	ld.global.f32 	%f739, [%rd263+4];
	fma.rn.f32 	%f740, %f738, %f739, %f737;
	ld.global.f32 	%f741, [%rd267+8];
	ld.global.f32 	%f742, [%rd263+8];
	fma.rn.f32 	%f743, %f741, %f742, %f740;
	ld.global.f32 	%f744, [%rd267+12];
	ld.global.f32 	%f745, [%rd263+12];
	fma.rn.f32 	%f746, %f744, %f745, %f743;
	ld.global.f32 	%f747, [%rd267+16];
	ld.global.f32 	%f748, [%rd263+16];
	fma.rn.f32 	%f749, %f747, %f748, %f746;
	ld.global.f32 	%f750, [%rd267+20];
	ld.global.f32 	%f751, [%rd263+20];
	fma.rn.f32 	%f752, %f750, %f751, %f749;
	ld.global.f32 	%f753, [%rd267+24];
	ld.global.f32 	%f754, [%rd263+24];
	fma.rn.f32 	%f755, %f753, %f754, %f752;
	ld.global.f32 	%f756, [%rd267+28];
	ld.global.f32 	%f757, [%rd263+28];
	fma.rn.f32 	%f886, %f756, %f757, %f755;
	add.s32 	%r264, %r264, 8;
$L__BB11_124:
	setp.eq.s32 	%p85, %r120, 0;
	@%p85 bra 	$L__BB11_131;
	and.b32  	%r123, %r101, 3;
	setp.lt.u32 	%p86, %r120, 4;
	@%p86 bra 	$L__BB11_127;
	add.s32 	%r208, %r264, %r103;
	mul.wide.u32 	%rd268, %r208, 4;
	add.s64 	%rd269, %rd3, %rd268;
	ld.global.f32 	%f759, [%rd269];
	cvt.u64.u32 	%rd270, %r264;
	mul.wide.u32 	%rd271, %r264, 4;
	add.s64 	%rd272, %rd34, %rd271;
	ld.global.f32 	%f760, [%rd272];
	fma.rn.f32 	%f761, %f759, %f760, %f886;
	cvt.u64.u32 	%rd273, %r103;
	add.s64 	%rd274, %rd270, %rd273;
	shl.b64 	%rd275, %rd274, 2;
	add.s64 	%rd276, %rd3, %rd275;
	ld.global.f32 	%f762, [%rd276+4];
	ld.global.f32 	%f763, [%rd272+4];
	fma.rn.f32 	%f764, %f762, %f763, %f761;
	ld.global.f32 	%f765, [%rd276+8];
	ld.global.f32 	%f766, [%rd272+8];
	fma.rn.f32 	%f767, %f765, %f766, %f764;
	ld.global.f32 	%f768, [%rd276+12];
	ld.global.f32 	%f769, [%rd272+12];
	fma.rn.f32 	%f886, %f768, %f769, %f767;
	add.s32 	%r264, %r264, 4;
$L__BB11_127:
	setp.eq.s32 	%p87, %r123, 0;
	@%p87 bra 	$L__BB11_131;
	add.s32 	%r209, %r264, %r103;
	mul.wide.u32 	%rd277, %r209, 4;
	add.s64 	%rd278, %rd3, %rd277;
	ld.global.f32 	%f770, [%rd278];
	cvt.u64.u32 	%rd38, %r264;
	mul.wide.u32 	%rd279, %r264, 4;
	add.s64 	%rd39, %rd34, %rd279;
	ld.global.f32 	%f771, [%rd39];
	fma.rn.f32 	%f886, %f770, %f771, %f886;
	setp.eq.s32 	%p88, %r123, 1;
	@%p88 bra 	$L__BB11_131;
	cvt.u64.u32 	%rd280, %r103;
	add.s64 	%rd281, %rd38, %rd280;
	shl.b64 	%rd282, %rd281, 2;
	add.s64 	%rd40, %rd3, %rd282;
	ld.global.f32 	%f772, [%rd40+4];
	ld.global.f32 	%f773, [%rd39+4];
	fma.rn.f32 	%f886, %f772, %f773, %f886;
	setp.eq.s32 	%p89, %r123, 2;
	@%p89 bra 	$L__BB11_131;
	ld.global.f32 	%f774, [%rd40+8];
	ld.global.f32 	%f775, [%rd39+8];
	fma.rn.f32 	%f886, %f774, %f775, %f886;
$L__BB11_131:
	st.global.f32 	[%rd5+8], %f886;
	setp.leu.f32 	%p90, %f878, 0f00000000;
	@%p90 bra 	$L__BB11_133;
	ld.global.f32 	%f776, [%rd5+12];
	st.global.f32 	[%rd5+4], %f776;
$L__BB11_133:
	setp.geu.f32 	%p91, %f886, 0f00000000;
	@%p91 bra 	$L__BB11_135;
	ld.global.f32 	%f777, [%rd5+16];
	st.global.f32 	[%rd5+8], %f777;
$L__BB11_135:
	setp.lt.s32 	%p92, %r225, 0;
	add.s32 	%r210, %r101, %r225;
	mul.lo.s32 	%r126, %r102, %r210;
	@%p92 bra 	$L__BB11_151;
	ld.global.u64 	%rd283, [%rd5+32];
	and.b32  	%r127, %r101, 3;
	and.b32  	%r128, %r101, -4;
	mul.hi.s32 	%r212, %r126, 715827883;
	shr.u32 	%r213, %r212, 31;
	add.s32 	%r129, %r212, %r213;
	cvta.to.global.u64 	%rd41, %rd283;
	mov.b32 	%r266, 0;
$L__BB11_137:
	mov.u32 	%r130, %r266;
	setp.lt.u32 	%p93, %r225, 3;
	mul.wide.u32 	%rd284, %r130, 4;
	add.s64 	%rd42, %rd41, %rd284;
	mov.b32 	%r268, 0;
	st.global.u32 	[%rd42], %r268;
	mad.lo.s32 	%r131, %r130, %r101, %r129;
	mov.f32 	%f888, 0f00000000;
	@%p93 bra 	$L__BB11_140;
	mov.b32 	%r267, 0;
	mov.f32 	%f888, 0f00000000;
$L__BB11_139:
	add.s32 	%r216, %r131, %r267;
	mul.wide.s32 	%rd285, %r216, 4;
	add.s64 	%rd286, %rd2, %rd285;
	ld.global.f32 	%f780, [%rd286];
	mul.wide.u32 	%rd287, %r267, 4;
	add.s64 	%rd288, %rd34, %rd287;
	ld.global.f32 	%f781, [%rd288];
	mul.f32 	%f782, %f780, %f781;
	mul.f32 	%f783, %f781, %f782;
	fma.rn.f32 	%f784, %f783, 0f3F000000, %f888;
	st.global.f32 	[%rd42], %f784;
	ld.global.f32 	%f785, [%rd286+4];
	ld.global.f32 	%f786, [%rd288+4];
	mul.f32 	%f787, %f785, %f786;
	mul.f32 	%f788, %f786, %f787;
	fma.rn.f32 	%f789, %f788, 0f3F000000, %f784;
	st.global.f32 	[%rd42], %f789;
	ld.global.f32 	%f790, [%rd286+8];
	ld.global.f32 	%f791, [%rd288+8];
	mul.f32 	%f792, %f790, %f791;
	mul.f32 	%f793, %f791, %f792;
	fma.rn.f32 	%f794, %f793, 0f3F000000, %f789;
	st.global.f32 	[%rd42], %f794;
	ld.global.f32 	%f795, [%rd286+12];
	ld.global.f32 	%f796, [%rd288+12];
	mul.f32 	%f797, %f795, %f796;
	mul.f32 	%f798, %f796, %f797;
	fma.rn.f32 	%f888, %f798, 0f3F000000, %f794;
	st.global.f32 	[%rd42], %f888;
	add.s32 	%r267, %r267, 4;
	setp.ne.s32 	%p94, %r267, %r128;
	mov.u32 	%r268, %r128;
	@%p94 bra 	$L__BB11_139;
$L__BB11_140:
	setp.eq.s32 	%p95, %r127, 0;
	@%p95 bra 	$L__BB11_144;
	setp.eq.s32 	%p96, %r127, 1;
	add.s32 	%r217, %r131, %r268;
	mul.wide.s32 	%rd289, %r217, 4;
	add.s64 	%rd43, %rd2, %rd289;
	ld.global.f32 	%f799, [%rd43];
	mul.wide.u32 	%rd290, %r268, 4;
	add.s64 	%rd44, %rd34, %rd290;
	ld.global.f32 	%f800, [%rd44];
	mul.f32 	%f801, %f799, %f800;
	mul.f32 	%f802, %f800, %f801;
	fma.rn.f32 	%f100, %f802, 0f3F000000, %f888;
	st.global.f32 	[%rd42], %f100;
	@%p96 bra 	$L__BB11_144;
	setp.eq.s32 	%p97, %r127, 2;
	ld.global.f32 	%f803, [%rd43+4];
	ld.global.f32 	%f804, [%rd44+4];
	mul.f32 	%f805, %f803, %f804;
	mul.f32 	%f806, %f804, %f805;
	fma.rn.f32 	%f101, %f806, 0f3F000000, %f100;
	st.global.f32 	[%rd42], %f101;
	@%p97 bra 	$L__BB11_144;
	ld.global.f32 	%f807, [%rd43+8];
	ld.global.f32 	%f808, [%rd44+8];
	mul.f32 	%f809, %f807, %f808;
	mul.f32 	%f810, %f808, %f809;
	fma.rn.f32 	%f811, %f810, 0f3F000000, %f101;
	st.global.f32 	[%rd42], %f811;
$L__BB11_144:
	add.s32 	%r266, %r130, 1;
	setp.ne.s32 	%p98, %r130, %r225;
	@%p98 bra 	$L__BB11_137;
	ld.global.u32 	%r218, [%rd5];
	setp.lt.s32 	%p99, %r218, 0;
	@%p99 bra 	$L__BB11_151;
	mov.b32 	%r269, 0;
$L__BB11_147:
	ld.global.f32 	%f812, [%rd5+4];
	mul.f32 	%f813, %f812, %f812;
	add.s32 	%r220, %r269, %r103;
	mul.wide.s32 	%rd291, %r220, 4;
	add.s64 	%rd292, %rd4, %rd291;
	ld.global.f32 	%f814, [%rd292];
	mul.f32 	%f815, %f813, %f814;
	ld.global.f32 	%f816, [%rd5+8];
	mul.f32 	%f817, %f816, %f816;
	add.s64 	%rd293, %rd3, %rd291;
	ld.global.f32 	%f818, [%rd293];
	mul.f32 	%f819, %f817, %f818;
	sub.f32 	%f820, %f815, %f819;
	add.s64 	%rd294, %rd1, %rd291;
	ld.global.f32 	%f821, [%rd294];
	add.f32 	%f822, %f821, %f821;
	div.rn.f32 	%f823, %f820, %f822;
	ld.global.u64 	%rd295, [%rd5+32];
	cvta.to.global.u64 	%rd296, %rd295;
	mul.wide.u32 	%rd297, %r269, 4;
	add.s64 	%rd298, %rd296, %rd297;
	ld.global.f32 	%f824, [%rd298];
	add.f32 	%f825, %f824, %f823;
	st.global.f32 	[%rd298], %f825;
	add.s32 	%r137, %r269, 1;
	ld.global.u32 	%r138, [%rd5];
	setp.lt.s32 	%p100, %r269, %r138;
	mov.u32 	%r269, %r137;
	@%p100 bra 	$L__BB11_147;
	setp.lt.s32 	%p101, %r138, 0;
	@%p101 bra 	$L__BB11_151;
	mov.b32 	%r270, 0;
$L__BB11_150:
	ld.global.u64 	%rd299, [%rd5+40];
	cvta.to.global.u64 	%rd300, %rd299;
	mul.wide.u32 	%rd301, %r270, 4;
	add.s64 	%rd302, %rd300, %rd301;
	ld.global.f32 	%f826, [%rd302];
	mul.f32 	%f827, %f826, 0fC3190000;
	ld.global.u64 	%rd303, [%rd5+32];
	cvta.to.global.u64 	%rd304, %rd303;
	add.s64 	%rd305, %rd304, %rd301;
	ld.global.f32 	%f828, [%rd305];
	fma.rn.f32 	%f829, %f827, 0f3C000000, %f828;
	st.global.f32 	[%rd302], %f829;
	ld.global.u64 	%rd306, [%rd5+40];
	cvta.to.global.u64 	%rd307, %rd306;
	add.s64 	%rd308, %rd307, %rd301;
	ld.global.f32 	%f830, [%rd308];
	mul.f32 	%f831, %f2, %f830;
	div.rn.f32 	%f832, %f831, 0f41700000;
	ld.global.u64 	%rd309, [%rd5+24];
	cvta.to.global.u64 	%rd310, %rd309;
	add.s64 	%rd311, %rd310, %rd301;
	ld.global.f32 	%f833, [%rd311];
	add.f32 	%f834, %f833, %f832;
	st.global.f32 	[%rd311], %f834;
	add.s32 	%r140, %r270, 1;
	ld.global.u32 	%r222, [%rd5];
	setp.lt.s32 	%p102, %r270, %r222;
	mov.u32 	%r270, %r140;
	@%p102 bra 	$L__BB11_150;
$L__BB11_151:
	add.s32 	%r223, %r223, %r3;
	setp.lt.s32 	%p103, %r223, %r142;
	@%p103 bra 	$L__BB11_2;
$L__BB11_152:
	ret;

}


// ===== COMPILED SASS (sm_100) =====

	.target	sm_100

	.elftype	@"ET_EXEC"


//--------------------- .note.nv.tkinfo           --------------------------
	.section	.note.nv.tkinfo,"",@"SHT_NOTE"
	.sectionflags	@"SHF_NOTE_NV_TKINFO"
	.tkinfo
        /*0018*/ 	.word	0x00000002
        /*0030*/ 	.string	""
        /*0030*/ 	.string	"ptxas"
        /*0030*/ 	.string	"Cuda compilation tools, release 13.0, V13.0.88"
        /*0030*/ 	.string	"Build cuda_13.0.r13.0/compiler.36424714_0"
        /*0030*/ 	.string	"-arch sm_100 -m 64 "



//--------------------- .note.nv.cuinfo           --------------------------
	.section	.note.nv.cuinfo,"",@"SHT_NOTE"
	.sectionflags	@"SHF_NOTE_NV_CUINFO"
        /*0018*/ 	.short	0x0002
        /*001a*/ 	.short	0x0064
        /*001c*/ 	.short	0x0082
	.zero		2


//--------------------- .nv.info                  --------------------------
	.section	.nv.info,"",@"SHT_CUDA_INFO"
	.align	4


	//----- nvinfo : EIATTR_REGCOUNT
	.align		4
        /*0000*/ 	.byte	0x04, 0x2f
        /*0002*/ 	.short	(.L_2 - .L_1)
	.align		4
.L_1:
        /*0004*/ 	.word	index@(_Z33chebyshev_gauss_nodes_and_weightsiPfS_)
        /*0008*/ 	.word	0x00000014


	//----- nvinfo : EIATTR_FRAME_SIZE
	.align		4
.L_2:
        /*000c*/ 	.byte	0x04, 0x11
        /*000e*/ 	.short	(.L_4 - .L_3)
	.align		4
.L_3:
        /*0010*/ 	.word	index@($__internal_6_$__cuda_sm3x_div_rn_noftz_f32_slowpath)
        /*0014*/ 	.word	0x00000020


	//----- nvinfo : EIATTR_FRAME_SIZE
	.align		4
.L_4:
        /*0018*/ 	.byte	0x04, 0x11
        /*001a*/ 	.short	(.L_6 - .L_5)
	.align		4
.L_5:
        /*001c*/ 	.word	index@(_Z33chebyshev_gauss_nodes_and_weightsiPfS_)
        /*0020*/ 	.word	0x00000020


	//----- nvinfo : EIATTR_REGCOUNT
	.align		4
.L_6:
        /*0024*/ 	.byte	0x04, 0x2f
        /*0026*/ 	.short	(.L_8 - .L_7)
	.align		4
.L_7:
        /*0028*/ 	.word	index@(_Z29calculate_barycentric_weightsiPKfPf)
        /*002c*/ 	.word	0x00000020


	//----- nvinfo : EIATTR_FRAME_SIZE
	.align		4
.L_8:
        /*0030*/ 	.byte	0x04, 0x11
        /*0032*/ 	.short	(.L_10 - .L_9)
	.align		4
.L_9:
        /*0034*/ 	.word	index@($__internal_5_$__cuda_sm20_rcp_rn_f32_slowpath)
        /*0038*/ 	.word	0x00000000


	//----- nvinfo : EIATTR_FRAME_SIZE
	.align		4
.L_10:
        /*003c*/ 	.byte	0x04, 0x11
        /*003e*/ 	.short	(.L_12 - .L_11)
	.align		4
.L_11:
        /*0040*/ 	.word	index@(_Z29calculate_barycentric_weightsiPKfPf)
        /*0044*/ 	.word	0x00000000


	//----- nvinfo : EIATTR_REGCOUNT
	.align		4
.L_12:
        /*0048*/ 	.byte	0x04, 0x2f
        /*004a*/ 	.short	(.L_14 - .L_13)
	.align		4
.L_13:
        /*004c*/ 	.word	index@(_Z32lagrange_integrating_polynomialsfiPKfS0_Pf)
        /*0050*/ 	.word	0x0000001e


	//----- nvinfo : EIATTR_FRAME_SIZE
	.align		4
.L_14:
        /*0054*/ 	.byte	0x04, 0x11
        /*0056*/ 	.short	(.L_16 - .L_15)
	.align		4
.L_15:
        /*0058*/ 	.word	index@($__internal_4_$__cuda_sm3x_div_rn_noftz_f32_slowpath)
        /*005c*/ 	.word	0x00000000


	//----- nvinfo : EIATTR_FRAME_SIZE
	.align		4
.L_16:
        /*0060*/ 	.byte	0x04, 0x11
        /*0062*/ 	.short	(.L_18 - .L_17)
	.align		4
.L_17:
        /*0064*/ 	.word	index@(_Z32lagrange_integrating_polynomialsfiPKfS0_Pf)
        /*0068*/ 	.word	0x00000000


	//----- nvinfo : EIATTR_REGCOUNT
	.align		4
.L_18:
        /*006c*/ 	.byte	0x04, 0x2f
        /*006e*/ 	.short	(.L_20 - .L_19)
	.align		4
.L_19:
        /*0070*/ 	.word	index@(_Z42normalize_lagrange_integrating_polynomialsiPf)
        /*0074*/ 	.word	0x0000001f


	//----- nvinfo : EIATTR_FRAME_SIZE
	.align		4
.L_20:
        /*0078*/ 	.byte	0x04, 0x11
        /*007a*/ 	.short	(.L_22 - .L_21)
	.align		4
.L_21:
        /*007c*/ 	.word	index@($__internal_3_$__cuda_sm3x_div_rn_noftz_f32_slowpath)
        /*0080*/ 	.word	0x00000000


	//----- nvinfo : EIATTR_FRAME_SIZE
	.align		4
.L_22:
        /*0084*/ 	.byte	0x04, 0x11
        /*0086*/ 	.short	(.L_24 - .L_23)
	.align		4
.L_23:
        /*0088*/ 	.word	index@(_Z42normalize_lagrange_integrating_polynomialsiPf)
        /*008c*/ 	.word	0x00000000


	//----- nvinfo : EIATTR_REGCOUNT
	.align		4
.L_24:
        /*0090*/ 	.byte	0x04, 0x2f
        /*0092*/ 	.short	(.L_26 - .L_25)
	.align		4
.L_25:
        /*0094*/ 	.word	index@(_Z30polynomial_derivative_matricesiPKfS0_Pf)
        /*0098*/ 	.word	0x00000021


	//----- nvinfo : EIATTR_FRAME_SIZE
	.align		4
.L_26:
        /*009c*/ 	.byte	0x04, 0x11
        /*009e*/ 	.short	(.L_28 - .L_27)
	.align		4
.L_27:
        /*00a0*/ 	.word	index@($__internal_2_$__cuda_sm3x_div_rn_noftz_f32_slowpath)
        /*00a4*/ 	.word	0x00000000


	//----- nvinfo : EIATTR_FRAME_SIZE
	.align		4
.L_28:
        /*00a8*/ 	.byte	0x04, 0x11
        /*00aa*/ 	.short	(.L_30 - .L_29)
	.align		4
.L_29:
        /*00ac*/ 	.word	index@(_Z30polynomial_derivative_matricesiPKfS0_Pf)
        /*00b0*/ 	.word	0x00000000


	//----- nvinfo : EIATTR_REGCOUNT
	.align		4
.L_30:
        /*00b4*/ 	.byte	0x04, 0x2f
        /*00b6*/ 	.short	(.L_32 - .L_31)
	.align		4
.L_31:
        /*00b8*/ 	.word	index@(_Z39polynomial_derivative_matrices_diagonaliPf)
        /*00bc*/ 	.word	0x00000018


	//----- nvinfo : EIATTR_FRAME_SIZE
	.align		4
.L_32:
        /*00c0*/ 	.byte	0x04, 0x11
        /*00c2*/ 	.short	(.L_34 - .L_33)
	.align		4
.L_33:
        /*00c4*/ 	.word	index@(_Z39polynomial_derivative_matrices_diagonaliPf)
        /*00c8*/ 	.word	0x00000000


	//----- nvinfo : EIATTR_REGCOUNT
	.align		4
.L_34:
        /*00cc*/ 	.byte	0x04, 0x2f
        /*00ce*/ 	.short	(.L_36 - .L_35)
	.align		4
.L_35:
        /*00d0*/ 	.word	index@(_Z34polynomial_derivative_matrices_hatiPKfS0_Pf)
        /*00d4*/ 	.word	0x00000022


	//----- nvinfo : EIATTR_FRAME_SIZE
	.align		4
.L_36:
        /*00d8*/ 	.byte	0x04, 0x11
        /*00da*/ 	.short	(.L_38 - .L_37)
	.align		4
.L_37:
        /*00dc*/ 	.word	index@($__internal_1_$__cuda_sm3x_div_rn_noftz_f32_slowpath)
        /*00e0*/ 	.word	0x00000000


	//----- nvinfo : EIATTR_FRAME_SIZE
	.align		4
.L_38:
        /*00e4*/ 	.byte	0x04, 0x11
        /*00e6*/ 	.short	(.L_40 - .L_39)
	.align		4
.L_39:
        /*00e8*/ 	.word	index@(_Z34polynomial_derivative_matrices_hatiPKfS0_Pf)
        /*00ec*/ 	.word	0x00000000


	//----- nvinfo : EIATTR_REGCOUNT
	.align		4
.L_40:
        /*00f0*/ 	.byte	0x04, 0x2f
        /*00f2*/ 	.short	(.L_42 - .L_41)
	.align		4
.L_41:
        /*00f4*/ 	.word	index@(_Z14build_elementsiiP9Element_t)
        /*00f8*/ 	.word	0x0000001b


	//----- nvinfo : EIATTR_FRAME_SIZE
	.align		4
.L_42:
        /*00fc*/ 	.byte	0x04, 0x11
        /*00fe*/ 	.short	(.L_44 - .L_43)
	.align		4
.L_43:
        /*0100*/ 	.word	index@(_Z14build_elementsiiP9Element_t)
        /*0104*/ 	.word	0x00000000


	//----- nvinfo : EIATTR_REGCOUNT
	.align		4
.L_44:
        /*0108*/ 	.byte	0x04, 0x2f
        /*010a*/ 	.short	(.L_46 - .L_45)
	.align		4
.L_45:
        /*010c*/ 	.word	index@(_Z18initial_conditionsiP9Element_tPKf)
        /*0110*/ 	.word	0x0000001a


	//----- nvinfo : EIATTR_FRAME_SIZE
	.align		4
.L_46:
        /*0114*/ 	.byte	0x04, 0x11
        /*0116*/ 	.short	(.L_48 - .L_47)
	.align		4
.L_47:
        /*0118*/ 	.word	index@(_Z18initial_conditionsiP9Element_tPKf)
        /*011c*/ 	.word	0x00000000


	//----- nvinfo : EIATTR_REGCOUNT
	.align		4
.L_48:
        /*0120*/ 	.byte	0x04, 0x2f
        /*0122*/ 	.short	(.L_50 - .L_49)
	.align		4
.L_49:
        /*0124*/ 	.word	index@(_Z17get_phi_phi_primeiPK9Element_tPfS2_)
        /*0128*/ 	.word	0x00000012


	//----- nvinfo : EIATTR_FRAME_SIZE
	.align		4
.L_50:
        /*012c*/ 	.byte	0x04, 0x11
        /*012e*/ 	.short	(.L_52 - .L_51)
	.align		4
.L_51:
        /*0130*/ 	.word	index@(_Z17get_phi_phi_primeiPK9Element_tPfS2_)
        /*0134*/ 	.word	0x00000000


	//----- nvinfo : EIATTR_REGCOUNT
	.align		4
.L_52:
        /*0138*/ 	.byte	0x04, 0x2f
        /*013a*/ 	.short	(.L_54 - .L_53)
	.align		4
.L_53:
        /*013c*/ 	.word	index@(_Z7get_phiiPK9Element_tPf)
        /*0140*/ 	.word	0x0000000e


	//----- nvinfo : EIATTR_FRAME_SIZE
	.align		4
.L_54:
        /*0144*/ 	.byte	0x04, 0x11
        /*0146*/ 	.short	(.L_56 - .L_55)
	.align		4
.L_55:
        /*0148*/ 	.word	index@(_Z7get_phiiPK9Element_tPf)
        /*014c*/ 	.word	0x00000000


	//----- nvinfo : EIATTR_REGCOUNT
	.align		4
.L_56:
        /*0150*/ 	.byte	0x04, 0x2f
        /*0152*/ 	.short	(.L_58 - .L_57)
	.align		4
.L_57:
        /*0154*/ 	.word	index@(_Z14gd_step_by_rk3iP9Element_tfPKfS2_S2_S2_)
        /*0158*/ 	.word	0x00000020


	//----- nvinfo : EIATTR_FRAME_SIZE
	.align		4
.L_58:
        /*015c*/ 	.byte	0x04, 0x11
        /*015e*/ 	.short	(.L_60 - .L_59)
	.align		4
.L_59:
        /*0160*/ 	.word	index@($__internal_0_$__cuda_sm3x_div_rn_noftz_f32_slowpath)
        /*0164*/ 	.word	0x00000000


	//----- nvinfo : EIATTR_FRAME_SIZE
	.align		4
.L_60:
        /*0168*/ 	.byte	0x04, 0x11
        /*016a*/ 	.short	(.L_62 - .L_61)
	.align		4
.L_61:
        /*016c*/ 	.word	index@(_Z14gd_step_by_rk3iP9Element_tfPKfS2_S2_S2_)
        /*0170*/ 	.word	0x00000000


	//----- nvinfo : EIATTR_MIN_STACK_SIZE
	.align		4
.L_62:
        /*0174*/ 	.byte	0x04, 0x12
        /*0176*/ 	.short	(.L_64 - .L_63)
	.align		4
.L_63:
        /*0178*/ 	.word	index@(_Z14gd_step_by_rk3iP9Element_tfPKfS2_S2_S2_)
        /*017c*/ 	.word	0x00000000


	//----- nvinfo : EIATTR_MIN_STACK_SIZE
	.align		4
.L_64:
        /*0180*/ 	.byte	0x04, 0x12
        /*0182*/ 	.short	(.L_66 - .L_65)
	.align		4
.L_65:
        /*0184*/ 	.word	index@(_Z7get_phiiPK9Element_tPf)
        /*0188*/ 	.word	0x00000000


	//----- nvinfo : EIATTR_MIN_STACK_SIZE
	.align		4
.L_66:
        /*018c*/ 	.byte	0x04, 0x12
        /*018e*/ 	.short	(.L_68 - .L_67)
	.align		4
.L_67:
        /*0190*/ 	.word	index@(_Z17get_phi_phi_primeiPK9Element_tPfS2_)
        /*0194*/ 	.word	0x00000000


	//----- nvinfo : EIATTR_MIN_STACK_SIZE
	.align		4
.L_68:
        /*0198*/ 	.byte	0x04, 0x12
        /*019a*/ 	.short	(.L_70 - .L_69)
	.align		4
.L_69:
        /*019c*/ 	.word	index@(_Z18initial_conditionsiP9Element_tPKf)
        /*01a0*/ 	.word	0x00000000


	//----- nvinfo : EIATTR_MIN_STACK_SIZE
	.align		4
.L_70:
        /*01a4*/ 	.byte	0x04, 0x12
        /*01a6*/ 	.short	(.L_72 - .L_71)
	.align		4
.L_71:
        /*01a8*/ 	.word	index@(_Z14build_elementsiiP9Element_t)
        /*01ac*/ 	.word	0x00000000


	//----- nvinfo : EIATTR_MIN_STACK_SIZE
	.align		4
.L_72:
        /*01b0*/ 	.byte	0x04, 0x12
        /*01b2*/ 	.short	(.L_74 - .L_73)
	.align		4
.L_73:
        /*01b4*/ 	.word	index@(_Z34polynomial_derivative_matrices_hatiPKfS0_Pf)
        /*01b8*/ 	.word	0x00000000


	//----- nvinfo : EIATTR_MIN_STACK_SIZE
	.align		4
.L_74:
        /*01bc*/ 	.byte	0x04, 0x12
        /*01be*/ 	.short	(.L_76 - .L_75)
	.align		4
.L_75:
        /*01c0*/ 	.word	index@(_Z39polynomial_derivative_matrices_diagonaliPf)
        /*01c4*/ 	.word	0x00000000


	//----- nvinfo : EIATTR_MIN_STACK_SIZE
	.align		4
.L_76:
        /*01c8*/ 	.byte	0x04, 0x12
        /*01ca*/ 	.short	(.L_78 - .L_77)
	.align		4
.L_77:
        /*01cc*/ 	.word	index@(_Z30polynomial_derivative_matricesiPKfS0_Pf)
        /*01d0*/ 	.word	0x00000000


	//----- nvinfo : EIATTR_MIN_STACK_SIZE
	.align		4
.L_78:
        /*01d4*/ 	.byte	0x04, 0x12
        /*01d6*/ 	.short	(.L_80 - .L_79)
	.align		4
.L_79:
        /*01d8*/ 	.word	index@(_Z42normalize_lagrange_integrating_polynomialsiPf)
        /*01dc*/ 	.word	0x00000000


	//----- nvinfo : EIATTR_MIN_STACK_SIZE
	.align		4
.L_80:
        /*01e0*/ 	.byte	0x04, 0x12
        /*01e2*/ 	.short	(.L_82 - .L_81)
	.align		4
.L_81:
        /*01e4*/ 	.word	index@(_Z32lagrange_integrating_polynomialsfiPKfS0_Pf)
        /*01e8*/ 	.word	0x00000000


	//----- nvinfo : EIATTR_MIN_STACK_SIZE
	.align		4
.L_82:
        /*01ec*/ 	.byte	0x04, 0x12
        /*01ee*/ 	.short	(.L_84 - .L_83)
	.align		4
.L_83:
        /*01f0*/ 	.word	index@(_Z29calculate_barycentric_weightsiPKfPf)
        /*01f4*/ 	.word	0x00000000


	//----- nvinfo : EIATTR_MIN_STACK_SIZE
	.align		4
.L_84:
        /*01f8*/ 	.byte	0x04, 0x12
        /*01fa*/ 	.short	(.L_86 - .L_85)
	.align		4
.L_85:
        /*01fc*/ 	.word	index@(_Z33chebyshev_gauss_nodes_and_weightsiPfS_)
        /*0200*/ 	.word	0x00000020
.L_86:


//--------------------- .nv.compat                --------------------------
	.section	.nv.compat,"",@"SHT_CUDA_COMPAT_INFO"
	.align	4
        /*0000*/ 	.byte	0x02, 0x09, 0x00, 0x00, 0x02, 0x02, 0x01, 0x00, 0x02, 0x05, 0x05, 0x00, 0x03, 0x07, 0x01, 0x01
        /*0010*/ 	.byte	0x02, 0x03, 0x00, 0x00, 0x02, 0x06, 0x01, 0x00, 0x04, 0x0b, 0x08, 0x00, 0x01, 0x00, 0x00, 0x00
        /*0020*/ 	.byte	0x00, 0x00, 0x00, 0x00


//--------------------- .nv.info._Z14gd_step_by_rk3iP9Element_tfPKfS2_S2_S2_ --------------------------
	.section	.nv.info._Z14gd_step_by_rk3iP9Element_tfPKfS2_S2_S2_,"",@"SHT_CUDA_INFO"
	.sectionflags	@""
	.align	4


	//----- nvinfo : EIATTR_CUDA_API_VERSION
	.align		4
        /*0000*/ 	.byte	0x04, 0x37
        /*0002*/ 	.short	(.L_88 - .L_87)
.L_87:
        /*0004*/ 	.word	0x00000082


	//----- nvinfo : EIATTR_KPARAM_INFO
	.align		4
.L_88:
        /*0008*/ 	.byte	0x04, 0x17
        /*000a*/ 	.short	(.L_90 - .L_89)
.L_89:
        /*000c*/ 	.word	0x00000000
        /*0010*/ 	.short	0x0006
        /*0012*/ 	.short	0x0030
        /*0014*/ 	.byte	0x00, 0xf5, 0x21, 0x00


	//----- nvinfo : EIATTR_KPARAM_INFO
	.align		4
.L_90:
        /*0018*/ 	.byte	0x04, 0x17
        /*001a*/ 	.short	(.L_92 - .L_91)
.L_91:
        /*001c*/ 	.word	0x00000000
        /*0020*/ 	.short	0x0005
        /*0022*/ 	.short	0x0028
        /*0024*/ 	.byte	0x00, 0xf5, 0x21, 0x00


	//----- nvinfo : EIATTR_KPARAM_INFO
	.align		4
.L_92:
        /*0028*/ 	.byte	0x04, 0x17
        /*002a*/ 	.short	(.L_94 - .L_93)
.L_93:
        /*002c*/ 	.word	0x00000000
        /*0030*/ 	.short	0x0004
        /*0032*/ 	.short	0x0020
        /*0034*/ 	.byte	0x00, 0xf5, 0x21, 0x00


	//----- nvinfo : EIATTR_KPARAM_INFO
	.align		4
.L_94:
        /*0038*/ 	.byte	0x04, 0x17
        /*003a*/ 	.short	(.L_96 - .L_95)
.L_95:
        /*003c*/ 	.word	0x00000000
        /*0040*/ 	.short	0x0003
        /*0042*/ 	.short	0x0018
        /*0044*/ 	.byte	0x00, 0xf5, 0x21, 0x00


	//----- nvinfo : EIATTR_KPARAM_INFO
	.align		4
.L_96:
        /*0048*/ 	.byte	0x04, 0x17
        /*004a*/ 	.short	(.L_98 - .L_97)
.L_97:
        /*004c*/ 	.word	0x00000000
        /*0050*/ 	.short	0x0002
        /*0052*/ 	.short	0x0010
        /*0054*/ 	.byte	0x00, 0xf0, 0x11, 0x00


	//----- nvinfo : EIATTR_KPARAM_INFO
	.align		4
.L_98:
        /*0058*/ 	.byte	0x04, 0x17
        /*005a*/ 	.short	(.L_100 - .L_99)
.L_99:
        /*005c*/ 	.word	0x00000000
        /*0060*/ 	.short	0x0001
        /*0062*/ 	.short	0x0008
        /*0064*/ 	.byte	0x00, 0xf5, 0x21, 0x00


	//----- nvinfo : EIATTR_KPARAM_INFO
	.align		4
.L_100:
        /*0068*/ 	.byte	0x04, 0x17
        /*006a*/ 	.short	(.L_102 - .L_101)
.L_101:
        /*006c*/ 	.word	0x00000000
        /*0070*/ 	.short	0x0000
        /*0072*/ 	.short	0x0000
        /*0074*/ 	.byte	0x00, 0xf0, 0x11, 0x00


	//----- nvinfo : EIATTR_SPARSE_MMA_MASK
	.align		4
.L_102:
        /*0078*/ 	.byte	0x03, 0x50
        /*007a*/ 	.short	0x0000


	//----- nvinfo : EIATTR_MAXREG_COUNT
	.align		4
        /*007c*/ 	.byte	0x03, 0x1b
        /*007e*/ 	.short	0x00ff


	//----- nvinfo : EIATTR_MERCURY_ISA_VERSION
	.align		4
        /*0080*/ 	.byte	0x03, 0x5f
        /*0082*/ 	.short	0x0101


	//----- nvinfo : EIATTR_VRC_CTA_INIT_COUNT
	.align		4
        /*0084*/ 	.byte	0x02, 0x4a
	.zero		1
	.zero		1


	//----- nvinfo : EIATTR_EXIT_INSTR_OFFSETS
	.align		4
        /*0088*/ 	.byte	0x04, 0x1c
        /*008a*/ 	.short	(.L_104 - .L_103)


	//   ....[0]....
.L_103:
        /*008c*/ 	.word	0x00000070


	//   ....[1]....
        /*0090*/ 	.word	0x00006520


	//----- nvinfo : EIATTR_CRS_STACK_SIZE
	.align		4
.L_104:
        /*0094*/ 	.byte	0x04, 0x1e
        /*0096*/ 	.short	(.L_106 - .L_105)
.L_105:
        /*0098*/ 	.word	0x00000000


	//----- nvinfo : EIATTR_CBANK_PARAM_SIZE
	.align		4
.L_106:
        /*009c*/ 	.byte	0x03, 0x19
        /*009e*/ 	.short	0x0038


	//----- nvinfo : EIATTR_PARAM_CBANK
	.align		4
        /*00a0*/ 	.byte	0x04, 0x0a
        /*00a2*/ 	.short	(.L_108 - .L_107)
	.align		4
.L_107:
        /*00a4*/ 	.word	index@(.nv.constant0._Z14gd_step_by_rk3iP9Element_tfPKfS2_S2_S2_)
        /*00a8*/ 	.short	0x0380
        /*00aa*/ 	.short	0x0038


	//----- nvinfo : EIATTR_SW_WAR
	.align		4
.L_108:
        /*00ac*/ 	.byte	0x04, 0x36
        /*00ae*/ 	.short	(.L_110 - .L_109)
.L_109:
        /*00b0*/ 	.word	0x00000008
.L_110:


//--------------------- .nv.info._Z7get_phiiPK9Element_tPf --------------------------
	.section	.nv.info._Z7get_phiiPK9Element_tPf,"",@"SHT_CUDA_INFO"
	.sectionflags	@""
	.align	4


	//----- nvinfo : EIATTR_CUDA_API_VERSION
	.align		4
        /*0000*/ 	.byte	0x04, 0x37
        /*0002*/ 	.short	(.L_112 - .L_111)
.L_111:
        /*0004*/ 	.word	0x00000082


	//----- nvinfo : EIATTR_KPARAM_INFO
	.align		4
.L_112:
        /*0008*/ 	.byte	0x04, 0x17
        /*000a*/ 	.short	(.L_114 - .L_113)
.L_113:
        /*000c*/ 	.word	0x00000000
        /*0010*/ 	.short	0x0002
        /*0012*/ 	.short	0x0010
        /*0014*/ 	.byte	0x00, 0xf5, 0x21, 0x00


	//----- nvinfo : EIATTR_KPARAM_INFO
	.align		4
.L_114:
        /*0018*/ 	.byte	0x04, 0x17
        /*001a*/ 	.short	(.L_116 - .L_115)
.L_115:
        /*001c*/ 	.word	0x00000000
        /*0020*/ 	.short	0x0001
        /*0022*/ 	.short	0x0008
        /*0024*/ 	.byte	0x00, 0xf5, 0x21, 0x00


	//----- nvinfo : EIATTR_KPARAM_INFO
	.align		4
.L_116:
        /*0028*/ 	.byte	0x04, 0x17
        /*002a*/ 	.short	(.L_118 - .L_117)
.L_117:
        /*002c*/ 	.word	0x00000000
        /*0030*/ 	.short	0x0000
        /*0032*/ 	.short	0x0000
        /*0034*/ 	.byte	0x00, 0xf0, 0x11, 0x00


	//----- nvinfo : EIATTR_SPARSE_MMA_MASK
	.align		4
.L_118:
        /*0038*/ 	.byte	0x03, 0x50
        /*003a*/ 	.short	0x0000


	//----- nvinfo : EIATTR_MAXREG_COUNT
	.align		4
        /*003c*/ 	.byte	0x03, 0x1b
        /*003e*/ 	.short	0x00ff


	//----- nvinfo : EIATTR_MERCURY_ISA_VERSION
	.align		4
        /*0040*/ 	.byte	0x03, 0x5f
        /*0042*/ 	.short	0x0101


	//----- nvinfo : EIATTR_VRC_CTA_INIT_COUNT
	.align		4
        /*0044*/ 	.byte	0x02, 0x4a
	.zero		1
	.zero		1


	//----- nvinfo : EIATTR_EXIT_INSTR_OFFSETS
	.align		4
        /*0048*/ 	.byte	0x04, 0x1c
        /*004a*/ 	.short	(.L_120 - .L_119)


	//   ....[0]....
.L_119:
        /*004c*/ 	.word	0x00000070


	//   ....[1]....
        /*0050*/ 	.word	0x00000210


	//----- nvinfo : EIATTR_CRS_STACK_SIZE
	.align		4
.L_120:
        /*0054*/ 	.byte	0x04, 0x1e
        /*0056*/ 	.short	(.L_122 - .L_121)
.L_121:
        /*0058*/ 	.word	0x00000000


	//----- nvinfo : EIATTR_CBANK_PARAM_SIZE
	.align		4
.L_122:
        /*005c*/ 	.byte	0x03, 0x19
        /*005e*/ 	.short	0x0018


	//----- nvinfo : EIATTR_PARAM_CBANK
	.align		4
        /*0060*/ 	.byte	0x04, 0x0a
        /*0062*/ 	.short	(.L_124 - .L_123)
	.align		4
.L_123:
        /*0064*/ 	.word	index@(.nv.constant0._Z7get_phiiPK9Element_tPf)
        /*0068*/ 	.short	0x0380
        /*006a*/ 	.short	0x0018


	//----- nvinfo : EIATTR_SW_WAR
	.align		4
.L_124:
        /*006c*/ 	.byte	0x04, 0x36
        /*006e*/ 	.short	(.L_126 - .L_125)
.L_125:
        /*0070*/ 	.word	0x00000008
.L_126:


//--------------------- .nv.info._Z17get_phi_phi_primeiPK9Element_tPfS2_ --------------------------
	.section	.nv.info._Z17get_phi_phi_primeiPK9Element_tPfS2_,"",@"SHT_CUDA_INFO"
	.sectionflags	@""
	.align	4


	//----- nvinfo : EIATTR_CUDA_API_VERSION
	.align		4
        /*0000*/ 	.byte	0x04, 0x37
        /*0002*/ 	.short	(.L_128 - .L_127)
.L_127:
        /*0004*/ 	.word	0x00000082


	//----- nvinfo : EIATTR_KPARAM_INFO
	.align		4
.L_128:
        /*0008*/ 	.byte	0x04, 0x17
        /*000a*/ 	.short	(.L_130 - .L_129)
.L_129:
        /*000c*/ 	.word	0x00000000
        /*0010*/ 	.short	0x0003
        /*0012*/ 	.short	0x0018
        /*0014*/ 	.byte	0x00, 0xf5, 0x21, 0x00


	//----- nvinfo : EIATTR_KPARAM_INFO
	.align		4
.L_130:
        /*0018*/ 	.byte	0x04, 0x17
        /*001a*/ 	.short	(.L_132 - .L_131)
.L_131:
        /*001c*/ 	.word	0x00000000
        /*0020*/ 	.short	0x0002
        /*0022*/ 	.short	0x0010
        /*0024*/ 	.byte	0x00, 0xf5, 0x21, 0x00


	//----- nvinfo : EIATTR_KPARAM_INFO
	.align		4
.L_132:
        /*0028*/ 	.byte	0x04, 0x17
        /*002a*/ 	.short	(.L_134 - .L_133)
.L_133:
        /*002c*/ 	.word	0x00000000
        /*0030*/ 	.short	0x0001
        /*0032*/ 	.short	0x0008
        /*0034*/ 	.byte	0x00, 0xf5, 0x21, 0x00


	//----- nvinfo : EIATTR_KPARAM_INFO
	.align		4
.L_134:
        /*0038*/ 	.byte	0x04, 0x17
        /*003a*/ 	.short	(.L_136 - .L_135)
.L_135:
        /*003c*/ 	.word	0x00000000
        /*0040*/ 	.short	0x0000
        /*0042*/ 	.short	0x0000
        /*0044*/ 	.byte	0x00, 0xf0, 0x11, 0x00


	//----- nvinfo : EIATTR_SPARSE_MMA_MASK
	.align		4
.L_136:
        /*0048*/ 	.byte	0x03, 0x50
        /*004a*/ 	.short	0x0000


	//----- nvinfo : EIATTR_MAXREG_COUNT
	.align		4
        /*004c*/ 	.byte	0x03, 0x1b
        /*004e*/ 	.short	0x00ff


	//----- nvinfo : EIATTR_MERCURY_ISA_VERSION
	.align		4
        /*0050*/ 	.byte	0x03, 0x5f
        /*0052*/ 	.short	0x0101


	//----- nvinfo : EIATTR_VRC_CTA_INIT_COUNT
	.align		4
        /*0054*/ 	.byte	0x02, 0x4a
	.zero		1
	.zero		1


	//----- nvinfo : EIATTR_EXIT_INSTR_OFFSETS
	.align		4
        /*0058*/ 	.byte	0x04, 0x1c
        /*005a*/ 	.short	(.L_138 - .L_137)


	//   ....[0]....
.L_137:
        /*005c*/ 	.word	0x00000070


	//   ....[1]....
        /*0060*/ 	.word	0x00000270


	//----- nvinfo : EIATTR_CRS_STACK_SIZE
	.align		4
.L_138:
        /*0064*/ 	.byte	0x04, 0x1e
        /*0066*/ 	.short	(.L_140 - .L_139)
.L_139:
        /*0068*/ 	.word	0x00000000


	//----- nvinfo : EIATTR_CBANK_PARAM_SIZE
	.align		4
.L_140:
        /*006c*/ 	.byte	0x03, 0x19
        /*006e*/ 	.short	0x0020


	//----- nvinfo : EIATTR_PARAM_CBANK
	.align		4
        /*0070*/ 	.byte	0x04, 0x0a
        /*0072*/ 	.short	(.L_142 - .L_141)
	.align		4
.L_141:
        /*0074*/ 	.word	index@(.nv.constant0._Z17get_phi_phi_primeiPK9Element_tPfS2_)
        /*0078*/ 	.short	0x0380
        /*007a*/ 	.short	0x0020


	//----- nvinfo : EIATTR_SW_WAR
	.align		4
.L_142:
        /*007c*/ 	.byte	0x04, 0x36
        /*007e*/ 	.short	(.L_144 - .L_143)
.L_143:
        /*0080*/ 	.word	0x00000008
.L_144:


//--------------------- .nv.info._Z18initial_conditionsiP9Element_tPKf --------------------------
	.section	.nv.info._Z18initial_conditionsiP9Element_tPKf,"",@"SHT_CUDA_INFO"
	.sectionflags	@""
	.align	4


	//----- nvinfo : EIATTR_CUDA_API_VERSION
	.align		4
        /*0000*/ 	.byte	0x04, 0x37
        /*0002*/ 	.short	(.L_146 - .L_145)
.L_145:
        /*0004*/ 	.word	0x00000082


	//----- nvinfo : EIATTR_KPARAM_INFO
	.align		4
.L_146:
        /*0008*/ 	.byte	0x04, 0x17
        /*000a*/ 	.short	(.L_148 - .L_147)
.L_147:
        /*000c*/ 	.word	0x00000000
        /*0010*/ 	.short	0x0002
        /*0012*/ 	.short	0x0010
        /*0014*/ 	.byte	0x00, 0xf5, 0x21, 0x00


	//----- nvinfo : EIATTR_KPARAM_INFO
	.align		4
.L_148:
        /*0018*/ 	.byte	0x04, 0x17
        /*001a*/ 	.short	(.L_150 - .L_149)
.L_149:
        /*001c*/ 	.word	0x00000000
        /*0020*/ 	.short	0x0001
        /*0022*/ 	.short	0x0008
        /*0024*/ 	.byte	0x00, 0xf5, 0x21, 0x00


	//----- nvinfo : EIATTR_KPARAM_INFO
	.align		4
.L_150:
        /*0028*/ 	.byte	0x04, 0x17
        /*002a*/ 	.short	(.L_152 - .L_151)
.L_151:
        /*002c*/ 	.word	0x00000000
        /*0030*/ 	.short	0x0000
        /*0032*/ 	.short	0x0000
        /*0034*/ 	.byte	0x00, 0xf0, 0x11, 0x00


	//----- nvinfo : EIATTR_SPARSE_MMA_MASK
	.align		4
.L_152:
        /*0038*/ 	.byte	0x03, 0x50
        /*003a*/ 	.short	0x0000


	//----- nvinfo : EIATTR_MAXREG_COUNT
	.align		4
        /*003c*/ 	.byte	0x03, 0x1b
        /*003e*/ 	.short	0x00ff


	//----- nvinfo : EIATTR_MERCURY_ISA_VERSION
	.align		4
        /*0040*/ 	.byte	0x03, 0x5f
        /*0042*/ 	.short	0x0101


	//----- nvinfo : EIATTR_VRC_CTA_INIT_COUNT
	.align		4
        /*0044*/ 	.byte	0x02, 0x4a
	.zero		1
	.zero		1


	//----- nvinfo : EIATTR_EXIT_INSTR_OFFSETS
	.align		4
        /*0048*/ 	.byte	0x04, 0x1c
        /*004a*/ 	.short	(.L_154 - .L_153)


	//   ....[0]....
.L_153:
        /*004c*/ 	.word	0x00000070


	//   ....[1]....
        /*0050*/ 	.word	0x00000b20


	//----- nvinfo : EIATTR_CRS_STACK_SIZE
	.align		4
.L_154:
        /*0054*/ 	.byte	0x04, 0x1e
        /*0056*/ 	.short	(.L_156 - .L_155)
.L_155:
        /*0058*/ 	.word	0x00000000


	//----- nvinfo : EIATTR_CBANK_PARAM_SIZE
	.align		4
.L_156:
        /*005c*/ 	.byte	0x03, 0x19
        /*005e*/ 	.short	0x0018


	//----- nvinfo : EIATTR_PARAM_CBANK
	.align		4
        /*0060*/ 	.byte	0x04, 0x0a
        /*0062*/ 	.short	(.L_158 - .L_157)
	.align		4
.L_157:
        /*0064*/ 	.word	index@(.nv.constant0._Z18initial_conditionsiP9Element_tPKf)
        /*0068*/ 	.short	0x0380
        /*006a*/ 	.short	0x0018


	//----- nvinfo : EIATTR_SW_WAR
	.align		4
.L_158:
        /*006c*/ 	.byte	0x04, 0x36
        /*006e*/ 	.short	(.L_160 - .L_159)
.L_159:
        /*0070*/ 	.word	0x00000008
.L_160:


//--------------------- .nv.info._Z14build_elementsiiP9Element_t --------------------------
	.section	.nv.info._Z14build_elementsiiP9Element_t,"",@"SHT_CUDA_INFO"
	.sectionflags	@""
	.align	4


	//----- nvinfo : EIATTR_CUDA_API_VERSION
	.align		4
        /*0000*/ 	.byte	0x04, 0x37
        /*0002*/ 	.short	(.L_162 - .L_161)
.L_161:
        /*0004*/ 	.word	0x00000082


	//----- nvinfo : EIATTR_KPARAM_INFO
	.align		4
.L_162:
        /*0008*/ 	.byte	0x04, 0x17
        /*000a*/ 	.short	(.L_164 - .L_163)
.L_163:
        /*000c*/ 	.word	0x00000000
        /*0010*/ 	.short	0x0002
        /*0012*/ 	.short	0x0008
        /*0014*/ 	.byte	0x00, 0xf5, 0x21, 0x00


	//----- nvinfo : EIATTR_KPARAM_INFO
	.align		4
.L_164:
        /*0018*/ 	.byte	0x04, 0x17
        /*001a*/ 	.short	(.L_166 - .L_165)
.L_165:
        /*001c*/ 	.word	0x00000000
        /*0020*/ 	.short	0x0001
        /*0022*/ 	.short	0x0004
        /*0024*/ 	.byte	0x00, 0xf0, 0x11, 0x00


	//----- nvinfo : EIATTR_KPARAM_INFO
	.align		4
.L_166:
        /*0028*/ 	.byte	0x04, 0x17
        /*002a*/ 	.short	(.L_168 - .L_167)
.L_167:
        /*002c*/ 	.word	0x00000000
        /*0030*/ 	.short	0x0000
        /*0032*/ 	.short	0x0000
        /*0034*/ 	.byte	0x00, 0xf0, 0x11, 0x00


	//----- nvinfo : EIATTR_SPARSE_MMA_MASK
	.align		4
.L_168:
        /*0038*/ 	.byte	0x03, 0x50
        /*003a*/ 	.short	0x0000


	//----- nvinfo : EIATTR_MAXREG_COUNT
	.align		4
        /*003c*/ 	.byte	0x03, 0x1b
        /*003e*/ 	.short	0x00ff


	//----- nvinfo : EIATTR_EXTERNS
	.align		4
        /*0040*/ 	.byte	0x04, 0x0f
        /*0042*/ 	.short	(.L_170 - .L_169)


	//   ....[0]....
	.align		4
.L_169:
        /*0044*/ 	.word	index@(malloc)


	//   ....[1]....
	.align		4
        /*0048*/ 	.word	index@(free)


	//----- nvinfo : EIATTR_MERCURY_ISA_VERSION
	.align		4
.L_170:
        /*004c*/ 	.byte	0x03, 0x5f
        /*004e*/ 	.short	0x0101


	//----- nvinfo : EIATTR_VRC_CTA_INIT_COUNT
	.align		4
        /*0050*/ 	.byte	0x02, 0x4a
	.zero		1
	.zero		1


	//----- nvinfo : EIATTR_SYSCALL_OFFSETS
	.align		4
        /*0054*/ 	.byte	0x04, 0x46
        /*0056*/ 	.short	(.L_172 - .L_171)


	//   ....[0]....
.L_171:
        /*0058*/ 	.word	0x00000180


	//   ....[1]....
        /*005c*/ 	.word	0x00000230


	//   ....[2]....
        /*0060*/ 	.word	0x000002e0


	//   ....[3]....
        /*0064*/ 	.word	0x00000410


	//   ....[4]....
        /*0068*/ 	.word	0x000004c0


	//   ....[5]....
        /*006c*/ 	.word	0x00000570


	//----- nvinfo : EIATTR_EXIT_INSTR_OFFSETS
	.align		4
.L_172:
        /*0070*/ 	.byte	0x04, 0x1c
        /*0072*/ 	.short	(.L_174 - .L_173)


	//   ....[0]....
.L_173:
        /*0074*/ 	.word	0x00000070


	//   ....[1]....
        /*0078*/ 	.word	0x000005c0


	//----- nvinfo : EIATTR_CRS_STACK_SIZE
	.align		4
.L_174:
        /*007c*/ 	.byte	0x04, 0x1e
        /*007e*/ 	.short	(.L_176 - .L_175)
.L_175:
        /*0080*/ 	.word	0x00000000


	//----- nvinfo : EIATTR_CBANK_PARAM_SIZE
	.align		4
.L_176:
        /*0084*/ 	.byte	0x03, 0x19
        /*0086*/ 	.short	0x0010


	//----- nvinfo : EIATTR_PARAM_CBANK
	.align		4
        /*0088*/ 	.byte	0x04, 0x0a
        /*008a*/ 	.short	(.L_178 - .L_177)
	.align		4
.L_177:
        /*008c*/ 	.word	index@(.nv.constant0._Z14build_elementsiiP9Element_t)
        /*0090*/ 	.short	0x0380
        /*0092*/ 	.short	0x0010


	//----- nvinfo : EIATTR_SW_WAR
	.align		4
.L_178:
        /*0094*/ 	.byte	0x04, 0x36
        /*0096*/ 	.short	(.L_180 - .L_179)
.L_179:
        /*0098*/ 	.word	0x00000008
.L_180:


//--------------------- .nv.info._Z34polynomial_derivative_matrices_hatiPKfS0_Pf --------------------------
	.section	.nv.info._Z34polynomial_derivative_matrices_hatiPKfS0_Pf,"",@"SHT_CUDA_INFO"
	.sectionflags	@""
	.align	4


	//----- nvinfo : EIATTR_CUDA_API_VERSION
	.align		4
        /*0000*/ 	.byte	0x04, 0x37
        /*0002*/ 	.short	(.L_182 - .L_181)
.L_181:
        /*0004*/ 	.word	0x00000082


	//----- nvinfo : EIATTR_KPARAM_INFO
	.align		4
.L_182:
        /*0008*/ 	.byte	0x04, 0x17
        /*000a*/ 	.short	(.L_184 - .L_183)
.L_183:
        /*000c*/ 	.word	0x00000000
        /*0010*/ 	.short	0x0003
        /*0012*/ 	.short	0x0018
        /*0014*/ 	.byte	0x00, 0xf5, 0x21, 0x00


	//----- nvinfo : EIATTR_KPARAM_INFO
	.align		4
.L_184:
        /*0018*/ 	.byte	0x04, 0x17
        /*001a*/ 	.short	(.L_186 - .L_185)
.L_185:
        /*001c*/ 	.word	0x00000000
        /*0020*/ 	.short	0x0002
        /*0022*/ 	.short	0x0010
        /*0024*/ 	.byte	0x00, 0xf5, 0x21, 0x00


	//----- nvinfo : EIATTR_KPARAM_INFO
	.align		4
.L_186:
        /*0028*/ 	.byte	0x04, 0x17
        /*002a*/ 	.short	(.L_188 - .L_187)
.L_187:
        /*002c*/ 	.word	0x00000000
        /*0030*/ 	.short	0x0001
        /*0032*/ 	.short	0x0008
        /*0034*/ 	.byte	0x00, 0xf5, 0x21, 0x00


	//----- nvinfo : EIATTR_KPARAM_INFO
	.align		4
.L_188:
        /*0038*/ 	.byte	0x04, 0x17
        /*003a*/ 	.short	(.L_190 - .L_189)
.L_189:
        /*003c*/ 	.word	0x00000000
        /*0040*/ 	.short	0x0000
        /*0042*/ 	.short	0x0000
        /*0044*/ 	.byte	0x00, 0xf0, 0x11, 0x00


	//----- nvinfo : EIATTR_SPARSE_MMA_MASK
	.align		4
.L_190:
        /*0048*/ 	.byte	0x03, 0x50
        /*004a*/ 	.short	0x0000


	//----- nvinfo : EIATTR_MAXREG_COUNT
	.align		4
        /*004c*/ 	.byte	0x03, 0x1b
        /*004e*/ 	.short	0x00ff


	//----- nvinfo : EIATTR_MERCURY_ISA_VERSION
	.align		4
        /*0050*/ 	.byte	0x03, 0x5f
        /*0052*/ 	.short	0x0101


	//----- nvinfo : EIATTR_VRC_CTA_INIT_COUNT
	.align		4
        /*0054*/ 	.byte	0x02, 0x4a
	.zero		1
	.zero		1


	//----- nvinfo : EIATTR_EXIT_INSTR_OFFSETS
	.align		4
        /*0058*/ 	.byte	0x04, 0x1c
        /*005a*/ 	.short	(.L_192 - .L_191)


	//   ....[0]....
.L_191:
        /*005c*/ 	.word	0x00000140


	//   ....[1]....
        /*0060*/ 	.word	0x00001100


	//----- nvinfo : EIATTR_CRS_STACK_SIZE
	.align		4
.L_192:
        /*0064*/ 	.byte	0x04, 0x1e
        /*0066*/ 	.short	(.L_194 - .L_193)
.L_193:
        /*0068*/ 	.word	0x00000000


	//----- nvinfo : EIATTR_CBANK_PARAM_SIZE
	.align		4
.L_194:
        /*006c*/ 	.byte	0x03, 0x19
        /*006e*/ 	.short	0x0020


	//----- nvinfo : EIATTR_PARAM_CBANK
	.align		4
        /*0070*/ 	.byte	0x04, 0x0a
        /*0072*/ 	.short	(.L_196 - .L_195)
	.align		4
.L_195:
        /*0074*/ 	.word	index@(.nv.constant0._Z34polynomial_derivative_matrices_hatiPKfS0_Pf)
        /*0078*/ 	.short	0x0380
        /*007a*/ 	.short	0x0020


	//----- nvinfo : EIATTR_SW_WAR
	.align		4
.L_196:
        /*007c*/ 	.byte	0x04, 0x36
        /*007e*/ 	.short	(.L_198 - .L_197)
.L_197:
        /*0080*/ 	.word	0x00000008
.L_198:


//--------------------- .nv.info._Z39polynomial_derivative_matrices_diagonaliPf --------------------------
	.section	.nv.info._Z39polynomial_derivative_matrices_diagonaliPf,"",@"SHT_CUDA_INFO"
	.sectionflags	@""
	.align	4


	//----- nvinfo : EIATTR_CUDA_API_VERSION
	.align		4
        /*0000*/ 	.byte	0x04, 0x37
        /*0002*/ 	.short	(.L_200 - .L_199)
.L_199:
        /*0004*/ 	.word	0x00000082


	//----- nvinfo : EIATTR_KPARAM_INFO
	.align		4
.L_200:
        /*0008*/ 	.byte	0x04, 0x17
        /*000a*/ 	.short	(.L_202 - .L_201)
.L_201:
        /*000c*/ 	.word	0x00000000
        /*0010*/ 	.short	0x0001
        /*0012*/ 	.short	0x0008
        /*0014*/ 	.byte	0x00, 0xf5, 0x21, 0x00


	//----- nvinfo : EIATTR_KPARAM_INFO
	.align		4
.L_202:
        /*0018*/ 	.byte	0x04, 0x17
        /*001a*/ 	.short	(.L_204 - .L_203)
.L_203:
        /*001c*/ 	.word	0x00000000
        /*0020*/ 	.short	0x0000
        /*0022*/ 	.short	0x0000
        /*0024*/ 	.byte	0x00, 0xf0, 0x11, 0x00


	//----- nvinfo : EIATTR_SPARSE_MMA_MASK
	.align		4
.L_204:
        /*0028*/ 	.byte	0x03, 0x50
        /*002a*/ 	.short	0x0000


	//----- nvinfo : EIATTR_MAXREG_COUNT
	.align		4
        /*002c*/ 	.byte	0x03, 0x1b
        /*002e*/ 	.short	0x00ff


	//----- nvinfo : EIATTR_MERCURY_ISA_VERSION
	.align		4
        /*0030*/ 	.byte	0x03, 0x5f
        /*0032*/ 	.short	0x0101


	//----- nvinfo : EIATTR_VRC_CTA_INIT_COUNT
	.align		4
        /*0034*/ 	.byte	0x02, 0x4a
	.zero		1
	.zero		1


	//----- nvinfo : EIATTR_EXIT_INSTR_OFFSETS
	.align		4
        /*0038*/ 	.byte	0x04, 0x1c
        /*003a*/ 	.short	(.L_206 - .L_205)


	//   ....[0]....
.L_205:
        /*003c*/ 	.word	0x00000090


	//   ....[1]....
        /*0040*/ 	.word	0x00000680


	//----- nvinfo : EIATTR_CRS_STACK_SIZE
	.align		4
.L_206:
        /*0044*/ 	.byte	0x04, 0x1e
        /*0046*/ 	.short	(.L_208 - .L_207)
.L_207:
        /*0048*/ 	.word	0x00000000


	//----- nvinfo : EIATTR_CBANK_PARAM_SIZE
	.align		4
.L_208:
        /*004c*/ 	.byte	0x03, 0x19
        /*004e*/ 	.short	0x0010


	//----- nvinfo : EIATTR_PARAM_CBANK
	.align		4
        /*0050*/ 	.byte	0x04, 0x0a
        /*0052*/ 	.short	(.L_210 - .L_209)
	.align		4
.L_209:
        /*0054*/ 	.word	index@(.nv.constant0._Z39polynomial_derivative_matrices_diagonaliPf)
        /*0058*/ 	.short	0x0380
        /*005a*/ 	.short	0x0010


	//----- nvinfo : EIATTR_SW_WAR
	.align		4
.L_210:
        /*005c*/ 	.byte	0x04, 0x36
        /*005e*/ 	.short	(.L_212 - .L_211)
.L_211:
        /*0060*/ 	.word	0x00000008
.L_212:


//--------------------- .nv.info._Z30polynomial_derivative_matricesiPKfS0_Pf --------------------------
	.section	.nv.info._Z30polynomial_derivative_matricesiPKfS0_Pf,"",@"SHT_CUDA_INFO"
	.sectionflags	@""
	.align	4


	//----- nvinfo : EIATTR_CUDA_API_VERSION
	.align		4
        /*0000*/ 	.byte	0x04, 0x37
        /*0002*/ 	.short	(.L_214 - .L_213)
.L_213:
        /*0004*/ 	.word	0x00000082


	//----- nvinfo : EIATTR_KPARAM_INFO
	.align		4
.L_214:
        /*0008*/ 	.byte	0x04, 0x17
        /*000a*/ 	.short	(.L_216 - .L_215)
.L_215:
        /*000c*/ 	.word	0x00000000
        /*0010*/ 	.short	0x0003
        /*0012*/ 	.short	0x0018
        /*0014*/ 	.byte	0x00, 0xf5, 0x21, 0x00


	//----- nvinfo : EIATTR_KPARAM_INFO
	.align		4
.L_216:
        /*0018*/ 	.byte	0x04, 0x17
        /*001a*/ 	.short	(.L_218 - .L_217)
.L_217:
        /*001c*/ 	.word	0x00000000
        /*0020*/ 	.short	0x0002
        /*0022*/ 	.short	0x0010
        /*0024*/ 	.byte	0x00, 0xf5, 0x21, 0x00


	//----- nvinfo : EIATTR_KPARAM_INFO
	.align		4
.L_218:
        /*0028*/ 	.byte	0x04, 0x17
        /*002a*/ 	.short	(.L_220 - .L_219)
.L_219:
        /*002c*/ 	.word	0x00000000
        /*0030*/ 	.short	0x0001
        /*0032*/ 	.short	0x0008
        /*0034*/ 	.byte	0x00, 0xf5, 0x21, 0x00


	//----- nvinfo : EIATTR_KPARAM_INFO
	.align		4
.L_220:
        /*0038*/ 	.byte	0x04, 0x17
        /*003a*/ 	.short	(.L_222 - .L_221)
.L_221:
        /*003c*/ 	.word	0x00000000
        /*0040*/ 	.short	0x0000
        /*0042*/ 	.short	0x0000
        /*0044*/ 	.byte	0x00, 0xf0, 0x11, 0x00


	//----- nvinfo : EIATTR_SPARSE_MMA_MASK
	.align		4
.L_222:
        /*0048*/ 	.byte	0x03, 0x50
        /*004a*/ 	.short	0x0000


	//----- nvinfo : EIATTR_MAXREG_COUNT
	.align		4
        /*004c*/ 	.byte	0x03, 0x1b
        /*004e*/ 	.short	0x00ff


	//----- nvinfo : EIATTR_MERCURY_ISA_VERSION
	.align		4
        /*0050*/ 	.byte	0x03, 0x5f
        /*0052*/ 	.short	0x0101


	//----- nvinfo : EIATTR_VRC_CTA_INIT_COUNT
	.align		4
        /*0054*/ 	.byte	0x02, 0x4a
	.zero		1
	.zero		1


	//----- nvinfo : EIATTR_EXIT_INSTR_OFFSETS
	.align		4
        /*0058*/ 	.byte	0x04, 0x1c
        /*005a*/ 	.short	(.L_224 - .L_223)


	//   ....[0]....
.L_223:
        /*005c*/ 	.word	0x00000140


	//   ....[1]....
        /*0060*/ 	.word	0x000013d0


	//----- nvinfo : EIATTR_CRS_STACK_SIZE
	.align		4
.L_224:
        /*0064*/ 	.byte	0x04, 0x1e
        /*0066*/ 	.short	(.L_226 - .L_225)
.L_225:
        /*0068*/ 	.word	0x00000000


	//----- nvinfo : EIATTR_CBANK_PARAM_SIZE
	.align		4
.L_226:
        /*006c*/ 	.byte	0x03, 0x19
        /*006e*/ 	.short	0x0020


	//----- nvinfo : EIATTR_PARAM_CBANK
	.align		4
        /*0070*/ 	.byte	0x04, 0x0a
        /*0072*/ 	.short	(.L_228 - .L_227)
	.align		4
.L_227:
        /*0074*/ 	.word	index@(.nv.constant0._Z30polynomial_derivative_matricesiPKfS0_Pf)
        /*0078*/ 	.short	0x0380
        /*007a*/ 	.short	0x0020


	//----- nvinfo : EIATTR_SW_WAR
	.align		4
.L_228:
        /*007c*/ 	.byte	0x04, 0x36
        /*007e*/ 	.short	(.L_230 - .L_229)
.L_229:
        /*0080*/ 	.word	0x00000008
.L_230:


//--------------------- .nv.info._Z42normalize_lagrange_integrating_polynomialsiPf --------------------------
	.section	.nv.info._Z42normalize_lagrange_integrating_polynomialsiPf,"",@"SHT_CUDA_INFO"
	.sectionflags	@""
	.align	4


	//----- nvinfo : EIATTR_CUDA_API_VERSION
	.align		4
        /*0000*/ 	.byte	0x04, 0x37
        /*0002*/ 	.short	(.L_232 - .L_231)
.L_231:
        /*0004*/ 	.word	0x00000082


	//----- nvinfo : EIATTR_KPARAM_INFO
	.align		4
.L_232:
        /*0008*/ 	.byte	0x04, 0x17
        /*000a*/ 	.short	(.L_234 - .L_233)
.L_233:
        /*000c*/ 	.word	0x00000000
        /*0010*/ 	.short	0x0001
        /*0012*/ 	.short	0x0008
        /*0014*/ 	.byte	0x00, 0xf5, 0x21, 0x00


	//----- nvinfo : EIATTR_KPARAM_INFO
	.align		4
.L_234:
        /*0018*/ 	.byte	0x04, 0x17
        /*001a*/ 	.short	(.L_236 - .L_235)
.L_235:
        /*001c*/ 	.word	0x00000000
        /*0020*/ 	.short	0x0000
        /*0022*/ 	.short	0x0000
        /*0024*/ 	.byte	0x00, 0xf0, 0x11, 0x00


	//----- nvinfo : EIATTR_SPARSE_MMA_MASK
	.align		4
.L_236:
        /*0028*/ 	.byte	0x03, 0x50
        /*002a*/ 	.short	0x0000


	//----- nvinfo : EIATTR_MAXREG_COUNT
	.align		4
        /*002c*/ 	.byte	0x03, 0x1b
        /*002e*/ 	.short	0x00ff


	//----- nvinfo : EIATTR_MERCURY_ISA_VERSION
	.align		4
        /*0030*/ 	.byte	0x03, 0x5f
        /*0032*/ 	.short	0x0101


	//----- nvinfo : EIATTR_VRC_CTA_INIT_COUNT
	.align		4
        /*0034*/ 	.byte	0x02, 0x4a
	.zero		1
	.zero		1


	//----- nvinfo : EIATTR_EXIT_INSTR_OFFSETS
	.align		4
        /*0038*/ 	.byte	0x04, 0x1c
        /*003a*/ 	.short	(.L_238 - .L_237)


	//   ....[0]....
.L_237:
        /*003c*/ 	.word	0x00000090


	//   ....[1]....
        /*0040*/ 	.word	0x00001340


	//----- nvinfo : EIATTR_CRS_STACK_SIZE
	.align		4
.L_238:
        /*0044*/ 	.byte	0x04, 0x1e
        /*0046*/ 	.short	(.L_240 - .L_239)
.L_239:
        /*0048*/ 	.word	0x00000000


	//----- nvinfo : EIATTR_CBANK_PARAM_SIZE
	.align		4
.L_240:
        /*004c*/ 	.byte	0x03, 0x19
        /*004e*/ 	.short	0x0010


	//----- nvinfo : EIATTR_PARAM_CBANK
	.align		4
        /*0050*/ 	.byte	0x04, 0x0a
        /*0052*/ 	.short	(.L_242 - .L_241)
	.align		4
.L_241:
        /*0054*/ 	.word	index@(.nv.constant0._Z42normalize_lagrange_integrating_polynomialsiPf)
        /*0058*/ 	.short	0x0380
        /*005a*/ 	.short	0x0010


	//----- nvinfo : EIATTR_SW_WAR
	.align		4
.L_242:
        /*005c*/ 	.byte	0x04, 0x36
        /*005e*/ 	.short	(.L_244 - .L_243)
.L_243:
        /*0060*/ 	.word	0x00000008
.L_244:


//--------------------- .nv.info._Z32lagrange_integrating_polynomialsfiPKfS0_Pf --------------------------
	.section	.nv.info._Z32lagrange_integrating_polynomialsfiPKfS0_Pf,"",@"SHT_CUDA_INFO"
	.sectionflags	@""
	.align	4


	//----- nvinfo : EIATTR_CUDA_API_VERSION
	.align		4
        /*0000*/ 	.byte	0x04, 0x37
        /*0002*/ 	.short	(.L_246 - .L_245)
.L_245:
        /*0004*/ 	.word	0x00000082


	//----- nvinfo : EIATTR_KPARAM_INFO
	.align		4
.L_246:
        /*0008*/ 	.byte	0x04, 0x17
        /*000a*/ 	.short	(.L_248 - .L_247)
.L_247:
        /*000c*/ 	.word	0x00000000
        /*0010*/ 	.short	0x0004
        /*0012*/ 	.short	0x0018
        /*0014*/ 	.byte	0x00, 0xf5, 0x21, 0x00


	//----- nvinfo : EIATTR_KPARAM_INFO
	.align		4
.L_248:
        /*0018*/ 	.byte	0x04, 0x17
        /*001a*/ 	.short	(.L_250 - .L_249)
.L_249:
        /*001c*/ 	.word	0x00000000
        /*0020*/ 	.short	0x0003
        /*0022*/ 	.short	0x0010
        /*0024*/ 	.byte	0x00, 0xf5, 0x21, 0x00


	//----- nvinfo : EIATTR_KPARAM_INFO
	.align		4
.L_250:
        /*0028*/ 	.byte	0x04, 0x17
        /*002a*/ 	.short	(.L_252 - .L_251)
.L_251:
        /*002c*/ 	.word	0x00000000
        /*0030*/ 	.short	0x0002
        /*0032*/ 	.short	0x0008
        /*0034*/ 	.byte	0x00, 0xf5, 0x21, 0x00


	//----- nvinfo : EIATTR_KPARAM_INFO
	.align		4
.L_252:
        /*0038*/ 	.byte	0x04, 0x17
        /*003a*/ 	.short	(.L_254 - .L_253)
.L_253:
        /*003c*/ 	.word	0x00000000
        /*0040*/ 	.short	0x0001
        /*0042*/ 	.short	0x0004
        /*0044*/ 	.byte	0x00, 0xf0, 0x11, 0x00


	//----- nvinfo : EIATTR_KPARAM_INFO
	.align		4
.L_254:
        /*0048*/ 	.byte	0x04, 0x17
        /*004a*/ 	.short	(.L_256 - .L_255)
.L_255:
        /*004c*/ 	.word	0x00000000
        /*0050*/ 	.short	0x0000
        /*0052*/ 	.short	0x0000
        /*0054*/ 	.byte	0x00, 0xf0, 0x11, 0x00


	//----- nvinfo : EIATTR_SPARSE_MMA_MASK
	.align		4
.L_256:
        /*0058*/ 	.byte	0x03, 0x50
        /*005a*/ 	.short	0x0000


	//----- nvinfo : EIATTR_MAXREG_COUNT
	.align		4
        /*005c*/ 	.byte	0x03, 0x1b
        /*005e*/ 	.short	0x00ff


	//----- nvinfo : EIATTR_MERCURY_ISA_VERSION
	.align		4
        /*0060*/ 	.byte	0x03, 0x5f
        /*0062*/ 	.short	0x0101


	//----- nvinfo : EIATTR_VRC_CTA_INIT_COUNT
	.align		4
        /*0064*/ 	.byte	0x02, 0x4a
	.zero		1
	.zero		1


	//----- nvinfo : EIATTR_EXIT_INSTR_OFFSETS
	.align		4
        /*0068*/ 	.byte	0x04, 0x1c
        /*006a*/ 	.short	(.L_258 - .L_257)


	//   ....[0]....
.L_257:
        /*006c*/ 	.word	0x00000090


	//   ....[1]....
        /*0070*/ 	.word	0x00000560


	//   ....[2]....
        /*0074*/ 	.word	0x00000ab0


	//----- nvinfo : EIATTR_CRS_STACK_SIZE
	.align		4
.L_258:
        /*0078*/ 	.byte	0x04, 0x1e
        /*007a*/ 	.short	(.L_260 - .L_259)
.L_259:
        /*007c*/ 	.word	0x00000000


	//----- nvinfo : EIATTR_CBANK_PARAM_SIZE
	.align		4
.L_260:
        /*0080*/ 	.byte	0x03, 0x19
        /*0082*/ 	.short	0x0020


	//----- nvinfo : EIATTR_PARAM_CBANK
	.align		4
        /*0084*/ 	.byte	0x04, 0x0a
        /*0086*/ 	.short	(.L_262 - .L_261)
	.align		4
.L_261:
        /*0088*/ 	.word	index@(.nv.constant0._Z32lagrange_integrating_polynomialsfiPKfS0_Pf)
        /*008c*/ 	.short	0x0380
        /*008e*/ 	.short	0x0020


	//----- nvinfo : EIATTR_SW_WAR
	.align		4
.L_262:
        /*0090*/ 	.byte	0x04, 0x36
        /*0092*/ 	.short	(.L_264 - .L_263)
.L_263:
        /*0094*/ 	.word	0x00000008
.L_264:


//--------------------- .nv.info._Z29calculate_barycentric_weightsiPKfPf --------------------------
	.section	.nv.info._Z29calculate_barycentric_weightsiPKfPf,"",@"SHT_CUDA_INFO"
	.sectionflags	@""
	.align	4


	//----- nvinfo : EIATTR_CUDA_API_VERSION
	.align		4
        /*0000*/ 	.byte	0x04, 0x37
        /*0002*/ 	.short	(.L_266 - .L_265)
.L_265:
        /*0004*/ 	.word	0x00000082


	//----- nvinfo : EIATTR_KPARAM_INFO
	.align		4
.L_266:
        /*0008*/ 	.byte	0x04, 0x17
        /*000a*/ 	.short	(.L_268 - .L_267)
.L_267:
        /*000c*/ 	.word	0x00000000
        /*0010*/ 	.short	0x0002
        /*0012*/ 	.short	0x0010
        /*0014*/ 	.byte	0x00, 0xf5, 0x21, 0x00


	//----- nvinfo : EIATTR_KPARAM_INFO
	.align		4
.L_268:
        /*0018*/ 	.byte	0x04, 0x17
        /*001a*/ 	.short	(.L_270 - .L_269)
.L_269:
        /*001c*/ 	.word	0x00000000
        /*0020*/ 	.short	0x0001
        /*0022*/ 	.short	0x0008
        /*0024*/ 	.byte	0x00, 0xf5, 0x21, 0x00


	//----- nvinfo : EIATTR_KPARAM_INFO
	.align		4
.L_270:
        /*0028*/ 	.byte	0x04, 0x17
        /*002a*/ 	.short	(.L_272 - .L_271)
.L_271:
        /*002c*/ 	.word	0x00000000
        /*0030*/ 	.short	0x0000
        /*0032*/ 	.short	0x0000
        /*0034*/ 	.byte	0x00, 0xf0, 0x11, 0x00


	//----- nvinfo : EIATTR_SPARSE_MMA_MASK
	.align		4
.L_272:
        /*0038*/ 	.byte	0x03, 0x50
        /*003a*/ 	.short	0x0000


	//----- nvinfo : EIATTR_MAXREG_COUNT
	.align		4
        /*003c*/ 	.byte	0x03, 0x1b
        /*003e*/ 	.short	0x00ff


	//----- nvinfo : EIATTR_MERCURY_ISA_VERSION
	.align		4
        /*0040*/ 	.byte	0x03, 0x5f
        /*0042*/ 	.short	0x0101


	//----- nvinfo : EIATTR_VRC_CTA_INIT_COUNT
	.align		4
        /*0044*/ 	.byte	0x02, 0x4a
	.zero		1
	.zero		1


	//----- nvinfo : EIATTR_EXIT_INSTR_OFFSETS
	.align		4
        /*0048*/ 	.byte	0x04, 0x1c
        /*004a*/ 	.short	(.L_274 - .L_273)


	//   ....[0]....
.L_273:
        /*004c*/ 	.word	0x00000090


	//   ....[1]....
        /*0050*/ 	.word	0x000017d0


	//----- nvinfo : EIATTR_CRS_STACK_SIZE
	.align		4
.L_274:
        /*0054*/ 	.byte	0x04, 0x1e
        /*0056*/ 	.short	(.L_276 - .L_275)
.L_275:
        /*0058*/ 	.word	0x00000000


	//----- nvinfo : EIATTR_CBANK_PARAM_SIZE
	.align		4
.L_276:
        /*005c*/ 	.byte	0x03, 0x19
        /*005e*/ 	.short	0x0018


	//----- nvinfo : EIATTR_PARAM_CBANK
	.align		4
        /*0060*/ 	.byte	0x04, 0x0a
        /*0062*/ 	.short	(.L_278 - .L_277)
	.align		4
.L_277:
        /*0064*/ 	.word	index@(.nv.constant0._Z29calculate_barycentric_weightsiPKfPf)
        /*0068*/ 	.short	0x0380
        /*006a*/ 	.short	0x0018


	//----- nvinfo : EIATTR_SW_WAR
	.align		4
.L_278:
        /*006c*/ 	.byte	0x04, 0x36
        /*006e*/ 	.short	(.L_280 - .L_279)
.L_279:
        /*0070*/ 	.word	0x00000008
.L_280:


//--------------------- .nv.info._Z33chebyshev_gauss_nodes_and_weightsiPfS_ --------------------------
	.section	.nv.info._Z33chebyshev_gauss_nodes_and_weightsiPfS_,"",@"SHT_CUDA_INFO"
	.sectionflags	@""
	.align	4


	//----- nvinfo : EIATTR_CUDA_API_VERSION
	.align		4
        /*0000*/ 	.byte	0x04, 0x37
        /*0002*/ 	.short	(.L_282 - .L_281)
.L_281:
        /*0004*/ 	.word	0x00000082


	//----- nvinfo : EIATTR_KPARAM_INFO
	.align		4
.L_282:
        /*0008*/ 	.byte	0x04, 0x17
        /*000a*/ 	.short	(.L_284 - .L_283)
.L_283:
        /*000c*/ 	.word	0x00000000
        /*0010*/ 	.short	0x0002
        /*0012*/ 	.short	0x0010
        /*0014*/ 	.byte	0x00, 0xf5, 0x21, 0x00


	//----- nvinfo : EIATTR_KPARAM_INFO
	.align		4
.L_284:
        /*0018*/ 	.byte	0x04, 0x17
        /*001a*/ 	.short	(.L_286 - .L_285)
.L_285:
        /*001c*/ 	.word	0x00000000
        /*0020*/ 	.short	0x0001
        /*0022*/ 	.short	0x0008
        /*0024*/ 	.byte	0x00, 0xf5, 0x21, 0x00


	//----- nvinfo : EIATTR_KPARAM_INFO
	.align		4
.L_286:
        /*0028*/ 	.byte	0x04, 0x17
        /*002a*/ 	.short	(.L_288 - .L_287)
.L_287:
        /*002c*/ 	.word	0x00000000
        /*0030*/ 	.short	0x0000
        /*0032*/ 	.short	0x0000
        /*0034*/ 	.byte	0x00, 0xf0, 0x11, 0x00


	//----- nvinfo : EIATTR_SPARSE_MMA_MASK
	.align		4
.L_288:
        /*0038*/ 	.byte	0x03, 0x50
        /*003a*/ 	.short	0x0000


	//----- nvinfo : EIATTR_MAXREG_COUNT
	.align		4
        /*003c*/ 	.byte	0x03, 0x1b
        /*003e*/ 	.short	0x00ff


	//----- nvinfo : EIATTR_MERCURY_ISA_VERSION
	.align		4
        /*0040*/ 	.byte	0x03, 0x5f
        /*0042*/ 	.short	0x0101


	//----- nvinfo : EIATTR_VRC_CTA_INIT_COUNT
	.align		4
        /*0044*/ 	.byte	0x02, 0x4a
	.zero		1
	.zero		1


	//----- nvinfo : EIATTR_EXIT_INSTR_OFFSETS
	.align		4
        /*0048*/ 	.byte	0x04, 0x1c
        /*004a*/ 	.short	(.L_290 - .L_289)


	//   ....[0]....
.L_289:
        /*004c*/ 	.word	0x00000080


	//   ....[1]....
        /*0050*/ 	.word	0x00000930


	//----- nvinfo : EIATTR_CRS_STACK_SIZE
	.align		4
.L_290:
        /*0054*/ 	.byte	0x04, 0x1e
        /*0056*/ 	.short	(.L_292 - .L_291)
.L_291:
        /*0058*/ 	.word	0x00000000


	//----- nvinfo : EIATTR_CBANK_PARAM_SIZE
	.align		4
.L_292:
        /*005c*/ 	.byte	0x03, 0x19
        /*005e*/ 	.short	0x0018


	//----- nvinfo : EIATTR_PARAM_CBANK
	.align		4
        /*0060*/ 	.byte	0x04, 0x0a
        /*0062*/ 	.short	(.L_294 - .L_293)
	.align		4
.L_293:
        /*0064*/ 	.word	index@(.nv.constant0._Z33chebyshev_gauss_nodes_and_weightsiPfS_)
        /*0068*/ 	.short	0x0380
        /*006a*/ 	.short	0x0018


	//----- nvinfo : EIATTR_SW_WAR
	.align		4
.L_294:
        /*006c*/ 	.byte	0x04, 0x36
        /*006e*/ 	.short	(.L_296 - .L_295)
.L_295:
        /*0070*/ 	.word	0x00000008
.L_296:


//--------------------- .nv.callgraph             --------------------------
	.section	.nv.callgraph,"",@"SHT_CUDA_CALLGRAPH"
	.align	4
	.sectionentsize	8
	.align		4
        /*0000*/ 	.word	0x00000000
	.align		4
        /*0004*/ 	.word	0xffffffff
	.align		4
        /*0008*/ 	.word	index@(_Z14build_elementsiiP9Element_t)
	.align		4
        /*000c*/ 	.word	index@(free)
	.align		4
        /*0010*/ 	.word	index@(_Z14build_elementsiiP9Element_t)
	.align		4
        /*0014*/ 	.word	index@(malloc)
	.align		4
        /*0018*/ 	.word	0x00000000
	.align		4
        /*001c*/ 	.word	0xfffffffe
	.align		4
        /*0020*/ 	.word	0x00000000
	.align		4
        /*0024*/ 	.word	0xfffffffd
	.align		4
        /*0028*/ 	.word	0x00000000
	.align		4
        /*002c*/ 	.word	0xfffffffc


//--------------------- .nv.constant4             --------------------------
	.section	.nv.constant4,"a",@progbits
	.align	8
	.align		8
.nv.constant4:
        /*0000*/ 	.dword	__cudart_i2opi_f
	.align		8
        /*0008*/ 	.dword	malloc
	.align		8
        /*0010*/ 	.dword	free


//--------------------- .text._Z14gd_step_by_rk3iP9Element_tfPKfS2_S2_S2_ --------------------------
	.section	.text._Z14gd_step_by_rk3iP9Element_tfPKfS2_S2_S2_,"ax",@progbits
	.align	128
        .global         _Z14gd_step_by_rk3iP9Element_tfPKfS2_S2_S2_
        .type           _Z14gd_step_by_rk3iP9Element_tfPKfS2_S2_S2_,@function
        .size           _Z14gd_step_by_rk3iP9Element_tfPKfS2_S2_S2_,(.L_x_366 - _Z14gd_step_by_rk3iP9Element_tfPKfS2_S2_S2_)
        .other          _Z14gd_step_by_rk3iP9Element_tfPKfS2_S2_S2_,@"STO_CUDA_ENTRY STV_DEFAULT"
_Z14gd_step_by_rk3iP9Element_tfPKfS2_S2_S2_:
.text._Z14gd_step_by_rk3iP9Element_tfPKfS2_S2_S2_:
[----:B------:R-:W-:Y:S01]  /*0000*/  LDC R1, c[0x0][0x37c] ;  /* 0x0000df00ff017b82 */ /* 0x000fe20000000800 */
[----:B------:R-:W0:Y:S07]  /*0010*/  S2R R4, SR_TID.X ;  /* 0x0000000000047919 */ /* 0x000e2e0000002100 */
[----:B------:R-:W0:Y:S01]  /*0020*/  S2UR UR4, SR_CTAID.X ;  /* 0x00000000000479c3 */ /* 0x000e220000002500 */
[----:B------:R-:W1:Y:S07]  /*0030*/  LDCU UR5, c[0x0][0x380] ;  /* 0x00007000ff0577ac */ /* 0x000e6e0008000800 */
[----:B------:R-:W0:Y:S02]  /*0040*/  LDC R5, c[0x0][0x360] ;  /* 0x0000d800ff057b82 */ /* 0x000e240000000800 */
[----:B0-----:R-:W-:-:S05]  /*0050*/  IMAD R4, R5, UR4, R4 ;  /* 0x0000000405047c24 */ /* 0x001fca000f8e0204 */
[----:B-1----:R-:W-:-:S13]  /*0060*/  ISETP.GE.AND P0, PT, R4, UR5, PT ;  /* 0x0000000504007c0c */ /* 0x002fda000bf06270 */
[----:B------:R-:W-:Y:S05]  /*0070*/  @P0 EXIT ;  /* 0x000000000000094d */ /* 0x000fea0003800000 */
[----:B------:R-:W0:Y:S01]  /*0080*/  LDC R7, c[0x0][0x390] ;  /* 0x0000e400ff077b82 */ /* 0x000e220000000800 */
[----:B------:R-:W1:Y:S01]  /*0090*/  LDCU UR6, c[0x0][0x370] ;  /* 0x00006e00ff0677ac */ /* 0x000e620008000800 */
[----:B------:R-:W2:Y:S01]  /*00a0*/  LDCU.64 UR4, c[0x0][0x358] ;  /* 0x00006b00ff0477ac */ /* 0x000ea20008000a00 */
[----:B-1----:R-:W-:Y:S02]  /*00b0*/  IMAD R5, R5, UR6, RZ ;  /* 0x0000000605057c24 */ /* 0x002fe4000f8e02ff */
[C---:B0-----:R-:W-:Y:S01]  /*00c0*/  FMUL R6, R7.reuse, 15 ;  /* 0x4170000007067820 */ /* 0x041fe20000400000 */
[----:B--2---:R-:W-:-:S07]  /*00d0*/  FMUL R7, R7, 8 ;  /* 0x4100000007077820 */ /* 0x004fce0000400000 */
.L_x_122:
[----:B01----:R-:W0:Y:S01]  /*00e0*/  LDC.64 R16, c[0x0][0x388] ;  /* 0x0000e200ff107b82 */ /* 0x003e220000000a00 */
[----:B------:R-:W1:Y:S01]  /*00f0*/  LDCU UR6, c[0x0][0x380] ;  /* 0x00007000ff0677ac */ /* 0x000e620008000800 */
[----:B0-----:R-:W-:-:S05]  /*0100*/  IMAD.WIDE R16, R4, 0x30, R16 ;  /* 0x0000003004107825 */ /* 0x001fca00078e0210 */
[----:B--2---:R-:W2:Y:S01]  /*0110*/  LDG.E R0, desc[UR4][R16.64] ;  /* 0x0000000410007981 */ /* 0x004ea2000c1e1900 */
[----:B------:R-:W-:Y:S01]  /*0120*/  IADD3 R4, PT, PT, R5, R4, RZ ;  /* 0x0000000405047210 */ /* 0x000fe20007ffe0ff */
[----:B------:R-:W-:Y:S03]  /*0130*/  BSSY.RECONVERGENT B0, `(.L_x_0) ;  /* 0x000000e000007945 */ /* 0x000fe60003800200 */
[----:B-1----:R-:W-:Y:S02]  /*0140*/  ISETP.GE.AND P1, PT, R4, UR6, PT ;  /* 0x0000000604007c0c */ /* 0x002fe4000bf26270 */
[----:B--2---:R-:W-:-:S13]  /*0150*/  ISETP.GE.AND P0, PT, R0, RZ, PT ;  /* 0x000000ff0000720c */ /* 0x004fda0003f06270 */
[----:B---345:R-:W-:Y:S05]  /*0160*/  @!P0 BRA `(.L_x_1) ;  /* 0x0000000000288947 */ /* 0x038fea0003800000 */
[----:B------:R-:W-:Y:S01]  /*0170*/  HFMA2 R9, -RZ, RZ, 0, 0 ;  /* 0x00000000ff097431 */ /* 0x000fe200000001ff */
[----:B------:R-:W-:Y:S06]  /*0180*/  BSSY.RECONVERGENT B1, `(.L_x_1) ;  /* 0x0000008000017945 */ /* 0x000fec0003800200 */
.L_x_2:
[----:B------:R-:W2:Y:S02]  /*0190*/  LDG.E.64 R2, desc[UR4][R16.64+0x28] ;  /* 0x0000280410027981 */ /* 0x000ea4000c1e1b00 */
[----:B--2---:R-:W-:-:S05]  /*01a0*/  IMAD.WIDE.U32 R2, R9, 0x4, R2 ;  /* 0x0000000409027825 */ /* 0x004fca00078e0002 */
[----:B------:R0:W-:Y:S04]  /*01b0*/  STG.E desc[UR4][R2.64], RZ ;  /* 0x000000ff02007986 */ /* 0x0001e8000c101904 */
[----:B------:R-:W2:Y:S02]  /*01c0*/  LDG.E R0, desc[UR4][R16.64] ;  /* 0x0000000410007981 */ /* 0x000ea4000c1e1900 */
[C---:B--2---:R-:W-:Y:S02]  /*01d0*/  ISETP.GE.AND P0, PT, R9.reuse, R0, PT ;  /* 0x000000000900720c */ /* 0x044fe40003f06270 */
[----:B------:R-:W-:-:S11]  /*01e0*/  IADD3 R9, PT, PT, R9, 0x1, RZ ;  /* 0x0000000109097810 */ /* 0x000fd60007ffe0ff */
[----:B0-----:R-:W-:Y:S05]  /*01f0*/  @!P0 BRA `(.L_x_2) ;  /* 0xfffffffc00e48947 */ /* 0x001fea000383ffff */
[----:B------:R-:W-:Y:S05]  /*0200*/  BSYNC.RECONVERGENT B1 ;  /* 0x0000000000017941 */ /* 0x000fea0003800200 */
.L_x_1:
[----:B------:R-:W-:Y:S05]  /*0210*/  BSYNC.RECONVERGENT B0 ;  /* 0x0000000000007941 */ /* 0x000fea0003800200 */
.L_x_0:
[----:B------:R0:W5:Y:S01]  /*0220*/  LDG.E.64 R12, desc[UR4][R16.64+0x18] ;  /* 0x00001804100c7981 */ /* 0x000162000c1e1b00 */
[C---:B------:R-:W-:Y:S01]  /*0230*/  ISETP.GE.AND P0, PT, R0.reuse, RZ, PT ;  /* 0x000000ff0000720c */ /* 0x040fe20003f06270 */
[C---:B------:R-:W-:Y:S01]  /*0240*/  IMAD R2, R0.reuse, R0, R0 ;  /* 0x0000000000027224 */ /* 0x040fe200078e0200 */
[----:B------:R-:W-:Y:S01]  /*0250*/  BSSY.RECONVERGENT B0, `(.L_x_3) ;  /* 0x00000ae000007945 */ /* 0x000fe20003800200 */
[----:B------:R-:W-:Y:S02]  /*0260*/  IADD3 R3, PT, PT, R0, 0x1, RZ ;  /* 0x0000000100037810 */ /* 0x000fe40007ffe0ff */
[----:B------:R-:W-:Y:S02]  /*0270*/  MOV R9, RZ ;  /* 0x000000ff00097202 */ /* 0x000fe40000000f00 */
[----:B------:R-:W-:-:S04]  /*0280*/  LEA.HI R10, R2, R2, RZ, 0x1 ;  /* 0x00000002020a7211 */ /* 0x000fc800078f08ff */
[----:B------:R-:W-:Y:S02]  /*0290*/  SHF.R.S32.HI R10, RZ, 0x1, R10 ;  /* 0x00000001ff0a7819 */ /* 0x000fe4000001140a */
[----:B0-----:R-:W-:Y:S05]  /*02a0*/  @!P0 BRA `(.L_x_4) ;  /* 0x0000000800a08947 */ /* 0x001fea0003800000 */
[----:B------:R-:W-:Y:S01]  /*02b0*/  ISETP.GE.U32.AND P2, PT, R0, 0xf, PT ;  /* 0x0000000f0000780c */ /* 0x000fe20003f46070 */
[----:B------:R-:W-:Y:S01]  /*02c0*/  BSSY.RECONVERGENT B1, `(.L_x_5) ;  /* 0x000004a000017945 */ /* 0x000fe20003800200 */
[----:B------:R-:W-:Y:S01]  /*02d0*/  LOP3.LUT R23, R3, 0xf, RZ, 0xc0, !PT ;  /* 0x0000000f03177812 */ /* 0x000fe200078ec0ff */
[----:B------:R-:W-:Y:S01]  /*02e0*/  HFMA2 R9, -RZ, RZ, 0, 0 ;  /* 0x00000000ff097431 */ /* 0x000fe200000001ff */
[----:B------:R-:W-:Y:S02]  /*02f0*/  MOV R11, RZ ;  /* 0x000000ff000b7202 */ /* 0x000fe40000000f00 */
[----:B------:R-:W-:-:S07]  /*0300*/  ISETP.NE.AND P0, PT, R23, RZ, PT ;  /* 0x000000ff1700720c */ /* 0x000fce0003f05270 */
[----:B------:R-:W-:Y:S06]  /*0310*/  @!P2 BRA `(.L_x_6) ;  /* 0x000000040010a947 */ /* 0x000fec0003800000 */
[----:B------:R-:W0:Y:S01]  /*0320*/  LDC.64 R8, c[0x0][0x3a8] ;  /* 0x0000ea00ff087b82 */ /* 0x000e220000000a00 */
[----:B-----5:R-:W-:Y:S02]  /*0330*/  IADD3 R21, P3, PT, R12, 0x20, RZ ;  /* 0x000000200c157810 */ /* 0x020fe40007f7e0ff */
[----:B------:R-:W-:Y:S02]  /*0340*/  LOP3.LUT R11, R3, 0xfffffff0, RZ, 0xc0, !PT ;  /* 0xfffffff0030b7812 */ /* 0x000fe400078ec0ff */
[----:B------:R-:W-:Y:S01]  /*0350*/  IADD3.X R24, PT, PT, RZ, R13, RZ, P3, !PT ;  /* 0x0000000dff187210 */ /* 0x000fe20001ffe4ff */
[----:B0-----:R-:W-:-:S03]  /*0360*/  IMAD.WIDE.U32 R8, R10, 0x4, R8 ;  /* 0x000000040a087825 */ /* 0x001fc600078e0008 */
[----:B------:R-:W-:Y:S02]  /*0370*/  IADD3 R25, P2, PT, R8, 0x20, RZ ;  /* 0x0000002008197810 */ /* 0x000fe40007f5e0ff */
[----:B------:R-:W-:Y:S02]  /*0380*/  IADD3 R8, PT, PT, -R11, RZ, RZ ;  /* 0x000000ff0b087210 */ /* 0x000fe40007ffe1ff */
[----:B------:R-:W-:Y:S02]  /*0390*/  IADD3.X R26, PT, PT, RZ, R9, RZ, P2, !PT ;  /* 0x00000009ff1a7210 */ /* 0x000fe400017fe4ff */
[----:B------:R-:W-:-:S07]  /*03a0*/  MOV R9, RZ ;  /* 0x000000ff00097202 */ /* 0x000fce0000000f00 */
.L_x_7:
[----:B------:R-:W-:Y:S02]  /*03b0*/  MOV R14, R25 ;  /* 0x00000019000e7202 */ /* 0x000fe40000000f00 */
[----:B------:R-:W-:Y:S02]  /*03c0*/  MOV R15, R26 ;  /* 0x0000001a000f7202 */ /* 0x000fe40000000f00 */
[----:B------:R-:W-:Y:S02]  /*03d0*/  MOV R18, R21 ;  /* 0x0000001500127202 */ /* 0x000fe40000000f00 */
[----:B------:R-:W-:Y:S01]  /*03e0*/  MOV R19, R24 ;  /* 0x0000001800137202 */ /* 0x000fe20000000f00 */
[----:B------:R-:W2:Y:S04]  /*03f0*/  LDG.E R22, desc[UR4][R14.64+-0x20] ;  /* 0xffffe0040e167981 */ /* 0x000ea8000c1e1900 */
[----:B------:R-:W2:Y:S04]  /*0400*/  LDG.E R24, desc[UR4][R18.64+-0x20] ;  /* 0xffffe00412187981 */ /* 0x000ea8000c1e1900 */
[----:B------:R-:W3:Y:S04]  /*0410*/  LDG.E R25, desc[UR4][R14.64+-0x1c] ;  /* 0xffffe4040e197981 */ /* 0x000ee8000c1e1900 */
[----:B------:R-:W3:Y:S04]  /*0420*/  LDG.E R26, desc[UR4][R18.64+-0x1c] ;  /* 0xffffe404121a7981 */ /* 0x000ee8000c1e1900 */
[----:B------:R-:W4:Y:S04]  /*0430*/  LDG.E R20, desc[UR4][R14.64+-0x18] ;  /* 0xffffe8040e147981 */ /* 0x000f28000c1e1900 */
[----:B------:R-:W4:Y:S01]  /*0440*/  LDG.E R21, desc[UR4][R18.64+-0x18] ;  /* 0xffffe80412157981 */ /* 0x000f22000c1e1900 */
[----:B--2---:R-:W-:-:S03]  /*0450*/  FFMA R24, R22, R24, R9 ;  /* 0x0000001816187223 */ /* 0x004fc60000000009 */
[----:B------:R-:W2:Y:S04]  /*0460*/  LDG.E R9, desc[UR4][R14.64+-0x14] ;  /* 0xffffec040e097981 */ /* 0x000ea8000c1e1900 */
[----:B------:R-:W2:Y:S01]  /*0470*/  LDG.E R22, desc[UR4][R18.64+-0x14] ;  /* 0xffffec0412167981 */ /* 0x000ea2000c1e1900 */
[----:B---3--:R-:W-:-:S03]  /*0480*/  FFMA R25, R25, R26, R24 ;  /* 0x0000001a19197223 */ /* 0x008fc60000000018 */
[----:B------:R-:W3:Y:S01]  /*0490*/  LDG.E R26, desc[UR4][R18.64+-0x10] ;  /* 0xfffff004121a7981 */ /* 0x000ee2000c1e1900 */
[----:B----4-:R-:W-:-:S03]  /*04a0*/  FFMA R24, R20, R21, R25 ;  /* 0x0000001514187223 */ /* 0x010fc60000000019 */
        /* <DEDUP_REMOVED lines=33> */
[----:B------:R-:W-:-:S04]  /*06c0*/  IADD3 R8, PT, PT, R8, 0x10, RZ ;  /* 0x0000001008087810 */ /* 0x000fc80007ffe0ff */
[----:B------:R-:W-:Y:S01]  /*06d0*/  ISETP.NE.AND P2, PT, R8, RZ, PT ;  /* 0x000000ff0800720c */ /* 0x000fe20003f45270 */
[----:B---3--:R-:W-:-:S04]  /*06e0*/  FFMA R25, R25, R26, R24 ;  /* 0x0000001a19197223 */ /* 0x008fc80000000018 */
[----:B----4-:R-:W-:Y:S01]  /*06f0*/  FFMA R20, R20, R21, R25 ;  /* 0x0000001514147223 */ /* 0x010fe20000000019 */
[----:B------:R-:W-:Y:S02]  /*0700*/  IADD3 R25, P3, PT, R14, 0x40, RZ ;  /* 0x000000400e197810 */ /* 0x000fe40007f7e0ff */
[----:B------:R-:W-:Y:S02]  /*0710*/  IADD3 R21, P4, PT, R18, 0x40, RZ ;  /* 0x0000004012157810 */ /* 0x000fe40007f9e0ff */
[----:B------:R-:W-:Y:S02]  /*0720*/  IADD3.X R26, PT, PT, RZ, R15, RZ, P3, !PT ;  /* 0x0000000fff1a7210 */ /* 0x000fe40001ffe4ff */
[----:B------:R-:W-:Y:S01]  /*0730*/  IADD3.X R24, PT, PT, RZ, R19, RZ, P4, !PT ;  /* 0x00000013ff187210 */ /* 0x000fe200027fe4ff */
[----:B--2---:R-:W-:Y:S01]  /*0740*/  FFMA R9, R9, R22, R20 ;  /* 0x0000001609097223 */ /* 0x004fe20000000014 */
[----:B------:R-:W-:Y:S07]  /*0750*/  @P2 BRA `(.L_x_7) ;  /* 0xfffffffc00142947 */ /* 0x000fee000383ffff */
.L_x_6:
[----:B------:R-:W-:Y:S05]  /*0760*/  BSYNC.RECONVERGENT B1 ;  /* 0x0000000000017941 */ /* 0x000fea0003800200 */
.L_x_5:
[----:B------:R-:W-:Y:S05]  /*0770*/  @!P0 BRA `(.L_x_4) ;  /* 0x00000004006c8947 */ /* 0x000fea0003800000 */
[----:B------:R-:W-:Y:S01]  /*0780*/  ISETP.GE.U32.AND P0, PT, R23, 0x8, PT ;  /* 0x000000081700780c */ /* 0x000fe20003f06070 */
[----:B------:R-:W-:Y:S01]  /*0790*/  BSSY.RECONVERGENT B1, `(.L_x_8) ;  /* 0x0000026000017945 */ /* 0x000fe20003800200 */
[----:B------:R-:W-:-:S04]  /*07a0*/  LOP3.LUT R22, R3, 0x7, RZ, 0xc0, !PT ;  /* 0x0000000703167812 */ /* 0x000fc800078ec0ff */
[----:B------:R-:W-:-:S07]  /*07b0*/  ISETP.NE.AND P2, PT, R22, RZ, PT ;  /* 0x000000ff1600720c */ /* 0x000fce0003f45270 */
[----:B------:R-:W-:Y:S06]  /*07c0*/  @!P0 BRA `(.L_x_9) ;  /* 0x0000000000888947 */ /* 0x000fec0003800000 */
[----:B------:R-:W0:Y:S01]  /*07d0*/  LDC.64 R14, c[0x0][0x3a8] ;  /* 0x0000ea00ff0e7b82 */ /* 0x000e220000000a00 */
[----:B------:R-:W1:Y:S01]  /*07e0*/  LDCU.64 UR6, c[0x0][0x3a8] ;  /* 0x00007500ff0677ac */ /* 0x000e620008000a00 */
[CC--:B------:R-:W-:Y:S01]  /*07f0*/  IADD3 R21, PT, PT, R10.reuse, R11.reuse, RZ ;  /* 0x0000000b0a157210 */ /* 0x0c0fe20007ffe0ff */
[----:B-----5:R-:W-:Y:S01]  /*0800*/  IMAD.WIDE.U32 R18, R11, 0x4, R12 ;  /* 0x000000040b127825 */ /* 0x020fe200078e000c */
[----:B------:R-:W-:-:S04]  /*0810*/  IADD3 R8, P0, PT, R10, R11, RZ ;  /* 0x0000000b0a087210 */ /* 0x000fc80007f1e0ff */
[----:B------:R-:W-:Y:S01]  /*0820*/  IADD3.X R23, PT, PT, RZ, RZ, RZ, P0, !PT ;  /* 0x000000ffff177210 */ /* 0x000fe200007fe4ff */
[----:B------:R-:W2:Y:S04]  /*0830*/  LDG.E R24, desc[UR4][R18.64+0x4] ;  /* 0x0000040412187981 */ /* 0x000ea8000c1e1900 */
[----:B------:R-:W3:Y:S04]  /*0840*/  LDG.E R25, desc[UR4][R18.64+0x8] ;  /* 0x0000080412197981 */ /* 0x000ee8000c1e1900 */
[----:B------:R-:W4:Y:S01]  /*0850*/  LDG.E R27, desc[UR4][R18.64+0x10] ;  /* 0x00001004121b7981 */ /* 0x000f22000c1e1900 */
[----:B-1----:R-:W-:-:S03]  /*0860*/  LEA R20, P0, R8, UR6, 0x2 ;  /* 0x0000000608147c11 */ /* 0x002fc6000f8010ff */
[----:B------:R-:W4:Y:S01]  /*0870*/  LDG.E R28, desc[UR4][R18.64+0x1c] ;  /* 0x00001c04121c7981 */ /* 0x000f22000c1e1900 */
[----:B0-----:R-:W-:Y:S01]  /*0880*/  IMAD.WIDE.U32 R14, R21, 0x4, R14 ;  /* 0x00000004150e7825 */ /* 0x001fe200078e000e */
[----:B------:R-:W-:Y:S02]  /*0890*/  LEA.HI.X R21, R8, UR7, R23, 0x2, P0 ;  /* 0x0000000708157c11 */ /* 0x000fe400080f1417 */
[----:B------:R-:W2:Y:S04]  /*08a0*/  LDG.E R8, desc[UR4][R18.64] ;  /* 0x0000000412087981 */ /* 0x000ea8000c1e1900 */
[----:B------:R-:W2:Y:S04]  /*08b0*/  LDG.E R14, desc[UR4][R14.64] ;  /* 0x000000040e0e7981 */ /* 0x000ea8000c1e1900 */
[----:B------:R-:W3:Y:S04]  /*08c0*/  LDG.E R23, desc[UR4][R20.64+0x4] ;  /* 0x0000040414177981 */ /* 0x000ee8000c1e1900 */
[----:B------:R-:W4:Y:S04]  /*08d0*/  LDG.E R26, desc[UR4][R20.64+0x8] ;  /* 0x00000804141a7981 */ /* 0x000f28000c1e1900 */
[----:B------:R-:W4:Y:S01]  /*08e0*/  LDG.E R15, desc[UR4][R20.64+0x14] ;  /* 0x00001404140f7981 */ /* 0x000f22000c1e1900 */
[----:B--2---:R-:W-:-:S03]  /*08f0*/  FFMA R8, R14, R8, R9 ;  /* 0x000000080e087223 */ /* 0x004fc60000000009 */
[----:B------:R-:W2:Y:S01]  /*0900*/  LDG.E R9, desc[UR4][R18.64+0xc] ;  /* 0x00000c0412097981 */ /* 0x000ea2000c1e1900 */
[----:B---3--:R-:W-:-:S03]  /*0910*/  FFMA R23, R23, R24, R8 ;  /* 0x0000001817177223 */ /* 0x008fc60000000008 */
[----:B------:R-:W2:Y:S04]  /*0920*/  LDG.E R8, desc[UR4][R20.64+0xc] ;  /* 0x00000c0414087981 */ /* 0x000ea8000c1e1900 */
[----:B------:R-:W3:Y:S01]  /*0930*/  LDG.E R24, desc[UR4][R20.64+0x10] ;  /* 0x0000100414187981 */ /* 0x000ee2000c1e1900 */
[----:B----4-:R-:W-:-:S03]  /*0940*/  FFMA R29, R26, R25, R23 ;  /* 0x000000191a1d7223 */ /* 0x010fc60000000017 */
[----:B------:R-:W4:Y:S04]  /*0950*/  LDG.E R26, desc[UR4][R18.64+0x14] ;  /* 0x00001404121a7981 */ /* 0x000f28000c1e1900 */
[----:B------:R-:W4:Y:S04]  /*0960*/  LDG.E R14, desc[UR4][R20.64+0x18] ;  /* 0x00001804140e7981 */ /* 0x000f28000c1e1900 */
[----:B------:R-:W4:Y:S04]  /*0970*/  LDG.E R25, desc[UR4][R18.64+0x18] ;  /* 0x0000180412197981 */ /* 0x000f28000c1e1900 */
[----:B------:R-:W4:Y:S01]  /*0980*/  LDG.E R23, desc[UR4][R20.64+0x1c] ;  /* 0x00001c0414177981 */ /* 0x000f22000c1e1900 */
[----:B------:R-:W-:Y:S01]  /*0990*/  IADD3 R11, PT, PT, R11, 0x8, RZ ;  /* 0x000000080b0b7810 */ /* 0x000fe20007ffe0ff */
[----:B--2---:R-:W-:-:S04]  /*09a0*/  FFMA R9, R8, R9, R29 ;  /* 0x0000000908097223 */ /* 0x004fc8000000001d */
[----:B---3--:R-:W-:-:S04]  /*09b0*/  FFMA R24, R24, R27, R9 ;  /* 0x0000001b18187223 */ /* 0x008fc80000000009 */
[----:B----4-:R-:W-:-:S04]  /*09c0*/  FFMA R15, R15, R26, R24 ;  /* 0x0000001a0f0f7223 */ /* 0x010fc80000000018 */
[----:B------:R-:W-:-:S04]  /*09d0*/  FFMA R14, R14, R25, R15 ;  /* 0x000000190e0e7223 */ /* 0x000fc8000000000f */
[----:B------:R-:W-:-:S07]  /*09e0*/  FFMA R9, R23, R28, R14 ;  /* 0x0000001c17097223 */ /* 0x000fce000000000e */
.L_x_9:
[----:B------:R-:W-:Y:S05]  /*09f0*/  BSYNC.RECONVERGENT B1 ;  /* 0x0000000000017941 */ /* 0x000fea0003800200 */
.L_x_8:
        /* <DEDUP_REMOVED lines=15> */
[----:B-1----:R-:W-:Y:S01]  /*0af0*/  LEA R14, P0, R22, UR6, 0x2 ;  /* 0x00000006160e7c11 */ /* 0x002fe2000f8010ff */
[----:B0-----:R-:W-:-:S03]  /*0b00*/  IMAD.WIDE.U32 R20, R15, 0x4, R20 ;  /* 0x000000040f147825 */ /* 0x001fc600078e0014 */
[----:B------:R-:W-:Y:S02]  /*0b10*/  LEA.HI.X R15, R22, UR7, R23, 0x2, P0 ;  /* 0x00000007160f7c11 */ /* 0x000fe400080f1417 */
[----:B------:R-:W2:Y:S04]  /*0b20*/  LDG.E R22, desc[UR4][R18.64] ;  /* 0x0000000412167981 */ /* 0x000ea8000c1e1900 */
[----:B------:R-:W2:Y:S04]  /*0b30*/  LDG.E R20, desc[UR4][R20.64] ;  /* 0x0000000414147981 */ /* 0x000ea8000c1e1900 */
[----:B------:R-:W3:Y:S04]  /*0b40*/  LDG.E R23, desc[UR4][R14.64+0x4] ;  /* 0x000004040e177981 */ /* 0x000ee8000c1e1900 */
[----:B------:R-:W4:Y:S04]  /*0b50*/  LDG.E R25, desc[UR4][R14.64+0x8] ;  /* 0x000008040e197981 */ /* 0x000f28000c1e1900 */
[----:B------:R-:W4:Y:S01]  /*0b60*/  LDG.E R27, desc[UR4][R14.64+0xc] ;  /* 0x00000c040e1b7981 */ /* 0x000f22000c1e1900 */
[----:B------:R-:W-:Y:S01]  /*0b70*/  IADD3 R11, PT, PT, R11, 0x4, RZ ;  /* 0x000000040b0b7810 */ /* 0x000fe20007ffe0ff */
[----:B--2---:R-:W-:-:S04]  /*0b80*/  FFMA R22, R20, R22, R9 ;  /* 0x0000001614167223 */ /* 0x004fc80000000009 */
[----:B---3--:R-:W-:-:S04]  /*0b90*/  FFMA R22, R23, R24, R22 ;  /* 0x0000001817167223 */ /* 0x008fc80000000016 */
[----:B----4-:R-:W-:-:S04]  /*0ba0*/  FFMA R22, R25, R26, R22 ;  /* 0x0000001a19167223 */ /* 0x010fc80000000016 */
[----:B------:R-:W-:-:S07]  /*0bb0*/  FFMA R9, R27, R28, R22 ;  /* 0x0000001c1b097223 */ /* 0x000fce0000000016 */
.L_x_11:
[----:B------:R-:W-:Y:S05]  /*0bc0*/  BSYNC.RECONVERGENT B1 ;  /* 0x0000000000017941 */ /* 0x000fea0003800200 */
.L_x_10:
[----:B------:R-:W-:Y:S05]  /*0bd0*/  @!P2 BRA `(.L_x_4) ;  /* 0x000000000054a947 */ /* 0x000fea0003800000 */
[----:B------:R-:W0:Y:S01]  /*0be0*/  LDC.64 R18, c[0x0][0x3a8] ;  /* 0x0000ea00ff127b82 */ /* 0x000e220000000a00 */
[----:B------:R-:W-:Y:S01]  /*0bf0*/  IADD3 R21, PT, PT, R10, R11, RZ ;  /* 0x0000000b0a157210 */ /* 0x000fe20007ffe0ff */
[----:B-----5:R-:W-:-:S05]  /*0c00*/  IMAD.WIDE.U32 R14, R11, 0x4, R12 ;  /* 0x000000040b0e7825 */ /* 0x020fca00078e000c */
[----:B------:R-:W2:Y:S01]  /*0c10*/  LDG.E R20, desc[UR4][R14.64] ;  /* 0x000000040e147981 */ /* 0x000ea2000c1e1900 */
[----:B0-----:R-:W-:-:S06]  /*0c20*/  IMAD.WIDE.U32 R18, R21, 0x4, R18 ;  /* 0x0000000415127825 */ /* 0x001fcc00078e0012 */
[----:B------:R-:W2:Y:S01]  /*0c30*/  LDG.E R18, desc[UR4][R18.64] ;  /* 0x0000000412127981 */ /* 0x000ea2000c1e1900 */
[----:B------:R-:W-:Y:S01]  /*0c40*/  ISETP.NE.AND P0, PT, R8, 0x1, PT ;  /* 0x000000010800780c */ /* 0x000fe20003f05270 */
[----:B--2---:R-:W-:-:S12]  /*0c50*/  FFMA R9, R18, R20, R9 ;  /* 0x0000001412097223 */ /* 0x004fd80000000009 */
[----:B------:R-:W-:Y:S05]  /*0c60*/  @!P0 BRA `(.L_x_4) ;  /* 0x0000000000308947 */ /* 0x000fea0003800000 */
[----:B------:R-:W0:Y:S01]  /*0c70*/  LDCU.64 UR6, c[0x0][0x3a8] ;  /* 0x00007500ff0677ac */ /* 0x000e220008000a00 */
[----:B------:R-:W-:Y:S02]  /*0c80*/  IADD3 R11, P2, PT, R10, R11, RZ ;  /* 0x0000000b0a0b7210 */ /* 0x000fe40007f5e0ff */
[----:B------:R-:W-:Y:S02]  /*0c90*/  ISETP.NE.AND P0, PT, R8, 0x2, PT ;  /* 0x000000020800780c */ /* 0x000fe40003f05270 */
[----:B------:R-:W-:-:S11]  /*0ca0*/  IADD3.X R8, PT, PT, RZ, RZ, RZ, P2, !PT ;  /* 0x000000ffff087210 */ /* 0x000fd600017fe4ff */
[----:B------:R-:W2:Y:S01]  /*0cb0*/  @P0 LDG.E R21, desc[UR4][R14.64+0x8] ;  /* 0x000008040e150981 */ /* 0x000ea2000c1e1900 */
[----:B0-----:R-:W-:-:S04]  /*0cc0*/  LEA R18, P2, R11, UR6, 0x2 ;  /* 0x000000060b127c11 */ /* 0x001fc8000f8410ff */
[----:B------:R-:W-:Y:S02]  /*0cd0*/  LEA.HI.X R19, R11, UR7, R8, 0x2, P2 ;  /* 0x000000070b137c11 */ /* 0x000fe400090f1408 */
[----:B------:R-:W3:Y:S04]  /*0ce0*/  LDG.E R11, desc[UR4][R14.64+0x4] ;  /* 0x000004040e0b7981 */ /* 0x000ee8000c1e1900 */
[----:B------:R-:W3:Y:S04]  /*0cf0*/  LDG.E R8, desc[UR4][R18.64+0x4] ;  /* 0x0000040412087981 */ /* 0x000ee8000c1e1900 */
[----:B------:R-:W2:Y:S01]  /*0d00*/  @P0 LDG.E R20, desc[UR4][R18.64+0x8] ;  /* 0x0000080412140981 */ /* 0x000ea2000c1e1900 */
[----:B---3--:R-:W-:-:S04]  /*0d10*/  FFMA R9, R8, R11, R9 ;  /* 0x0000000b08097223 */ /* 0x008fc80000000009 */
[----:B--2---:R-:W-:-:S07]  /*0d20*/  @P0 FFMA R9, R20, R21, R9 ;  /* 0x0000001514090223 */ /* 0x004fce0000000009 */
.L_x_4:
[----:B------:R-:W-:Y:S05]  /*0d30*/  BSYNC.RECONVERGENT B0 ;  /* 0x0000000000007941 */ /* 0x000fea0003800200 */
.L_x_3:
[----:B------:R0:W-:Y:S01]  /*0d40*/  STG.E desc[UR4][R16.64+0x4], R9 ;  /* 0x0000040910007986 */ /* 0x0001e2000c101904 */
[----:B------:R-:W-:Y:S01]  /*0d50*/  ISETP.GE.AND P0, PT, R0, RZ, PT ;  /* 0x000000ff0000720c */ /* 0x000fe20003f06270 */
[----:B------:R-:W-:Y:S01]  /*0d60*/  BSSY.RECONVERGENT B0, `(.L_x_12) ;  /* 0x00000a1000007945 */ /* 0x000fe20003800200 */
[----:B------:R-:W-:-:S11]  /*0d70*/  HFMA2 R23, -RZ, RZ, 0, 0 ;  /* 0x00000000ff177431 */ /* 0x000fd600000001ff */
[----:B0-----:R-:W-:Y:S05]  /*0d80*/  @!P0 BRA `(.L_x_13) ;  /* 0x0000000800788947 */ /* 0x001fea0003800000 */
[----:B------:R-:W-:Y:S01]  /*0d90*/  ISETP.GE.U32.AND P0, PT, R0, 0xf, PT ;  /* 0x0000000f0000780c */ /* 0x000fe20003f06070 */
[----:B------:R-:W-:Y:S01]  /*0da0*/  BSSY.RECONVERGENT B1, `(.L_x_14) ;  /* 0x0000040000017945 */ /* 0x000fe20003800200 */
[----:B------:R-:W-:Y:S02]  /*0db0*/  LOP3.LUT R26, R3, 0xf, RZ, 0xc0, !PT ;  /* 0x0000000f031a7812 */ /* 0x000fe400078ec0ff */
[----:B------:R-:W-:Y:S02]  /*0dc0*/  MOV R23, RZ ;  /* 0x000000ff00177202 */ /* 0x000fe40000000f00 */
[----:B------:R-:W-:Y:S02]  /*0dd0*/  ISETP.NE.AND P2, PT, R26, RZ, PT ;  /* 0x000000ff1a00720c */ /* 0x000fe40003f45270 */
[----:B------:R-:W-:-:S05]  /*0de0*/  MOV R11, RZ ;  /* 0x000000ff000b7202 */ /* 0x000fca0000000f00 */
[----:B------:R-:W-:Y:S06]  /*0df0*/  @!P0 BRA `(.L_x_15) ;  /* 0x0000000000e88947 */ /* 0x000fec0003800000 */
[----:B------:R-:W-:Y:S01]  /*0e00*/  HFMA2 R21, -RZ, RZ, 0, 0 ;  /* 0x00000000ff157431 */ /* 0x000fe200000001ff */
[----:B------:R-:W-:Y:S02]  /*0e10*/  LOP3.LUT R11, R3, 0xfffffff0, RZ, 0xc0, !PT ;  /* 0xfffffff0030b7812 */ /* 0x000fe400078ec0ff */
[----:B------:R-:W-:-:S07]  /*0e20*/  MOV R23, RZ ;  /* 0x000000ff00177202 */ /* 0x000fce0000000f00 */
.L_x_16:
[----:B------:R-:W0:Y:S01]  /*0e30*/  LDC.64 R14, c[0x0][0x3b0] ;  /* 0x0000ec00ff0e7b82 */ /* 0x000e220000000a00 */
[----:B------:R-:W-:Y:S01]  /*0e40*/  IADD3 R25, PT, PT, R10, R21, RZ ;  /* 0x000000150a197210 */ /* 0x000fe20007ffe0ff */
[----:B-----5:R-:W-:-:S05]  /*0e50*/  IMAD.WIDE.U32 R18, R21, 0x4, R12 ;  /* 0x0000000415127825 */ /* 0x020fca00078e000c */
[----:B------:R-:W2:Y:S04]  /*0e60*/  LDG.E R20, desc[UR4][R18.64] ;  /* 0x0000000412147981 */ /* 0x000ea8000c1e1900 */
[----:B------:R-:W3:Y:S04]  /*0e70*/  LDG.E R22, desc[UR4][R18.64+0x4] ;  /* 0x0000040412167981 */ /* 0x000ee8000c1e1900 */
[----:B------:R-:W4:Y:S04]  /*0e80*/  LDG.E R27, desc[UR4][R18.64+0x38] ;  /* 0x00003804121b7981 */ /* 0x000f28000c1e1900 */
[----:B------:R-:W4:Y:S01]  /*0e90*/  LDG.E R29, desc[UR4][R18.64+0x3c] ;  /* 0x00003c04121d7981 */ /* 0x000f22000c1e1900 */
[----:B0-----:R-:W-:-:S05]  /*0ea0*/  IMAD.WIDE.U32 R14, R25, 0x4, R14 ;  /* 0x00000004190e7825 */ /* 0x001fca00078e000e */
[----:B------:R-:W2:Y:S04]  /*0eb0*/  LDG.E R8, desc[UR4][R14.64] ;  /* 0x000000040e087981 */ /* 0x000ea8000c1e1900 */
[----:B------:R-:W3:Y:S04]  /*0ec0*/  LDG.E R25, desc[UR4][R14.64+0x4] ;  /* 0x000004040e197981 */ /* 0x000ee8000c1e1900 */
[----:B------:R-:W4:Y:S01]  /*0ed0*/  LDG.E R24, desc[UR4][R14.64+0x34] ;  /* 0x000034040e187981 */ /* 0x000f22000c1e1900 */
[----:B--2---:R-:W-:-:S03]  /*0ee0*/  FFMA R8, R8, R20, R23 ;  /* 0x0000001408087223 */ /* 0x004fc60000000017 */
[----:B------:R-:W2:Y:S04]  /*0ef0*/  LDG.E R20, desc[UR4][R18.64+0x8] ;  /* 0x0000080412147981 */ /* 0x000ea8000c1e1900 */
[----:B------:R-:W2:Y:S01]  /*0f00*/  LDG.E R23, desc[UR4][R14.64+0x8] ;  /* 0x000008040e177981 */ /* 0x000ea2000c1e1900 */
[----:B---3--:R-:W-:-:S03]  /*0f10*/  FFMA R8, R25, R22, R8 ;  /* 0x0000001619087223 */ /* 0x008fc60000000008 */
[----:B------:R-:W3:Y:S04]  /*0f20*/  LDG.E R22, desc[UR4][R18.64+0xc] ;  /* 0x00000c0412167981 */ /* 0x000ee8000c1e1900 */
[----:B------:R-:W3:Y:S01]  /*0f30*/  LDG.E R25, desc[UR4][R14.64+0xc] ;  /* 0x00000c040e197981 */ /* 0x000ee2000c1e1900 */
        /* <DEDUP_REMOVED lines=28> */
[----:B------:R-:W4:Y:S04]  /*1100*/  LDG.E R25, desc[UR4][R18.64+0x34] ;  /* 0x0000340412197981 */ /* 0x000f28000c1e1900 */
[----:B------:R-:W3:Y:S04]  /*1110*/  LDG.E R20, desc[UR4][R14.64+0x38] ;  /* 0x000038040e147981 */ /* 0x000ee8000c1e1900 */
[----:B------:R-:W3:Y:S01]  /*1120*/  LDG.E R22, desc[UR4][R14.64+0x3c] ;  /* 0x00003c040e167981 */ /* 0x000ee2000c1e1900 */
[----:B------:R-:W-:-:S04]  /*1130*/  IADD3 R21, PT, PT, R21, 0x10, RZ ;  /* 0x0000001015157810 */ /* 0x000fc80007ffe0ff */
[----:B------:R-:W-:Y:S01]  /*1140*/  ISETP.NE.AND P0, PT, R21, R11, PT ;  /* 0x0000000b1500720c */ /* 0x000fe20003f05270 */
[----:B--2---:R-:W-:-:S04]  /*1150*/  FFMA R23, R23, R8, R28 ;  /* 0x0000000817177223 */ /* 0x004fc8000000001c */
[----:B----4-:R-:W-:-:S04]  /*1160*/  FFMA R23, R24, R25, R23 ;  /* 0x0000001918177223 */ /* 0x010fc80000000017 */
[----:B---3--:R-:W-:-:S04]  /*1170*/  FFMA R23, R20, R27, R23 ;  /* 0x0000001b14177223 */ /* 0x008fc80000000017 */
[----:B------:R-:W-:Y:S01]  /*1180*/  FFMA R23, R22, R29, R23 ;  /* 0x0000001d16177223 */ /* 0x000fe20000000017 */
[----:B------:R-:W-:Y:S06]  /*1190*/  @P0 BRA `(.L_x_16) ;  /* 0xfffffffc00240947 */ /* 0x000fec000383ffff */
.L_x_15:
[----:B------:R-:W-:Y:S05]  /*11a0*/  BSYNC.RECONVERGENT B1 ;  /* 0x0000000000017941 */ /* 0x000fea0003800200 */
.L_x_14:
[----:B------:R-:W-:Y:S05]  /*11b0*/  @!P2 BRA `(.L_x_13) ;  /* 0x00000004006ca947 */ /* 0x000fea0003800000 */
[----:B------:R-:W-:Y:S01]  /*11c0*/  ISETP.GE.U32.AND P0, PT, R26, 0x8, PT ;  /* 0x000000081a00780c */ /* 0x000fe20003f06070 */
[----:B------:R-:W-:Y:S01]  /*11d0*/  BSSY.RECONVERGENT B1, `(.L_x_17) ;  /* 0x0000026000017945 */ /* 0x000fe20003800200 */
[----:B------:R-:W-:-:S04]  /*11e0*/  LOP3.LUT R22, R3, 0x7, RZ, 0xc0, !PT ;  /* 0x0000000703167812 */ /* 0x000fc800078ec0ff */
[----:B------:R-:W-:-:S07]  /*11f0*/  ISETP.NE.AND P2, PT, R22, RZ, PT ;  /* 0x000000ff1600720c */ /* 0x000fce0003f45270 */
[----:B------:R-:W-:Y:S06]  /*1200*/  @!P0 BRA `(.L_x_18) ;  /* 0x0000000000888947 */ /* 0x000fec0003800000 */
[----:B------:R-:W0:Y:S01]  /*1210*/  LDC.64 R14, c[0x0][0x3b0] ;  /* 0x0000ec00ff0e7b82 */ /* 0x000e220000000a00 */
[----:B------:R-:W-:Y:S01]  /*1220*/  IADD3 R21, PT, PT, R10, R11, RZ ;  /* 0x0000000b0a157210 */ /* 0x000fe20007ffe0ff */
[----:B-----5:R-:W-:Y:S01]  /*1230*/  IMAD.WIDE.U32 R18, R11, 0x4, R12 ;  /* 0x000000040b127825 */ /* 0x020fe200078e000c */
[----:B------:R-:W1:Y:S04]  /*1240*/  LDCU.64 UR6, c[0x0][0x3b0] ;  /* 0x00007600ff0677ac */ /* 0x000e680008000a00 */
[----:B------:R-:W2:Y:S04]  /*1250*/  LDG.E R8, desc[UR4][R18.64] ;  /* 0x0000000412087981 */ /* 0x000ea8000c1e1900 */
[----:B------:R-:W3:Y:S04]  /*1260*/  LDG.E R25, desc[UR4][R18.64+0x4] ;  /* 0x0000040412197981 */ /* 0x000ee8000c1e1900 */
[----:B------:R-:W4:Y:S04]  /*1270*/  LDG.E R27, desc[UR4][R18.64+0x8] ;  /* 0x00000804121b7981 */ /* 0x000f28000c1e1900 */
[----:B------:R-:W4:Y:S01]  /*1280*/  LDG.E R28, desc[UR4][R18.64+0x1c] ;  /* 0x00001c04121c7981 */ /* 0x000f22000c1e1900 */
[----:B0-----:R-:W-:-:S06]  /*1290*/  IMAD.WIDE.U32 R20, R21, 0x4, R14 ;  /* 0x0000000415147825 */ /* 0x001fcc00078e000e */
[----:B------:R-:W2:Y:S01]  /*12a0*/  LDG.E R20, desc[UR4][R20.64] ;  /* 0x0000000414147981 */ /* 0x000ea2000c1e1900 */
[----:B------:R-:W-:-:S04]  /*12b0*/  IADD3 R15, P0, PT, R10, R11, RZ ;  /* 0x0000000b0a0f7210 */ /* 0x000fc80007f1e0ff */
[----:B------:R-:W-:Y:S02]  /*12c0*/  IADD3.X R24, PT, PT, RZ, RZ, RZ, P0, !PT ;  /* 0x000000ffff187210 */ /* 0x000fe400007fe4ff */
[----:B-1----:R-:W-:-:S04]  /*12d0*/  LEA R14, P0, R15, UR6, 0x2 ;  /* 0x000000060f0e7c11 */ /* 0x002fc8000f8010ff */
[----:B------:R-:W-:-:S05]  /*12e0*/  LEA.HI.X R15, R15, UR7, R24, 0x2, P0 ;  /* 0x000000070f0f7c11 */ /* 0x000fca00080f1418 */
        /* <DEDUP_REMOVED lines=9> */
[----:B------:R-:W4:Y:S04]  /*1380*/  LDG.E R23, desc[UR4][R18.64+0x10] ;  /* 0x0000100412177981 */ /* 0x000f28000c1e1900 */
[----:B------:R-:W3:Y:S04]  /*1390*/  LDG.E R25, desc[UR4][R14.64+0x14] ;  /* 0x000014040e197981 */ /* 0x000ee8000c1e1900 */
[----:B------:R-:W3:Y:S01]  /*13a0*/  LDG.E R27, desc[UR4][R14.64+0x1c] ;  /* 0x00001c040e1b7981 */ /* 0x000ee2000c1e1900 */
[----:B--2---:R-:W-:-:S03]  /*13b0*/  FFMA R21, R21, R8, R26 ;  /* 0x0000000815157223 */ /* 0x004fc6000000001a */
[----:B------:R-:W2:Y:S04]  /*13c0*/  LDG.E R8, desc[UR4][R18.64+0x18] ;  /* 0x0000180412087981 */ /* 0x000ea8000c1e1900 */
[----:B------:R-:W2:Y:S01]  /*13d0*/  LDG.E R26, desc[UR4][R14.64+0x18] ;  /* 0x000018040e1a7981 */ /* 0x000ea2000c1e1900 */
[----:B------:R-:W-:Y:S01]  /*13e0*/  IADD3 R11, PT, PT, R11, 0x8, RZ ;  /* 0x000000080b0b7810 */ /* 0x000fe20007ffe0ff */
[----:B----4-:R-:W-:-:S04]  /*13f0*/  FFMA R20, R20, R23, R21 ;  /* 0x0000001714147223 */ /* 0x010fc80000000015 */
[----:B---3--:R-:W-:-:S04]  /*1400*/  FFMA R25, R25, R24, R20 ;  /* 0x0000001819197223 */ /* 0x008fc80000000014 */
[----:B--2---:R-:W-:-:S04]  /*1410*/  FFMA R8, R26, R8, R25 ;  /* 0x000000081a087223 */ /* 0x004fc80000000019 */
[----:B------:R-:W-:-:S07]  /*1420*/  FFMA R23, R27, R28, R8 ;  /* 0x0000001c1b177223 */ /* 0x000fce0000000008 */
.L_x_18:
[----:B------:R-:W-:Y:S05]  /*1430*/  BSYNC.RECONVERGENT B1 ;  /* 0x0000000000017941 */ /* 0x000fea0003800200 */
.L_x_17:
        /* <DEDUP_REMOVED lines=18> */
[----:B------:R-:W4:Y:S04]  /*1560*/  LDG.E R22, desc[UR4][R18.64+0x8] ;  /* 0x0000080412167981 */ /* 0x000f28000c1e1900 */
        /* <DEDUP_REMOVED lines=9> */
.L_x_20:
[----:B------:R-:W-:Y:S05]  /*1600*/  BSYNC.RECONVERGENT B1 ;  /* 0x0000000000017941 */ /* 0x000fea0003800200 */
.L_x_19:
        /* <DEDUP_REMOVED lines=22> */
.L_x_13:
[----:B------:R-:W-:Y:S05]  /*1770*/  BSYNC.RECONVERGENT B0 ;  /* 0x0000000000007941 */ /* 0x000fea0003800200 */
.L_x_12:
[----:B------:R0:W-:Y:S01]  /*1780*/  STG.E desc[UR4][R16.64+0x8], R23 ;  /* 0x0000081710007986 */ /* 0x0001e2000c101904 */
[----:B------:R-:W-:Y:S01]  /*1790*/  FSETP.GT.AND P0, PT, R9, RZ, PT ;  /* 0x000000ff0900720b */ /* 0x000fe20003f04000 */
[----:B------:R-:W-:Y:S01]  /*17a0*/  BSSY.RECONVERGENT B0, `(.L_x_21) ;  /* 0x0000007000007945 */ /* 0x000fe20003800200 */
[----:B------:R-:W-:Y:S02]  /*17b0*/  FSETP.GEU.AND P2, PT, R23, RZ, PT ;  /* 0x000000ff1700720b */ /* 0x000fe40003f4e000 */
[C---:B------:R-:W-:Y:S02]  /*17c0*/  ISETP.GE.AND P3, PT, R0.reuse, RZ, PT ;  /* 0x000000ff0000720c */ /* 0x040fe40003f66270 */
[----:B------:R-:W-:-:S07]  /*17d0*/  IADD3 R11, PT, PT, R0, R3, RZ ;  /* 0x00000003000b7210 */ /* 0x000fce0007ffe0ff */
[----:B0-----:R-:W-:Y:S05]  /*17e0*/  @!P0 BRA `(.L_x_22) ;  /* 0x0000000000088947 */ /* 0x001fea0003800000 */
[----:B------:R-:W2:Y:S04]  /*17f0*/  LDG.E R9, desc[UR4][R16.64+0xc] ;  /* 0x00000c0410097981 */ /* 0x000ea8000c1e1900 */
[----:B--2---:R0:W-:Y:S02]  /*1800*/  STG.E desc[UR4][R16.64+0x4], R9 ;  /* 0x0000040910007986 */ /* 0x0041e4000c101904 */
.L_x_22:
[----:B------:R-:W-:Y:S05]  /*1810*/  BSYNC.RECONVERGENT B0 ;  /* 0x0000000000007941 */ /* 0x000fea0003800200 */
.L_x_21:
[----:B------:R-:W-:Y:S04]  /*1820*/  BSSY.RECONVERGENT B0, `(.L_x_23) ;  /* 0x0000004000007945 */ /* 0x000fe80003800200 */
[----:B------:R-:W-:Y:S05]  /*1830*/  @P2 BRA `(.L_x_24) ;  /* 0x0000000000082947 */ /* 0x000fea0003800000 */
[----:B0-----:R-:W2:Y:S04]  /*1840*/  LDG.E R9, desc[UR4][R16.64+0x10] ;  /* 0x0000100410097981 */ /* 0x001ea8000c1e1900 */
[----:B--2---:R1:W-:Y:S02]  /*1850*/  STG.E desc[UR4][R16.64+0x8], R9 ;  /* 0x0000080910007986 */ /* 0x0043e4000c101904 */
.L_x_24:
[----:B------:R-:W-:Y:S05]  /*1860*/  BSYNC.RECONVERGENT B0 ;  /* 0x0000000000007941 */ /* 0x000fea0003800200 */
.L_x_23:
[----:B------:R-:W-:Y:S04]  /*1870*/  BSSY.RECONVERGENT B3, `(.L_x_25) ;  /* 0x00000b1000037945 */ /* 0x000fe80003800200 */
[----:B------:R-:W-:Y:S01]  /*1880*/  BSSY.RELIABLE B0, `(.L_x_26) ;  /* 0x000008a000007945 */ /* 0x000fe20003800100 */
[----:B------:R-:W-:-:S03]  /*1890*/  IMAD R11, R2, R11, RZ ;  /* 0x0000000b020b7224 */ /* 0x000fc600078e02ff */
[----:B------:R-:W-:Y:S05]  /*18a0*/  @!P3 BRA `(.L_x_27) ;  /* 0x000000080010b947 */ /* 0x000fea0003800000 */
[----:B------:R2:W5:Y:S01]  /*18b0*/  LDG.E.64 R14, desc[UR4][R16.64+0x20] ;  /* 0x00002004100e7981 */ /* 0x000562000c1e1b00 */
[----:B------:R-:W-:Y:S01]  /*18c0*/  IMAD.HI R23, R11, 0x2aaaaaab, RZ ;  /* 0x2aaaaaab0b177827 */ /* 0x000fe200078e02ff */
[----:B------:R-:W-:Y:S01]  /*18d0*/  BSSY.RECONVERGENT B1, `(.L_x_28) ;  /* 0x0000053000017945 */ /* 0x000fe20003800200 */
[C---:B------:R-:W-:Y:S02]  /*18e0*/  LOP3.LUT R2, R3.reuse, 0x3, RZ, 0xc0, !PT ;  /* 0x0000000303027812 */ /* 0x040fe400078ec0ff */
[----:B------:R-:W-:Y:S02]  /*18f0*/  LOP3.LUT R11, R3, 0xfffffffc, RZ, 0xc0, !PT ;  /* 0xfffffffc030b7812 */ /* 0x000fe400078ec0ff */
[----:B------:R-:W-:Y:S02]  /*1900*/  MOV R22, RZ ;  /* 0x000000ff00167202 */ /* 0x000fe40000000f00 */
[----:B------:R-:W-:-:S07]  /*1910*/  LEA.HI R23, R23, R23, RZ, 0x1 ;  /* 0x0000001717177211 */ /* 0x000fce00078f08ff */
.L_x_35:
[----:B01-345:R-:W-:Y:S01]  /*1920*/  IMAD.WIDE.U32 R18, R22, 0x4, R14 ;  /* 0x0000000416127825 */ /* 0x03bfe200078e000e */
[----:B------:R-:W-:Y:S01]  /*1930*/  ISETP.GE.U32.AND P2, PT, R0, 0x3, PT ;  /* 0x000000030000780c */ /* 0x000fe20003f46070 */
[----:B------:R-:W-:Y:S02]  /*1940*/  BSSY.RECONVERGENT B2, `(.L_x_29) ;  /* 0x000002c000027945 */ /* 0x000fe40003800200 */
[----:B01----:R-:W-:Y:S01]  /*1950*/  HFMA2 R9, -RZ, RZ, 0, 0 ;  /* 0x00000000ff097431 */ /* 0x003fe200000001ff */
[C---:B------:R-:W-:Y:S01]  /*1960*/  ISETP.NE.AND P0, PT, R22.reuse, R0, PT ;  /* 0x000000001600720c */ /* 0x040fe20003f05270 */
[----:B------:R0:W-:Y:S01]  /*1970*/  STG.E desc[UR4][R18.64], RZ ;  /* 0x000000ff12007986 */ /* 0x0001e2000c101904 */
[----:B------:R-:W-:Y:S01]  /*1980*/  IMAD R24, R3, R22, R23 ;  /* 0x0000001603187224 */ /* 0x000fe200078e0217 */
[----:B------:R-:W-:Y:S02]  /*1990*/  MOV R25, RZ ;  /* 0x000000ff00197202 */ /* 0x000fe40000000f00 */
[----:B------:R-:W-:-:S04]  /*19a0*/  IADD3 R22, PT, PT, R22, 0x1, RZ ;  /* 0x0000000116167810 */ /* 0x000fc80007ffe0ff */
[----:B------:R-:W-:Y:S05]  /*19b0*/  @!P2 BRA `(.L_x_30) ;  /* 0x000000000090a947 */ /* 0x000fea0003800000 */
[----:B------:R-:W-:Y:S01]  /*19c0*/  BSSY.RECONVERGENT B4, `(.L_x_31) ;  /* 0x0000022000047945 */ /* 0x000fe20003800200 */
[----:B------:R-:W-:Y:S02]  /*19d0*/  MOV R27, RZ ;  /* 0x000000ff001b7202 */ /* 0x000fe40000000f00 */
[----:B------:R-:W-:-:S07]  /*19e0*/  MOV R25, RZ ;  /* 0x000000ff00197202 */ /* 0x000fce0000000f00 */
.L_x_32:
[----:B------:R-:W1:Y:S01]  /*19f0*/  LDC.64 R20, c[0x0][0x3a0] ;  /* 0x0000e800ff147b82 */ /* 0x000e620000000a00 */
[----:B------:R-:W-:-:S05]  /*1a00*/  IADD3 R9, PT, PT, R24, R27, RZ ;  /* 0x0000001b18097210 */ /* 0x000fca0007ffe0ff */
[----:B-1----:R-:W-:-:S04]  /*1a10*/  IMAD.WIDE R20, R9, 0x4, R20 ;  /* 0x0000000409147825 */ /* 0x002fc800078e0214 */
[----:B------:R-:W-:Y:S01]  /*1a20*/  IMAD.WIDE.U32 R8, R27, 0x4, R12 ;  /* 0x000000041b087825 */ /* 0x000fe200078e000c */
[----:B---3--:R-:W3:Y:S04]  /*1a30*/  LDG.E R26, desc[UR4][R20.64] ;  /* 0x00000004141a7981 */ /* 0x008ee8000c1e1900 */
[----:B------:R-:W3:Y:S02]  /*1a40*/  LDG.E R29, desc[UR4][R8.64] ;  /* 0x00000004081d7981 */ /* 0x000ee4000c1e1900 */
[----:B---3--:R-:W-:-:S04]  /*1a50*/  FMUL R26, R26, R29 ;  /* 0x0000001d1a1a7220 */ /* 0x008fc80000400000 */
[----:B------:R-:W-:-:S04]  /*1a60*/  FMUL R26, R29, R26 ;  /* 0x0000001a1d1a7220 */ /* 0x000fc80000400000 */
[----:B------:R-:W-:-:S05]  /*1a70*/  FFMA R25, R26, 0.5, R25 ;  /* 0x3f0000001a197823 */ /* 0x000fca0000000019 */
[----:B------:R1:W-:Y:S04]  /*1a80*/  STG.E desc[UR4][R18.64], R25 ;  /* 0x0000001912007986 */ /* 0x0003e8000c101904 */
[----:B------:R-:W3:Y:S04]  /*1a90*/  LDG.E R26, desc[UR4][R20.64+0x4] ;  /* 0x00000404141a7981 */ /* 0x000ee8000c1e1900 */
[----:B------:R-:W3:Y:S02]  /*1aa0*/  LDG.E R29, desc[UR4][R8.64+0x4] ;  /* 0x00000404081d7981 */ /* 0x000ee4000c1e1900 */
[----:B---3--:R-:W-:-:S04]  /*1ab0*/  FMUL R26, R26, R29 ;  /* 0x0000001d1a1a7220 */ /* 0x008fc80000400000 */
[----:B------:R-:W-:-:S04]  /*1ac0*/  FMUL R26, R29, R26 ;  /* 0x0000001a1d1a7220 */ /* 0x000fc80000400000 */
[----:B------:R-:W-:-:S05]  /*1ad0*/  FFMA R29, R26, 0.5, R25 ;  /* 0x3f0000001a1d7823 */ /* 0x000fca0000000019 */
[----:B------:R3:W-:Y:S04]  /*1ae0*/  STG.E desc[UR4][R18.64], R29 ;  /* 0x0000001d12007986 */ /* 0x0007e8000c101904 */
[----:B------:R-:W4:Y:S04]  /*1af0*/  LDG.E R26, desc[UR4][R20.64+0x8] ;  /* 0x00000804141a7981 */ /* 0x000f28000c1e1900 */
[----:B------:R-:W4:Y:S02]  /*1b00*/  LDG.E R28, desc[UR4][R8.64+0x8] ;  /* 0x00000804081c7981 */ /* 0x000f24000c1e1900 */
[----:B----4-:R-:W-:-:S04]  /*1b10*/  FMUL R26, R26, R28 ;  /* 0x0000001c1a1a7220 */ /* 0x010fc80000400000 */
[----:B------:R-:W-:-:S04]  /*1b20*/  FMUL R26, R28, R26 ;  /* 0x0000001a1c1a7220 */ /* 0x000fc80000400000 */
[----:B------:R-:W-:-:S05]  /*1b30*/  FFMA R26, R26, 0.5, R29 ;  /* 0x3f0000001a1a7823 */ /* 0x000fca000000001d */
[----:B------:R3:W-:Y:S04]  /*1b40*/  STG.E desc[UR4][R18.64], R26 ;  /* 0x0000001a12007986 */ /* 0x0007e8000c101904 */
[----:B-1----:R-:W4:Y:S04]  /*1b50*/  LDG.E R25, desc[UR4][R20.64+0xc] ;  /* 0x00000c0414197981 */ /* 0x002f28000c1e1900 */
[----:B------:R-:W4:Y:S01]  /*1b60*/  LDG.E R28, desc[UR4][R8.64+0xc] ;  /* 0x00000c04081c7981 */ /* 0x000f22000c1e1900 */
[----:B------:R-:W-:-:S04]  /*1b70*/  IADD3 R27, PT, PT, R27, 0x4, RZ ;  /* 0x000000041b1b7810 */ /* 0x000fc80007ffe0ff */
[----:B------:R-:W-:Y:S01]  /*1b80*/  ISETP.NE.AND P2, PT, R27, R11, PT ;  /* 0x0000000b1b00720c */ /* 0x000fe20003f45270 */
[----:B----4-:R-:W-:-:S04]  /*1b90*/  FMUL R25, R25, R28 ;  /* 0x0000001c19197220 */ /* 0x010fc80000400000 */
[----:B------:R-:W-:-:S04]  /*1ba0*/  FMUL R25, R28, R25 ;  /* 0x000000191c197220 */ /* 0x000fc80000400000 */
[----:B------:R-:W-:-:S05]  /*1bb0*/  FFMA R25, R25, 0.5, R26 ;  /* 0x3f00000019197823 */ /* 0x000fca000000001a */
[----:B------:R3:W-:Y:S01]  /*1bc0*/  STG.E desc[UR4][R18.64], R25 ;  /* 0x0000001912007986 */ /* 0x0007e2000c101904 */
[----:B------:R-:W-:Y:S05]  /*1bd0*/  @P2 BRA `(.L_x_32) ;  /* 0xfffffffc00842947 */ /* 0x000fea000383ffff */
[----:B------:R-:W-:Y:S05]  /*1be0*/  BSYNC.RECONVERGENT B4 ;  /* 0x0000000000047941 */ /* 0x000fea0003800200 */
.L_x_31:
[----:B------:R-:W-:-:S07]  /*1bf0*/  MOV R9, R11 ;  /* 0x0000000b00097202 */ /* 0x000fce0000000f00 */
.L_x_30:
[----:B------:R-:W-:Y:S05]  /*1c00*/  BSYNC.RECONVERGENT B2 ;  /* 0x0000000000027941 */ /* 0x000fea0003800200 */
.L_x_29:
[----:B------:R-:W-:Y:S01]  /*1c10*/  ISETP.NE.AND P2, PT, R2, RZ, PT ;  /* 0x000000ff0200720c */ /* 0x000fe20003f45270 */
[----:B------:R-:W-:-:S12]  /*1c20*/  BSSY.RECONVERGENT B2, `(.L_x_33) ;  /* 0x000001c000027945 */ /* 0x000fd80003800200 */
[----:B------:R-:W-:Y:S05]  /*1c30*/  @!P2 BRA `(.L_x_34) ;  /* 0x000000000068a947 */ /* 0x000fea0003800000 */
[----:B------:R-:W1:Y:S01]  /*1c40*/  LDC.64 R20, c[0x0][0x3a0] ;  /* 0x0000e800ff147b82 */ /* 0x000e620000000a00 */
[----:B------:R-:W-:Y:S01]  /*1c50*/  IADD3 R27, PT, PT, R24, R9, RZ ;  /* 0x00000009181b7210 */ /* 0x000fe20007ffe0ff */
[----:B------:R-:W-:-:S04]  /*1c60*/  IMAD.WIDE.U32 R8, R9, 0x4, R12 ;  /* 0x0000000409087825 */ /* 0x000fc800078e000c */
[----:B-1----:R-:W-:Y:S02]  /*1c70*/  IMAD.WIDE R20, R27, 0x4, R20 ;  /* 0x000000041b147825 */ /* 0x002fe400078e0214 */
[----:B------:R-:W4:Y:S04]  /*1c80*/  LDG.E R27, desc[UR4][R8.64] ;  /* 0x00000004081b7981 */ /* 0x000f28000c1e1900 */
[----:B------:R-:W4:Y:S01]  /*1c90*/  LDG.E R24, desc[UR4][R20.64] ;  /* 0x0000000414187981 */ /* 0x000f22000c1e1900 */
[----:B------:R-:W-:Y:S01]  /*1ca0*/  ISETP.NE.AND P2, PT, R2, 0x1, PT ;  /* 0x000000010200780c */ /* 0x000fe20003f45270 */
[----:B----4-:R-:W-:-:S04]  /*1cb0*/  FMUL R24, R24, R27 ;  /* 0x0000001b18187220 */ /* 0x010fc80000400000 */
[----:B------:R-:W-:-:S04]  /*1cc0*/  FMUL R24, R27, R24 ;  /* 0x000000181b187220 */ /* 0x000fc80000400000 */
[----:B------:R-:W-:-:S05]  /*1cd0*/  FFMA R27, R24, 0.5, R25 ;  /* 0x3f000000181b7823 */ /* 0x000fca0000000019 */
[----:B------:R1:W-:Y:S01]  /*1ce0*/  STG.E desc[UR4][R18.64], R27 ;  /* 0x0000001b12007986 */ /* 0x0003e2000c101904 */
[----:B------:R-:W-:Y:S05]  /*1cf0*/  @!P2 BRA `(.L_x_34) ;  /* 0x000000000038a947 */ /* 0x000fea0003800000 */
[----:B------:R-:W4:Y:S04]  /*1d00*/  LDG.E R24, desc[UR4][R20.64+0x4] ;  /* 0x0000040414187981 */ /* 0x000f28000c1e1900 */
[----:B---3--:R-:W4:Y:S01]  /*1d10*/  LDG.E R25, desc[UR4][R8.64+0x4] ;  /* 0x0000040408197981 */ /* 0x008f22000c1e1900 */
[----:B------:R-:W-:Y:S01]  /*1d20*/  ISETP.NE.AND P2, PT, R2, 0x2, PT ;  /* 0x000000020200780c */ /* 0x000fe20003f45270 */
[----:B----4-:R-:W-:-:S04]  /*1d30*/  FMUL R24, R24, R25 ;  /* 0x0000001918187220 */ /* 0x010fc80000400000 */
[----:B------:R-:W-:-:S04]  /*1d40*/  FMUL R24, R25, R24 ;  /* 0x0000001819187220 */ /* 0x000fc80000400000 */
[----:B------:R-:W-:-:S05]  /*1d50*/  FFMA R25, R24, 0.5, R27 ;  /* 0x3f00000018197823 */ /* 0x000fca000000001b */
[----:B------:R4:W-:Y:S01]  /*1d60*/  STG.E desc[UR4][R18.64], R25 ;  /* 0x0000001912007986 */ /* 0x0009e2000c101904 */
[----:B------:R-:W-:Y:S05]  /*1d70*/  @!P2 BRA `(.L_x_34) ;  /* 0x000000000018a947 */ /* 0x000fea0003800000 */
[----:B------:R-:W3:Y:S04]  /*1d80*/  LDG.E R20, desc[UR4][R20.64+0x8] ;  /* 0x0000080414147981 */ /* 0x000ee8000c1e1900 */
[----:B------:R-:W3:Y:S02]  /*1d90*/  LDG.E R9, desc[UR4][R8.64+0x8] ;  /* 0x0000080408097981 */ /* 0x000ee4000c1e1900 */
[----:B---3--:R-:W-:-:S04]  /*1da0*/  FMUL R24, R20, R9 ;  /* 0x0000000914187220 */ /* 0x008fc80000400000 */
[----:B------:R-:W-:-:S04]  /*1db0*/  FMUL R24, R9, R24 ;  /* 0x0000001809187220 */ /* 0x000fc80000400000 */
[----:B----4-:R-:W-:-:S05]  /*1dc0*/  FFMA R25, R24, 0.5, R25 ;  /* 0x3f00000018197823 */ /* 0x010fca0000000019 */
[----:B------:R3:W-:Y:S02]  /*1dd0*/  STG.E desc[UR4][R18.64], R25 ;  /* 0x0000001912007986 */ /* 0x0007e4000c101904 */
.L_x_34:
[----:B------:R-:W-:Y:S05]  /*1de0*/  BSYNC.RECONVERGENT B2 ;  /* 0x0000000000027941 */ /* 0x000fea0003800200 */
.L_x_33:
[----:B------:R-:W-:Y:S05]  /*1df0*/  @P0 BRA `(.L_x_35) ;  /* 0xfffffff800c80947 */ /* 0x000fea000383ffff */
[----:B------:R-:W-:Y:S05]  /*1e00*/  BSYNC.RECONVERGENT B1 ;  /* 0x0000000000017941 */ /* 0x000fea0003800200 */
.L_x_28:
[----:B------:R-:W5:Y:S02]  /*1e10*/  LDG.E R0, desc[UR4][R16.64] ;  /* 0x0000000410007981 */ /* 0x000f64000c1e1900 */
[----:B-----5:R-:W-:-:S13]  /*1e20*/  ISETP.GE.AND P0, PT, R0, RZ, PT ;  /* 0x000000ff0000720c */ /* 0x020fda0003f06270 */
[----:B------:R-:W-:Y:S05]  /*1e30*/  @!P0 BREAK.RELIABLE B0 ;  /* 0x0000000000008942 */ /* 0x000fea0003800100 */
[----:B------:R-:W-:Y:S05]  /*1e40*/  @!P0 BRA `(.L_x_36) ;  /* 0x00000004004c8947 */ /* 0x000fea0003800000 */
[----:B------:R-:W0:Y:S01]  /*1e50*/  LDC.64 R12, c[0x0][0x3b0] ;  /* 0x0000ec00ff0c7b82 */ /* 0x000e220000000a00 */
[----:B------:R-:W-:Y:S01]  /*1e60*/  HFMA2 R11, -RZ, RZ, 0, 0 ;  /* 0x00000000ff0b7431 */ /* 0x000fe200000001ff */
[----:B------:R-:W-:Y:S06]  /*1e70*/  BSSY.RECONVERGENT B4, `(.L_x_27) ;  /* 0x0000027000047945 */ /* 0x000fec0003800200 */
[----:B------:R-:W0:Y:S08]  /*1e80*/  LDC.64 R14, c[0x0][0x3a8] ;  /* 0x0000ea00ff0e7b82 */ /* 0x000e300000000a00 */
[----:B---34-:R-:W3:Y:S02]  /*1e90*/  LDC.64 R24, c[0x0][0x398] ;  /* 0x0000e600ff187b82 */ /* 0x018ee40000000a00 */
.L_x_39:
[----:B------:R-:W-:Y:S01]  /*1ea0*/  IADD3 R9, PT, PT, R10, R11, RZ ;  /* 0x0000000b0a097210 */ /* 0x000fe20007ffe0ff */
[----:B------:R-:W4:Y:S04]  /*1eb0*/  LDG.E R21, desc[UR4][R16.64+0x8] ;  /* 0x0000080410157981 */ /* 0x000f28000c1e1900 */
[C---:B---3--:R-:W-:Y:S01]  /*1ec0*/  IMAD.WIDE R2, R9.reuse, 0x4, R24 ;  /* 0x0000000409027825 */ /* 0x048fe200078e0218 */
[----:B------:R-:W3:Y:S05]  /*1ed0*/  LDG.E R20, desc[UR4][R16.64+0x4] ;  /* 0x0000040410147981 */ /* 0x000eea000c1e1900 */
[----:B------:R-:W5:Y:S01]  /*1ee0*/  LDG.E R2, desc[UR4][R2.64] ;  /* 0x0000000402027981 */ /* 0x000f62000c1e1900 */
[----:B01----:R-:W-:-:S04]  /*1ef0*/  IMAD.WIDE R18, R9, 0x4, R12 ;  /* 0x0000000409127825 */ /* 0x003fc800078e020c */
[----:B------:R-:W-:Y:S02]  /*1f00*/  IMAD.WIDE R8, R9, 0x4, R14 ;  /* 0x0000000409087825 */ /* 0x000fe400078e020e */
[----:B------:R-:W2:Y:S04]  /*1f10*/  LDG.E R18, desc[UR4][R18.64] ;  /* 0x0000000412127981 */ /* 0x000ea8000c1e1900 */
[----:B------:R-:W2:Y:S01]  /*1f20*/  LDG.E R8, desc[UR4][R8.64] ;  /* 0x0000000408087981 */ /* 0x000ea2000c1e1900 */
[----:B------:R-:W-:Y:S01]  /*1f30*/  BSSY.RECONVERGENT B5, `(.L_x_37) ;  /* 0x0000011000057945 */ /* 0x000fe20003800200 */
[----:B----4-:R-:W-:Y:S01]  /*1f40*/  FMUL R21, R21, R21 ;  /* 0x0000001515157220 */ /* 0x010fe20000400000 */
[----:B-----5:R-:W-:-:S04]  /*1f50*/  FADD R0, R2, R2 ;  /* 0x0000000202007221 */ /* 0x020fc80000000000 */
[----:B------:R-:W0:Y:S01]  /*1f60*/  MUFU.RCP R23, R0 ;  /* 0x0000000000177308 */ /* 0x000e220000001000 */
[----:B---3--:R-:W-:Y:S01]  /*1f70*/  FMUL R3, R20, R20 ;  /* 0x0000001414037220 */ /* 0x008fe20000400000 */
[----:B--2---:R-:W-:-:S04]  /*1f80*/  FMUL R22, R21, R18 ;  /* 0x0000001215167220 */ /* 0x004fc80000400000 */
[----:B------:R-:W-:-:S04]  /*1f90*/  FFMA R3, R3, R8, -R22 ;  /* 0x0000000803037223 */ /* 0x000fc80000000816 */
[----:B------:R-:W1:Y:S01]  /*1fa0*/  FCHK P0, R3, R0 ;  /* 0x0000000003007302 */ /* 0x000e620000000000 */
[----:B0-----:R-:W-:-:S04]  /*1fb0*/  FFMA R2, -R0, R23, 1 ;  /* 0x3f80000000027423 */ /* 0x001fc80000000117 */
[----:B------:R-:W-:-:S04]  /*1fc0*/  FFMA R2, R23, R2, R23 ;  /* 0x0000000217027223 */ /* 0x000fc80000000017 */
[----:B------:R-:W-:-:S04]  /*1fd0*/  FFMA R19, R3, R2, RZ ;  /* 0x0000000203137223 */ /* 0x000fc800000000ff */
[----:B------:R-:W-:-:S04]  /*1fe0*/  FFMA R8, -R0, R19, R3 ;  /* 0x0000001300087223 */ /* 0x000fc80000000103 */
[----:B------:R-:W-:Y:S01]  /*1ff0*/  FFMA R8, R2, R8, R19 ;  /* 0x0000000802087223 */ /* 0x000fe20000000013 */
[----:B-1----:R-:W-:Y:S06]  /*2000*/  @!P0 BRA `(.L_x_38) ;  /* 0x00000000000c8947 */ /* 0x002fec0003800000 */
[----:B------:R-:W-:-:S07]  /*2010*/  MOV R2, 0x2030 ;  /* 0x0000203000027802 */ /* 0x000fce0000000f00 */
[----:B------:R-:W-:Y:S05]  /*2020*/  CALL.REL.NOINC `($__internal_0_$__cuda_sm3x_div_rn_noftz_f32_slowpath) ;  /* 0x0000004400407944 */ /* 0x000fea0003c00000 */
[----:B------:R-:W-:-:S07]  /*2030*/  MOV R8, R0 ;  /* 0x0000000000087202 */ /* 0x000fce0000000f00 */
.L_x_38:
[----:B------:R-:W-:Y:S05]  /*2040*/  BSYNC.RECONVERGENT B5 ;  /* 0x0000000000057941 */ /* 0x000fea0003800200 */
.L_x_37:
[----:B------:R-:W2:Y:S02]  /*2050*/  LDG.E.64 R2, desc[UR4][R16.64+0x20] ;  /* 0x0000200410027981 */ /* 0x000ea4000c1e1b00 */
[----:B--2---:R-:W-:-:S05]  /*2060*/  IMAD.WIDE.U32 R2, R11, 0x4, R2 ;  /* 0x000000040b027825 */ /* 0x004fca00078e0002 */
[----:B------:R-:W2:Y:S02]  /*2070*/  LDG.E R9, desc[UR4][R2.64] ;  /* 0x0000000402097981 */ /* 0x000ea4000c1e1900 */
[----:B--2---:R-:W-:-:S05]  /*2080*/  FADD R9, R9, R8 ;  /* 0x0000000809097221 */ /* 0x004fca0000000000 */
[----:B------:R4:W-:Y:S04]  /*2090*/  STG.E desc[UR4][R2.64], R9 ;  /* 0x0000000902007986 */ /* 0x0009e8000c101904 */
[----:B------:R-:W2:Y:S02]  /*20a0*/  LDG.E R0, desc[UR4][R16.64] ;  /* 0x0000000410007981 */ /* 0x000ea4000c1e1900 */
[C---:B--2---:R-:W-:Y:S02]  /*20b0*/  ISETP.GE.AND P0, PT, R11.reuse, R0, PT ;  /* 0x000000000b00720c */ /* 0x044fe40003f06270 */
[----:B------:R-:W-:-:S11]  /*20c0*/  IADD3 R11, PT, PT, R11, 0x1, RZ ;  /* 0x000000010b0b7810 */ /* 0x000fd60007ffe0ff */
[----:B----4-:R-:W-:Y:S05]  /*20d0*/  @!P0 BRA `(.L_x_39) ;  /* 0xfffffffc00708947 */ /* 0x010fea000383ffff */
[----:B------:R-:W-:Y:S05]  /*20e0*/  BSYNC.RECONVERGENT B4 ;  /* 0x0000000000047941 */ /* 0x000fea0003800200 */
.L_x_27:
[----:B------:R-:W-:-:S13]  /*20f0*/  ISETP.GE.AND P0, PT, R0, RZ, PT ;  /* 0x000000ff0000720c */ /* 0x000fda0003f06270 */
[----:B------:R-:W-:Y:S05]  /*2100*/  @!P0 BREAK.RELIABLE B0 ;  /* 0x0000000000008942 */ /* 0x000fea0003800100 */
[----:B------:R-:W-:Y:S05]  /*2110*/  @!P0 BRA `(.L_x_36) ;  /* 0x0000000000988947 */ /* 0x000fea0003800000 */
[----:B------:R-:W-:Y:S05]  /*2120*/  BSYNC.RELIABLE B0 ;  /* 0x0000000000007941 */ /* 0x000fea0003800100 */
.L_x_26:
[----:B------:R-:W-:Y:S01]  /*2130*/  HFMA2 R10, -RZ, RZ, 0, 0 ;  /* 0x00000000ff0a7431 */ /* 0x000fe200000001ff */
[----:B------:R-:W-:Y:S06]  /*2140*/  BSSY.RECONVERGENT B4, `(.L_x_36) ;  /* 0x0000023000047945 */ /* 0x000fec0003800200 */
.L_x_42:
[----:B------:R-:W0:Y:S01]  /*2150*/  LDG.E.64 R2, desc[UR4][R16.64+0x20] ;  /* 0x0000200410027981 */ /* 0x000e22000c1e1b00 */
[----:B------:R-:W2:Y:S03]  /*2160*/  LDCU UR6, c[0x0][0x390] ;  /* 0x00007200ff0677ac */ /* 0x000ea60008000800 */
[----:B-----5:R-:W3:Y:S01]  /*2170*/  LDG.E.64 R12, desc[UR4][R16.64+0x28] ;  /* 0x00002804100c7981 */ /* 0x020ee2000c1e1b00 */
[----:B01----:R-:W-:-:S06]  /*2180*/  IMAD.WIDE.U32 R8, R10, 0x4, R2 ;  /* 0x000000040a087825 */ /* 0x003fcc00078e0002 */
[----:B------:R-:W4:Y:S01]  /*2190*/  LDG.E R9, desc[UR4][R8.64] ;  /* 0x0000000408097981 */ /* 0x000f22000c1e1900 */
[----:B---3--:R-:W-:-:S05]  /*21a0*/  IMAD.WIDE.U32 R12, R10, 0x4, R12 ;  /* 0x000000040a0c7825 */ /* 0x008fca00078e000c */
[----:B----4-:R0:W-:Y:S04]  /*21b0*/  STG.E desc[UR4][R12.64], R9 ;  /* 0x000000090c007986 */ /* 0x0101e8000c101904 */
[----:B------:R-:W3:Y:S02]  /*21c0*/  LDG.E.64 R2, desc[UR4][R16.64+0x28] ;  /* 0x0000280410027981 */ /* 0x000ee4000c1e1b00 */
[----:B---3--:R-:W-:-:S05]  /*21d0*/  IMAD.WIDE.U32 R14, R10, 0x4, R2 ;  /* 0x000000040a0e7825 */ /* 0x008fca00078e0002 */
[----:B------:R-:W2:Y:S01]  /*21e0*/  LDG.E R3, desc[UR4][R14.64] ;  /* 0x000000040e037981 */ /* 0x000ea2000c1e1900 */
[----:B------:R-:W-:Y:S01]  /*21f0*/  MOV R11, 0x3eaaaaab ;  /* 0x3eaaaaab000b7802 */ /* 0x000fe20000000f00 */
[----:B------:R-:W-:Y:S01]  /*2200*/  IMAD.MOV.U32 R0, RZ, RZ, 0x40400000 ;  /* 0x40400000ff007424 */ /* 0x000fe200078e00ff */
[----:B------:R-:W-:Y:S03]  /*2210*/  BSSY.RECONVERGENT B5, `(.L_x_40) ;  /* 0x000000c000057945 */ /* 0x000fe60003800200 */
[----:B------:R-:W-:-:S04]  /*2220*/  FFMA R0, R11, -R0, 1 ;  /* 0x3f8000000b007423 */ /* 0x000fc80000000800 */
[----:B------:R-:W-:Y:S01]  /*2230*/  FFMA R0, R0, R11, 0.3333333432674407959 ;  /* 0x3eaaaaab00007423 */ /* 0x000fe2000000000b */
[----:B--2---:R-:W-:-:S04]  /*2240*/  FMUL R3, R3, UR6 ;  /* 0x0000000603037c20 */ /* 0x004fc80008400000 */
[----:B------:R-:W1:Y:S01]  /*2250*/  FCHK P0, R3, 3 ;  /* 0x4040000003007902 */ /* 0x000e620000000000 */
[----:B------:R-:W-:-:S04]  /*2260*/  FFMA R2, R3, R0, RZ ;  /* 0x0000000003027223 */ /* 0x000fc800000000ff */
[----:B0-----:R-:W-:-:S04]  /*2270*/  FFMA R9, R2, -3, R3 ;  /* 0xc040000002097823 */ /* 0x001fc80000000003 */
[----:B------:R-:W-:Y:S01]  /*2280*/  FFMA R0, R0, R9, R2 ;  /* 0x0000000900007223 */ /* 0x000fe20000000002 */
[----:B-1----:R-:W-:Y:S06]  /*2290*/  @!P0 BRA `(.L_x_41) ;  /* 0x00000000000c8947 */ /* 0x002fec0003800000 */
[----:B------:R-:W-:Y:S02]  /*22a0*/  MOV R0, 0x40400000 ;  /* 0x4040000000007802 */ /* 0x000fe40000000f00 */
[----:B------:R-:W-:-:S07]  /*22b0*/  MOV R2, 0x22d0 ;  /* 0x000022d000027802 */ /* 0x000fce0000000f00 */
[----:B------:R-:W-:Y:S05]  /*22c0*/  CALL.REL.NOINC `($__internal_0_$__cuda_sm3x_div_rn_noftz_f32_slowpath) ;  /* 0x0000004000987944 */ /* 0x000fea0003c00000 */
.L_x_41:
[----:B------:R-:W-:Y:S05]  /*22d0*/  BSYNC.RECONVERGENT B5 ;  /* 0x0000000000057941 */ /* 0x000fea0003800200 */
.L_x_40:
[----:B------:R-:W2:Y:S02]  /*22e0*/  LDG.E.64 R2, desc[UR4][R16.64+0x18] ;  /* 0x0000180410027981 */ /* 0x000ea4000c1e1b00 */
[----:B--2---:R-:W-:-:S05]  /*22f0*/  IMAD.WIDE.U32 R2, R10, 0x4, R2 ;  /* 0x000000040a027825 */ /* 0x004fca00078e0002 */
[----:B------:R-:W2:Y:S02]  /*2300*/  LDG.E R9, desc[UR4][R2.64] ;  /* 0x0000000402097981 */ /* 0x000ea4000c1e1900 */
[----:B--2---:R-:W-:-:S05]  /*2310*/  FADD R9, R9, R0 ;  /* 0x0000000009097221 */ /* 0x004fca0000000000 */
[----:B------:R2:W-:Y:S04]  /*2320*/  STG.E desc[UR4][R2.64], R9 ;  /* 0x0000000902007986 */ /* 0x0005e8000c101904 */
[----:B------:R-:W3:Y:S02]  /*2330*/  LDG.E R0, desc[UR4][R16.64] ;  /* 0x0000000410007981 */ /* 0x000ee4000c1e1900 */
[C---:B---3--:R-:W-:Y:S02]  /*2340*/  ISETP.GE.AND P0, PT, R10.reuse, R0, PT ;  /* 0x000000000a00720c */ /* 0x048fe40003f06270 */
[----:B------:R-:W-:-:S11]  /*2350*/  IADD3 R10, PT, PT, R10, 0x1, RZ ;  /* 0x000000010a0a7810 */ /* 0x000fd60007ffe0ff */
[----:B--2---:R-:W-:Y:S05]  /*2360*/  @!P0 BRA `(.L_x_42) ;  /* 0xfffffffc00788947 */ /* 0x004fea000383ffff */
[----:B------:R-:W-:Y:S05]  /*2370*/  BSYNC.RECONVERGENT B4 ;  /* 0x0000000000047941 */ /* 0x000fea0003800200 */
.L_x_36:
[----:B------:R-:W-:Y:S05]  /*2380*/  BSYNC.RECONVERGENT B3 ;  /* 0x0000000000037941 */ /* 0x000fea0003800200 */
.L_x_25:
[----:B------:R2:W5:Y:S01]  /*2390*/  LDG.E.64 R10, desc[UR4][R16.64+0x18] ;  /* 0x00001804100a7981 */ /* 0x000562000c1e1b00 */
[C---:B------:R-:W-:Y:S01]  /*23a0*/  ISETP.GE.AND P0, PT, R0.reuse, RZ, PT ;  /* 0x000000ff0000720c */ /* 0x040fe20003f06270 */
[C---:B------:R-:W-:Y:S01]  /*23b0*/  IMAD R2, R0.reuse, R0, R0 ;  /* 0x0000000000027224 */ /* 0x040fe200078e0200 */
[----:B------:R-:W-:Y:S01]  /*23c0*/  BSSY.RECONVERGENT B1, `(.L_x_43) ;  /* 0x00000a4000017945 */ /* 0x000fe20003800200 */
[----:B01----:R-:W-:Y:S01]  /*23d0*/  HFMA2 R9, -RZ, RZ, 0, 0 ;  /* 0x00000000ff097431 */ /* 0x003fe200000001ff */
[----:B------:R-:W-:Y:S02]  /*23e0*/  IADD3 R3, PT, PT, R0, 0x1, RZ ;  /* 0x0000000100037810 */ /* 0x000fe40007ffe0ff */
[----:B------:R-:W-:-:S04]  /*23f0*/  LEA.HI R14, R2, R2, RZ, 0x1 ;  /* 0x00000002020e7211 */ /* 0x000fc800078f08ff */
[----:B------:R-:W-:-:S03]  /*2400*/  SHF.R.S32.HI R14, RZ, 0x1, R14 ;  /* 0x00000001ff0e7819 */ /* 0x000fc6000001140e */
[----:B--2---:R-:W-:Y:S05]  /*2410*/  @!P0 BRA `(.L_x_44) ;  /* 0x0000000800788947 */ /* 0x004fea0003800000 */
        /* <DEDUP_REMOVED lines=10> */
.L_x_47:
[----:B---34-:R-:W0:Y:S01]  /*24c0*/  LDC.64 R18, c[0x0][0x3a8] ;  /* 0x0000ea00ff127b82 */ /* 0x018e220000000a00 */
[----:B------:R-:W-:Y:S01]  /*24d0*/  IADD3 R23, PT, PT, R14, R21, RZ ;  /* 0x000000150e177210 */ /* 0x000fe20007ffe0ff */
[----:B-----5:R-:W-:-:S05]  /*24e0*/  IMAD.WIDE.U32 R12, R21, 0x4, R10 ;  /* 0x00000004150c7825 */ /* 0x020fca00078e000a */
[----:B------:R-:W2:Y:S04]  /*24f0*/  LDG.E R24, desc[UR4][R12.64] ;  /* 0x000000040c187981 */ /* 0x000ea8000c1e1900 */
[----:B------:R-:W3:Y:S04]  /*2500*/  LDG.E R26, desc[UR4][R12.64+0x4] ;  /* 0x000004040c1a7981 */ /* 0x000ee8000c1e1900 */
[----:B------:R-:W4:Y:S01]  /*2510*/  LDG.E R28, desc[UR4][R12.64+0x3c] ;  /* 0x00003c040c1c7981 */ /* 0x000f22000c1e1900 */
[----:B0-----:R-:W-:-:S03]  /*2520*/  IMAD.WIDE.U32 R18, R23, 0x4, R18 ;  /* 0x0000000417127825 */ /* 0x001fc600078e0012 */
[----:B------:R-:W4:Y:S04]  /*2530*/  LDG.E R23, desc[UR4][R12.64+0x8] ;  /* 0x000008040c177981 */ /* 0x000f28000c1e1900 */
[----:B------:R-:W2:Y:S04]  /*2540*/  LDG.E R22, desc[UR4][R18.64] ;  /* 0x0000000412167981 */ /* 0x000ea8000c1e1900 */
[----:B------:R-:W3:Y:S04]  /*2550*/  LDG.E R25, desc[UR4][R18.64+0x4] ;  /* 0x0000040412197981 */ /* 0x000ee8000c1e1900 */
[----:B------:R-:W4:Y:S04]  /*2560*/  LDG.E R8, desc[UR4][R18.64+0x8] ;  /* 0x0000080412087981 */ /* 0x000f28000c1e1900 */
[----:B------:R-:W4:Y:S01]  /*2570*/  LDG.E R27, desc[UR4][R18.64+0x1c] ;  /* 0x00001c04121b7981 */ /* 0x000f22000c1e1900 */
[----:B--2---:R-:W-:-:S03]  /*2580*/  FFMA R22, R22, R24, R9 ;  /* 0x0000001816167223 */ /* 0x004fc60000000009 */
[----:B------:R-:W2:Y:S01]  /*2590*/  LDG.E R24, desc[UR4][R12.64+0xc] ;  /* 0x00000c040c187981 */ /* 0x000ea2000c1e1900 */
[----:B---3--:R-:W-:-:S03]  /*25a0*/  FFMA R25, R25, R26, R22 ;  /* 0x0000001a19197223 */ /* 0x008fc60000000016 */
[----:B------:R-:W2:Y:S01]  /*25b0*/  LDG.E R22, desc[UR4][R18.64+0xc] ;  /* 0x00000c0412167981 */ /* 0x000ea2000c1e1900 */
[----:B----4-:R-:W-:-:S03]  /*25c0*/  FFMA R23, R8, R23, R25 ;  /* 0x0000001708177223 */ /* 0x010fc60000000019 */
        /* <DEDUP_REMOVED lines=8> */
[----:B------:R-:W2:Y:S04]  /*2650*/  LDG.E R22, desc[UR4][R18.64+0x18] ;  /* 0x0000180412167981 */ /* 0x000ea8000c1e1900 */
[----:B------:R-:W3:Y:S01]  /*2660*/  LDG.E R26, desc[UR4][R18.64+0x3c] ;  /* 0x00003c04121a7981 */ /* 0x000ee2000c1e1900 */
[----:B----4-:R-:W-:-:S03]  /*2670*/  FFMA R25, R8, R9, R25 ;  /* 0x0000000908197223 */ /* 0x010fc60000000019 */
[----:B------:R-:W4:Y:S04]  /*2680*/  LDG.E R9, desc[UR4][R12.64+0x20] ;  /* 0x000020040c097981 */ /* 0x000f28000c1e1900 */
[----:B------:R-:W4:Y:S01]  /*2690*/  LDG.E R8, desc[UR4][R18.64+0x20] ;  /* 0x0000200412087981 */ /* 0x000f22000c1e1900 */
[----:B--2---:R-:W-:-:S03]  /*26a0*/  FFMA R22, R22, R23, R25 ;  /* 0x0000001716167223 */ /* 0x004fc60000000019 */
[----:B------:R-:W2:Y:S01]  /*26b0*/  LDG.E R23, desc[UR4][R12.64+0x24] ;  /* 0x000024040c177981 */ /* 0x000ea2000c1e1900 */
[----:B------:R-:W-:-:S03]  /*26c0*/  FFMA R27, R27, R24, R22 ;  /* 0x000000181b1b7223 */ /* 0x000fc60000000016 */
[----:B------:R-:W2:Y:S04]  /*26d0*/  LDG.E R22, desc[UR4][R18.64+0x24] ;  /* 0x0000240412167981 */ /* 0x000ea8000c1e1900 */
[----:B------:R-:W3:Y:S04]  /*26e0*/  LDG.E R24, desc[UR4][R12.64+0x28] ;  /* 0x000028040c187981 */ /* 0x000ee8000c1e1900 */
[----:B------:R-:W3:Y:S01]  /*26f0*/  LDG.E R25, desc[UR4][R18.64+0x28] ;  /* 0x0000280412197981 */ /* 0x000ee2000c1e1900 */
[----:B----4-:R-:W-:-:S03]  /*2700*/  FFMA R27, R8, R9, R27 ;  /* 0x00000009081b7223 */ /* 0x010fc6000000001b */
[----:B------:R-:W4:Y:S04]  /*2710*/  LDG.E R8, desc[UR4][R12.64+0x2c] ;  /* 0x00002c040c087981 */ /* 0x000f28000c1e1900 */
[----:B------:R-:W4:Y:S01]  /*2720*/  LDG.E R9, desc[UR4][R18.64+0x2c] ;  /* 0x00002c0412097981 */ /* 0x000f22000c1e1900 */
[----:B--2---:R-:W-:-:S03]  /*2730*/  FFMA R22, R22, R23, R27 ;  /* 0x0000001716167223 */ /* 0x004fc6000000001b */
[----:B------:R-:W2:Y:S04]  /*2740*/  LDG.E R23, desc[UR4][R12.64+0x30] ;  /* 0x000030040c177981 */ /* 0x000ea8000c1e1900 */
[----:B------:R-:W2:Y:S01]  /*2750*/  LDG.E R27, desc[UR4][R18.64+0x34] ;  /* 0x00003404121b7981 */ /* 0x000ea2000c1e1900 */
[----:B---3--:R-:W-:-:S03]  /*2760*/  FFMA R24, R25, R24, R22 ;  /* 0x0000001819187223 */ /* 0x008fc60000000016 */
[----:B------:R-:W2:Y:S01]  /*2770*/  LDG.E R22, desc[UR4][R18.64+0x30] ;  /* 0x0000300412167981 */ /* 0x000ea2000c1e1900 */
[----:B----4-:R-:W-:-:S03]  /*2780*/  FFMA R25, R9, R8, R24 ;  /* 0x0000000809197223 */ /* 0x010fc60000000018 */
[----:B------:R-:W3:Y:S04]  /*2790*/  LDG.E R24, desc[UR4][R12.64+0x34] ;  /* 0x000034040c187981 */ /* 0x000ee8000c1e1900 */
[----:B------:R-:W4:Y:S04]  /*27a0*/  LDG.E R9, desc[UR4][R12.64+0x38] ;  /* 0x000038040c097981 */ /* 0x000f28000c1e1900 */
[----:B------:R-:W4:Y:S01]  /*27b0*/  LDG.E R8, desc[UR4][R18.64+0x38] ;  /* 0x0000380412087981 */ /* 0x000f22000c1e1900 */
[----:B------:R-:W-:-:S04]  /*27c0*/  IADD3 R21, PT, PT, R21, 0x10, RZ ;  /* 0x0000001015157810 */ /* 0x000fc80007ffe0ff */
[----:B------:R-:W-:Y:S01]  /*27d0*/  ISETP.NE.AND P0, PT, R21, R15, PT ;  /* 0x0000000f1500720c */ /* 0x000fe20003f05270 */
[----:B--2---:R-:W-:-:S04]  /*27e0*/  FFMA R22, R22, R23, R25 ;  /* 0x0000001716167223 */ /* 0x004fc80000000019 */
[----:B---3--:R-:W-:-:S04]  /*27f0*/  FFMA R27, R27, R24, R22 ;  /* 0x000000181b1b7223 */ /* 0x008fc80000000016 */
[----:B----4-:R-:W-:-:S04]  /*2800*/  FFMA R9, R8, R9, R27 ;  /* 0x0000000908097223 */ /* 0x010fc8000000001b */
[----:B------:R-:W-:Y:S01]  /*2810*/  FFMA R9, R26, R28, R9 ;  /* 0x0000001c1a097223 */ /* 0x000fe20000000009 */
[----:B------:R-:W-:Y:S06]  /*2820*/  @P0 BRA `(.L_x_47) ;  /* 0xfffffffc00240947 */ /* 0x000fec000383ffff */
.L_x_46:
[----:B------:R-:W-:Y:S05]  /*2830*/  BSYNC.RECONVERGENT B2 ;  /* 0x0000000000027941 */ /* 0x000fea0003800200 */
.L_x_45:
[----:B------:R-:W-:Y:S05]  /*2840*/  @!P2 BRA `(.L_x_44) ;  /* 0x00000004006ca947 */ /* 0x000fea0003800000 */
[----:B------:R-:W-:Y:S01]  /*2850*/  ISETP.GE.U32.AND P0, PT, R20, 0x8, PT ;  /* 0x000000081400780c */ /* 0x000fe20003f06070 */
[----:B------:R-:W-:Y:S01]  /*2860*/  BSSY.RECONVERGENT B2, `(.L_x_48) ;  /* 0x0000026000027945 */ /* 0x000fe20003800200 */
[----:B------:R-:W-:-:S04]  /*2870*/  LOP3.LUT R22, R3, 0x7, RZ, 0xc0, !PT ;  /* 0x0000000703167812 */ /* 0x000fc800078ec0ff */
[----:B------:R-:W-:-:S07]  /*2880*/  ISETP.NE.AND P2, PT, R22, RZ, PT ;  /* 0x000000ff1600720c */ /* 0x000fce0003f45270 */
[----:B------:R-:W-:Y:S06]  /*2890*/  @!P0 BRA `(.L_x_49) ;  /* 0x0000000000888947 */ /* 0x000fec0003800000 */
[----:B-----5:R-:W0:Y:S01]  /*28a0*/  LDC.64 R12, c[0x0][0x3a8] ;  /* 0x0000ea00ff0c7b82 */ /* 0x020e220000000a00 */
[----:B------:R-:W1:Y:S01]  /*28b0*/  LDCU.64 UR6, c[0x0][0x3a8] ;  /* 0x00007500ff0677ac */ /* 0x000e620008000a00 */
[CC--:B------:R-:W-:Y:S01]  /*28c0*/  IADD3 R21, PT, PT, R14.reuse, R15.reuse, RZ ;  /* 0x0000000f0e157210 */ /* 0x0c0fe20007ffe0ff */
[----:B---34-:R-:W-:Y:S01]  /*28d0*/  IMAD.WIDE.U32 R18, R15, 0x4, R10 ;  /* 0x000000040f127825 */ /* 0x018fe200078e000a */
        /* <DEDUP_REMOVED lines=30> */
.L_x_49:
[----:B------:R-:W-:Y:S05]  /*2ac0*/  BSYNC.RECONVERGENT B2 ;  /* 0x0000000000027941 */ /* 0x000fea0003800200 */
.L_x_48:
        /* <DEDUP_REMOVED lines=8> */
[CC--:B-----5:R-:W-:Y:S01]  /*2b50*/  IADD3 R13, PT, PT, R14.reuse, R15.reuse, RZ ;  /* 0x0000000f0e0d7210 */ /* 0x0e0fe20007ffe0ff */
[----:B---34-:R-:W-:Y:S01]  /*2b60*/  IMAD.WIDE.U32 R18, R15, 0x4, R10 ;  /* 0x000000040f127825 */ /* 0x018fe200078e000a */
        /* <DEDUP_REMOVED lines=18> */
.L_x_51:
[----:B------:R-:W-:Y:S05]  /*2c90*/  BSYNC.RECONVERGENT B2 ;  /* 0x0000000000027941 */ /* 0x000fea0003800200 */
.L_x_50:
[----:B------:R-:W-:Y:S05]  /*2ca0*/  @!P2 BRA `(.L_x_44) ;  /* 0x000000000054a947 */ /* 0x000fea0003800000 */
[----:B---34-:R-:W0:Y:S01]  /*2cb0*/  LDC.64 R18, c[0x0][0x3a8] ;  /* 0x0000ea00ff127b82 */ /* 0x018e220000000a00 */
        /* <DEDUP_REMOVED lines=20> */
.L_x_44:
[----:B------:R-:W-:Y:S05]  /*2e00*/  BSYNC.RECONVERGENT B1 ;  /* 0x0000000000017941 */ /* 0x000fea0003800200 */
.L_x_43:
[----:B------:R0:W-:Y:S01]  /*2e10*/  STG.E desc[UR4][R16.64+0x4], R9 ;  /* 0x0000040910007986 */ /* 0x0001e2000c101904 */
[----:B------:R-:W-:Y:S01]  /*2e20*/  ISETP.GE.AND P0, PT, R0, RZ, PT ;  /* 0x000000ff0000720c */ /* 0x000fe20003f06270 */
[----:B------:R-:W-:Y:S01]  /*2e30*/  BSSY.RECONVERGENT B1, `(.L_x_52) ;  /* 0x00000a1000017945 */ /* 0x000fe20003800200 */
[----:B------:R-:W-:-:S11]  /*2e40*/  MOV R23, RZ ;  /* 0x000000ff00177202 */ /* 0x000fd60000000f00 */
[----:B0-----:R-:W-:Y:S05]  /*2e50*/  @!P0 BRA `(.L_x_53) ;  /* 0x0000000800788947 */ /* 0x001fea0003800000 */
[----:B------:R-:W-:Y:S01]  /*2e60*/  ISETP.GE.U32.AND P0, PT, R0, 0xf, PT ;  /* 0x0000000f0000780c */ /* 0x000fe20003f06070 */
[----:B------:R-:W-:Y:S01]  /*2e70*/  BSSY.RECONVERGENT B2, `(.L_x_54) ;  /* 0x0000040000027945 */ /* 0x000fe20003800200 */
[----:B---3--:R-:W-:Y:S01]  /*2e80*/  LOP3.LUT R26, R3, 0xf, RZ, 0xc0, !PT ;  /* 0x0000000f031a7812 */ /* 0x008fe200078ec0ff */
[----:B------:R-:W-:Y:S01]  /*2e90*/  HFMA2 R23, -RZ, RZ, 0, 0 ;  /* 0x00000000ff177431 */ /* 0x000fe200000001ff */
[----:B------:R-:W-:Y:S02]  /*2ea0*/  MOV R15, RZ ;  /* 0x000000ff000f7202 */ /* 0x000fe40000000f00 */
[----:B------:R-:W-:-:S07]  /*2eb0*/  ISETP.NE.AND P2, PT, R26, RZ, PT ;  /* 0x000000ff1a00720c */ /* 0x000fce0003f45270 */
[----:B------:R-:W-:Y:S06]  /*2ec0*/  @!P0 BRA `(.L_x_55) ;  /* 0x0000000000e88947 */ /* 0x000fec0003800000 */
[----:B------:R-:W-:Y:S02]  /*2ed0*/  LOP3.LUT R15, R3, 0xfffffff0, RZ, 0xc0, !PT ;  /* 0xfffffff0030f7812 */ /* 0x000fe400078ec0ff */
[----:B------:R-:W-:Y:S02]  /*2ee0*/  MOV R23, RZ ;  /* 0x000000ff00177202 */ /* 0x000fe40000000f00 */
[----:B------:R-:W-:-:S07]  /*2ef0*/  MOV R21, RZ ;  /* 0x000000ff00157202 */ /* 0x000fce0000000f00 */
.L_x_56:
[----:B-----5:R-:W0:Y:S01]  /*2f00*/  LDC.64 R12, c[0x0][0x3b0] ;  /* 0x0000ec00ff0c7b82 */ /* 0x020e220000000a00 */
[----:B----4-:R-:W-:Y:S01]  /*2f10*/  IADD3 R25, PT, PT, R14, R21, RZ ;  /* 0x000000150e197210 */ /* 0x010fe20007ffe0ff */
[----:B------:R-:W-:-:S05]  /*2f20*/  IMAD.WIDE.U32 R18, R21, 0x4, R10 ;  /* 0x0000000415127825 */ /* 0x000fca00078e000a */
        /* <DEDUP_REMOVED lines=52> */
.L_x_55:
[----:B------:R-:W-:Y:S05]  /*3270*/  BSYNC.RECONVERGENT B2 ;  /* 0x0000000000027941 */ /* 0x000fea0003800200 */
.L_x_54:
[----:B------:R-:W-:Y:S05]  /*3280*/  @!P2 BRA `(.L_x_53) ;  /* 0x00000004006ca947 */ /* 0x000fea0003800000 */
[----:B------:R-:W-:Y:S01]  /*3290*/  ISETP.GE.U32.AND P0, PT, R26, 0x8, PT ;  /* 0x000000081a00780c */ /* 0x000fe20003f06070 */
[----:B------:R-:W-:Y:S01]  /*32a0*/  BSSY.RECONVERGENT B2, `(.L_x_57) ;  /* 0x0000026000027945 */ /* 0x000fe20003800200 */
[----:B------:R-:W-:-:S04]  /*32b0*/  LOP3.LUT R22, R3, 0x7, RZ, 0xc0, !PT ;  /* 0x0000000703167812 */ /* 0x000fc800078ec0ff */
[----:B------:R-:W-:-:S07]  /*32c0*/  ISETP.NE.AND P2, PT, R22, RZ, PT ;  /* 0x000000ff1600720c */ /* 0x000fce0003f45270 */
[----:B------:R-:W-:Y:S06]  /*32d0*/  @!P0 BRA `(.L_x_58) ;  /* 0x0000000000888947 */ /* 0x000fec0003800000 */
[----:B-----5:R-:W0:Y:S01]  /*32e0*/  LDC.64 R12, c[0x0][0x3b0] ;  /* 0x0000ec00ff0c7b82 */ /* 0x020e220000000a00 */
[----:B------:R-:W-:Y:S01]  /*32f0*/  IADD3 R21, PT, PT, R14, R15, RZ ;  /* 0x0000000f0e157210 */ /* 0x000fe20007ffe0ff */
[----:B----4-:R-:W-:Y:S01]  /*3300*/  IMAD.WIDE.U32 R18, R15, 0x4, R10 ;  /* 0x000000040f127825 */ /* 0x010fe200078e000a */
        /* <DEDUP_REMOVED lines=31> */
.L_x_58:
[----:B------:R-:W-:Y:S05]  /*3500*/  BSYNC.RECONVERGENT B2 ;  /* 0x0000000000027941 */ /* 0x000fea0003800200 */
.L_x_57:
        /* <DEDUP_REMOVED lines=9> */
[----:B----4-:R-:W-:Y:S01]  /*35a0*/  IMAD.WIDE.U32 R18, R15, 0x4, R10 ;  /* 0x000000040f127825 */ /* 0x010fe200078e000a */
        /* <DEDUP_REMOVED lines=18> */
.L_x_60:
[----:B------:R-:W-:Y:S05]  /*36d0*/  BSYNC.RECONVERGENT B2 ;  /* 0x0000000000027941 */ /* 0x000fea0003800200 */
.L_x_59:
[----:B------:R-:W-:Y:S05]  /*36e0*/  @!P2 BRA `(.L_x_53) ;  /* 0x000000000054a947 */ /* 0x000fea0003800000 */
[----:B----4-:R-:W0:Y:S01]  /*36f0*/  LDC.64 R18, c[0x0][0x3b0] ;  /* 0x0000ec00ff127b82 */ /* 0x010e220000000a00 */
        /* <DEDUP_REMOVED lines=20> */
.L_x_53:
[----:B------:R-:W-:Y:S05]  /*3840*/  BSYNC.RECONVERGENT B1 ;  /* 0x0000000000017941 */ /* 0x000fea0003800200 */
.L_x_52:
[----:B------:R0:W-:Y:S01]  /*3850*/  STG.E desc[UR4][R16.64+0x8], R23 ;  /* 0x0000081710007986 */ /* 0x0001e2000c101904 */
[----:B------:R-:W-:Y:S01]  /*3860*/  FSETP.GT.AND P0, PT, R9, RZ, PT ;  /* 0x000000ff0900720b */ /* 0x000fe20003f04000 */
[----:B------:R-:W-:Y:S01]  /*3870*/  BSSY.RECONVERGENT B1, `(.L_x_61) ;  /* 0x0000007000017945 */ /* 0x000fe20003800200 */
[----:B------:R-:W-:Y:S02]  /*3880*/  FSETP.GEU.AND P2, PT, R23, RZ, PT ;  /* 0x000000ff1700720b */ /* 0x000fe40003f4e000 */
[C---:B------:R-:W-:Y:S02]  /*3890*/  ISETP.GE.AND P3, PT, R0.reuse, RZ, PT ;  /* 0x000000ff0000720c */ /* 0x040fe40003f66270 */
[----:B-----5:R-:W-:-:S07]  /*38a0*/  IADD3 R13, PT, PT, R0, R3, RZ ;  /* 0x00000003000d7210 */ /* 0x020fce0007ffe0ff */
[----:B0-----:R-:W-:Y:S05]  /*38b0*/  @!P0 BRA `(.L_x_62) ;  /* 0x0000000000088947 */ /* 0x001fea0003800000 */
[----:B------:R-:W2:Y:S04]  /*38c0*/  LDG.E R9, desc[UR4][R16.64+0xc] ;  /* 0x00000c0410097981 */ /* 0x000ea8000c1e1900 */
[----:B--2---:R0:W-:Y:S02]  /*38d0*/  STG.E desc[UR4][R16.64+0x4], R9 ;  /* 0x0000040910007986 */ /* 0x0041e4000c101904 */
.L_x_62:
[----:B------:R-:W-:Y:S05]  /*38e0*/  BSYNC.RECONVERGENT B1 ;  /* 0x0000000000017941 */ /* 0x000fea0003800200 */
.L_x_61:
[----:B------:R-:W-:Y:S04]  /*38f0*/  BSSY.RECONVERGENT B1, `(.L_x_63) ;  /* 0x0000004000017945 */ /* 0x000fe80003800200 */
[----:B------:R-:W-:Y:S05]  /*3900*/  @P2 BRA `(.L_x_64) ;  /* 0x0000000000082947 */ /* 0x000fea0003800000 */
[----:B0-----:R-:W2:Y:S04]  /*3910*/  LDG.E R9, desc[UR4][R16.64+0x10] ;  /* 0x0000100410097981 */ /* 0x001ea8000c1e1900 */
[----:B--2---:R1:W-:Y:S02]  /*3920*/  STG.E desc[UR4][R16.64+0x8], R9 ;  /* 0x0000080910007986 */ /* 0x0043e4000c101904 */
.L_x_64:
[----:B------:R-:W-:Y:S05]  /*3930*/  BSYNC.RECONVERGENT B1 ;  /* 0x0000000000017941 */ /* 0x000fea0003800200 */
.L_x_63:
[----:B------:R-:W-:Y:S04]  /*3940*/  BSSY.RECONVERGENT B4, `(.L_x_65) ;  /* 0x00000b3000047945 */ /* 0x000fe80003800200 */
[----:B------:R-:W-:Y:S01]  /*3950*/  BSSY.RELIABLE B3, `(.L_x_66) ;  /* 0x000008a000037945 */ /* 0x000fe20003800100 */
[----:B------:R-:W-:-:S03]  /*3960*/  IMAD R23, R2, R13, RZ ;  /* 0x0000000d02177224 */ /* 0x000fc600078e02ff */
[----:B------:R-:W-:Y:S05]  /*3970*/  @!P3 BRA `(.L_x_67) ;  /* 0x000000080010b947 */ /* 0x000fea0003800000 */
[----:B------:R2:W5:Y:S01]  /*3980*/  LDG.E.64 R12, desc[UR4][R16.64+0x20] ;  /* 0x00002004100c7981 */ /* 0x000562000c1e1b00 */
[----:B------:R-:W-:-:S04]  /*3990*/  IMAD.HI R23, R23, 0x2aaaaaab, RZ ;  /* 0x2aaaaaab17177827 */ /* 0x000fc800078e02ff */
[----:B------:R-:W-:Y:S01]  /*39a0*/  HFMA2 R22, -RZ, RZ, 0, 0 ;  /* 0x00000000ff167431 */ /* 0x000fe200000001ff */
[----:B------:R-:W-:Y:S01]  /*39b0*/  BSSY.RECONVERGENT B1, `(.L_x_68) ;  /* 0x0000052000017945 */ /* 0x000fe20003800200 */
[C---:B------:R-:W-:Y:S02]  /*39c0*/  LOP3.LUT R2, R3.reuse, 0x3, RZ, 0xc0, !PT ;  /* 0x0000000303027812 */ /* 0x040fe400078ec0ff */
[----:B------:R-:W-:Y:S02]  /*39d0*/  LOP3.LUT R15, R3, 0xfffffffc, RZ, 0xc0, !PT ;  /* 0xfffffffc030f7812 */ /* 0x000fe400078ec0ff */
[----:B--2---:R-:W-:-:S07]  /*39e0*/  LEA.HI R23, R23, R23, RZ, 0x1 ;  /* 0x0000001717177211 */ /* 0x004fce00078f08ff */
.L_x_75:
[----:B012345:R-:W-:Y:S01]  /*39f0*/  IMAD.WIDE.U32 R18, R22, 0x4, R12 ;  /* 0x0000000416127825 */ /* 0x03ffe200078e000c */
[----:B------:R-:W-:Y:S01]  /*3a00*/  ISETP.GE.U32.AND P2, PT, R0, 0x3, PT ;  /* 0x000000030000780c */ /* 0x000fe20003f46070 */
[----:B------:R-:W-:Y:S01]  /*3a10*/  BSSY.RECONVERGENT B2, `(.L_x_69) ;  /* 0x000002c000027945 */ /* 0x000fe20003800200 */
[C---:B------:R-:W-:Y:S01]  /*3a20*/  ISETP.NE.AND P0, PT, R22.reuse, R0, PT ;  /* 0x000000001600720c */ /* 0x040fe20003f05270 */
[----:B------:R-:W-:Y:S01]  /*3a30*/  IMAD R24, R3, R22, R23 ;  /* 0x0000001603187224 */ /* 0x000fe200078e0217 */
[----:B------:R2:W-:Y:S01]  /*3a40*/  STG.E desc[UR4][R18.64], RZ ;  /* 0x000000ff12007986 */ /* 0x0005e2000c101904 */
[----:B01----:R-:W-:Y:S02]  /*3a50*/  MOV R9, RZ ;  /* 0x000000ff00097202 */ /* 0x003fe40000000f00 */
[----:B------:R-:W-:Y:S02]  /*3a60*/  MOV R25, RZ ;  /* 0x000000ff00197202 */ /* 0x000fe40000000f00 */
[----:B------:R-:W-:-:S04]  /*3a70*/  IADD3 R22, PT, PT, R22, 0x1, RZ ;  /* 0x0000000116167810 */ /* 0x000fc80007ffe0ff */
[----:B------:R-:W-:Y:S05]  /*3a80*/  @!P2 BRA `(.L_x_70) ;  /* 0x000000000090a947 */ /* 0x000fea0003800000 */
[----:B------:R-:W-:Y:S01]  /*3a90*/  BSSY.RECONVERGENT B5, `(.L_x_71) ;  /* 0x0000022000057945 */ /* 0x000fe20003800200 */
[----:B------:R-:W-:Y:S01]  /*3aa0*/  MOV R27, RZ ;  /* 0x000000ff001b7202 */ /* 0x000fe20000000f00 */
[----:B------:R-:W-:-:S07]  /*3ab0*/  IMAD.MOV.U32 R25, RZ, RZ, RZ ;  /* 0x000000ffff197224 */ /* 0x000fce00078e00ff */
.L_x_72:
[----:B------:R-:W0:Y:S01]  /*3ac0*/  LDC.64 R20, c[0x0][0x3a0] ;  /* 0x0000e800ff147b82 */ /* 0x000e220000000a00 */
[----:B------:R-:W-:-:S05]  /*3ad0*/  IADD3 R9, PT, PT, R24, R27, RZ ;  /* 0x0000001b18097210 */ /* 0x000fca0007ffe0ff */
[----:B0-----:R-:W-:-:S04]  /*3ae0*/  IMAD.WIDE R20, R9, 0x4, R20 ;  /* 0x0000000409147825 */ /* 0x001fc800078e0214 */
[----:B------:R-:W-:Y:S01]  /*3af0*/  IMAD.WIDE.U32 R8, R27, 0x4, R10 ;  /* 0x000000041b087825 */ /* 0x000fe200078e000a */
[----:B-1----:R-:W3:Y:S04]  /*3b00*/  LDG.E R26, desc[UR4][R20.64] ;  /* 0x00000004141a7981 */ /* 0x002ee8000c1e1900 */
        /* <DEDUP_REMOVED lines=17> */
[----:B0-----:R-:W3:Y:S04]  /*3c20*/  LDG.E R25, desc[UR4][R20.64+0xc] ;  /* 0x00000c0414197981 */ /* 0x001ee8000c1e1900 */
[----:B------:R-:W3:Y:S01]  /*3c30*/  LDG.E R28, desc[UR4][R8.64+0xc] ;  /* 0x00000c04081c7981 */ /* 0x000ee2000c1e1900 */
[----:B------:R-:W-:-:S04]  /*3c40*/  IADD3 R27, PT, PT, R27, 0x4, RZ ;  /* 0x000000041b1b7810 */ /* 0x000fc80007ffe0ff */
[----:B------:R-:W-:Y:S01]  /*3c50*/  ISETP.NE.AND P2, PT, R27, R15, PT ;  /* 0x0000000f1b00720c */ /* 0x000fe20003f45270 */
[----:B---3--:R-:W-:-:S04]  /*3c60*/  FMUL R25, R25, R28 ;  /* 0x0000001c19197220 */ /* 0x008fc80000400000 */
[----:B------:R-:W-:-:S04]  /*3c70*/  FMUL R25, R28, R25 ;  /* 0x000000191c197220 */ /* 0x000fc80000400000 */
[----:B------:R-:W-:-:S05]  /*3c80*/  FFMA R25, R25, 0.5, R26 ;  /* 0x3f00000019197823 */ /* 0x000fca000000001a */
[----:B------:R1:W-:Y:S01]  /*3c90*/  STG.E desc[UR4][R18.64], R25 ;  /* 0x0000001912007986 */ /* 0x0003e2000c101904 */
[----:B------:R-:W-:Y:S05]  /*3ca0*/  @P2 BRA `(.L_x_72) ;  /* 0xfffffffc00842947 */ /* 0x000fea000383ffff */
[----:B------:R-:W-:Y:S05]  /*3cb0*/  BSYNC.RECONVERGENT B5 ;  /* 0x0000000000057941 */ /* 0x000fea0003800200 */
.L_x_71:
[----:B------:R-:W-:-:S07]  /*3cc0*/  MOV R9, R15 ;  /* 0x0000000f00097202 */ /* 0x000fce0000000f00 */
.L_x_70:
[----:B------:R-:W-:Y:S05]  /*3cd0*/  BSYNC.RECONVERGENT B2 ;  /* 0x0000000000027941 */ /* 0x000fea0003800200 */
.L_x_69:
[----:B------:R-:W-:Y:S01]  /*3ce0*/  ISETP.NE.AND P2, PT, R2, RZ, PT ;  /* 0x000000ff0200720c */ /* 0x000fe20003f45270 */
[----:B------:R-:W-:-:S12]  /*3cf0*/  BSSY.RECONVERGENT B2, `(.L_x_73) ;  /* 0x000001c000027945 */ /* 0x000fd80003800200 */
[----:B------:R-:W-:Y:S05]  /*3d00*/  @!P2 BRA `(.L_x_74) ;  /* 0x000000000068a947 */ /* 0x000fea0003800000 */
[----:B------:R-:W0:Y:S01]  /*3d10*/  LDC.64 R20, c[0x0][0x3a0] ;  /* 0x0000e800ff147b82 */ /* 0x000e220000000a00 */
[----:B------:R-:W-:Y:S01]  /*3d20*/  IADD3 R27, PT, PT, R24, R9, RZ ;  /* 0x00000009181b7210 */ /* 0x000fe20007ffe0ff */
[----:B------:R-:W-:-:S04]  /*3d30*/  IMAD.WIDE.U32 R8, R9, 0x4, R10 ;  /* 0x0000000409087825 */ /* 0x000fc800078e000a */
[----:B0-----:R-:W-:Y:S02]  /*3d40*/  IMAD.WIDE R20, R27, 0x4, R20 ;  /* 0x000000041b147825 */ /* 0x001fe400078e0214 */
[----:B------:R-:W3:Y:S04]  /*3d50*/  LDG.E R27, desc[UR4][R8.64] ;  /* 0x00000004081b7981 */ /* 0x000ee8000c1e1900 */
[----:B------:R-:W3:Y:S01]  /*3d60*/  LDG.E R24, desc[UR4][R20.64] ;  /* 0x0000000414187981 */ /* 0x000ee2000c1e1900 */
[----:B------:R-:W-:Y:S01]  /*3d70*/  ISETP.NE.AND P2, PT, R2, 0x1, PT ;  /* 0x000000010200780c */ /* 0x000fe20003f45270 */
[----:B---3--:R-:W-:-:S04]  /*3d80*/  FMUL R24, R24, R27 ;  /* 0x0000001b18187220 */ /* 0x008fc80000400000 */
[----:B------:R-:W-:-:S04]  /*3d90*/  FMUL R24, R27, R24 ;  /* 0x000000181b187220 */ /* 0x000fc80000400000 */
[----:B------:R-:W-:-:S05]  /*3da0*/  FFMA R27, R24, 0.5, R25 ;  /* 0x3f000000181b7823 */ /* 0x000fca0000000019 */
[----:B------:R0:W-:Y:S01]  /*3db0*/  STG.E desc[UR4][R18.64], R27 ;  /* 0x0000001b12007986 */ /* 0x0001e2000c101904 */
[----:B------:R-:W-:Y:S05]  /*3dc0*/  @!P2 BRA `(.L_x_74) ;  /* 0x000000000038a947 */ /* 0x000fea0003800000 */
[----:B------:R-:W3:Y:S04]  /*3dd0*/  LDG.E R24, desc[UR4][R20.64+0x4] ;  /* 0x0000040414187981 */ /* 0x000ee8000c1e1900 */
[----:B-1----:R-:W3:Y:S01]  /*3de0*/  LDG.E R25, desc[UR4][R8.64+0x4] ;  /* 0x0000040408197981 */ /* 0x002ee2000c1e1900 */
[----:B------:R-:W-:Y:S01]  /*3df0*/  ISETP.NE.AND P2, PT, R2, 0x2, PT ;  /* 0x000000020200780c */ /* 0x000fe20003f45270 */
[----:B---3--:R-:W-:-:S04]  /*3e00*/  FMUL R24, R24, R25 ;  /* 0x0000001918187220 */ /* 0x008fc80000400000 */
[----:B------:R-:W-:-:S04]  /*3e10*/  FMUL R24, R25, R24 ;  /* 0x0000001819187220 */ /* 0x000fc80000400000 */
[----:B------:R-:W-:-:S05]  /*3e20*/  FFMA R25, R24, 0.5, R27 ;  /* 0x3f00000018197823 */ /* 0x000fca000000001b */
[----:B------:R3:W-:Y:S01]  /*3e30*/  STG.E desc[UR4][R18.64], R25 ;  /* 0x0000001912007986 */ /* 0x0007e2000c101904 */
[----:B------:R-:W-:Y:S05]  /*3e40*/  @!P2 BRA `(.L_x_74) ;  /* 0x000000000018a947 */ /* 0x000fea0003800000 */
[----:B------:R-:W4:Y:S04]  /*3e50*/  LDG.E R20, desc[UR4][R20.64+0x8] ;  /* 0x0000080414147981 */ /* 0x000f28000c1e1900 */
[----:B------:R-:W4:Y:S02]  /*3e60*/  LDG.E R9, desc[UR4][R8.64+0x8] ;  /* 0x0000080408097981 */ /* 0x000f24000c1e1900 */
[----:B----4-:R-:W-:-:S04]  /*3e70*/  FMUL R24, R20, R9 ;  /* 0x0000000914187220 */ /* 0x010fc80000400000 */
[----:B------:R-:W-:-:S04]  /*3e80*/  FMUL R24, R9, R24 ;  /* 0x0000001809187220 */ /* 0x000fc80000400000 */
[----:B---3--:R-:W-:-:S05]  /*3e90*/  FFMA R25, R24, 0.5, R25 ;  /* 0x3f00000018197823 */ /* 0x008fca0000000019 */
[----:B------:R4:W-:Y:S02]  /*3ea0*/  STG.E desc[UR4][R18.64], R25 ;  /* 0x0000001912007986 */ /* 0x0009e4000c101904 */
.L_x_74:
[----:B------:R-:W-:Y:S05]  /*3eb0*/  BSYNC.RECONVERGENT B2 ;  /* 0x0000000000027941 */ /* 0x000fea0003800200 */
.L_x_73:
[----:B------:R-:W-:Y:S05]  /*3ec0*/  @P0 BRA `(.L_x_75) ;  /* 0xfffffff800c80947 */ /* 0x000fea000383ffff */
[----:B------:R-:W-:Y:S05]  /*3ed0*/  BSYNC.RECONVERGENT B1 ;  /* 0x0000000000017941 */ /* 0x000fea0003800200 */
.L_x_68:
[----:B------:R-:W5:Y:S02]  /*3ee0*/  LDG.E R0, desc[UR4][R16.64] ;  /* 0x0000000410007981 */ /* 0x000f64000c1e1900 */
[----:B-----5:R-:W-:-:S13]  /*3ef0*/  ISETP.GE.AND P0, PT, R0, RZ, PT ;  /* 0x000000ff0000720c */ /* 0x020fda0003f06270 */
[----:B------:R-:W-:Y:S05]  /*3f00*/  @!P0 BREAK.RELIABLE B3 ;  /* 0x0000000000038942 */ /* 0x000fea0003800100 */
[----:B------:R-:W-:Y:S05]  /*3f10*/  @!P0 BRA `(.L_x_76) ;  /* 0x0000000400548947 */ /* 0x000fea0003800000 */
[----:B------:R-:W0:Y:S01]  /*3f20*/  LDC.64 R12, c[0x0][0x3b0] ;  /* 0x0000ec00ff0c7b82 */ /* 0x000e220000000a00 */
[----:B------:R-:W-:Y:S01]  /*3f30*/  HFMA2 R15, -RZ, RZ, 0, 0 ;  /* 0x00000000ff0f7431 */ /* 0x000fe200000001ff */
[----:B------:R-:W-:Y:S06]  /*3f40*/  BSSY.RECONVERGENT B5, `(.L_x_67) ;  /* 0x0000027000057945 */ /* 0x000fec0003800200 */
[----:B-1-34-:R-:W1:Y:S08]  /*3f50*/  LDC.64 R24, c[0x0][0x3a8] ;  /* 0x0000ea00ff187b82 */ /* 0x01ae700000000a00 */
[----:B------:R-:W3:Y:S02]  /*3f60*/  LDC.64 R10, c[0x0][0x398] ;  /* 0x0000e600ff0a7b82 */ /* 0x000ee40000000a00 */
.L_x_79:
[----:B------:R-:W-:Y:S01]  /*3f70*/  IADD3 R9, PT, PT, R14, R15, RZ ;  /* 0x0000000f0e097210 */ /* 0x000fe20007ffe0ff */
[----:B------:R-:W4:Y:S04]  /*3f80*/  LDG.E R21, desc[UR4][R16.64+0x8] ;  /* 0x0000080410157981 */ /* 0x000f28000c1e1900 */
[C---:B---3--:R-:W-:Y:S01]  /*3f90*/  IMAD.WIDE R2, R9.reuse, 0x4, R10 ;  /* 0x0000000409027825 */ /* 0x048fe200078e020a */
[----:B------:R-:W3:Y:S05]  /*3fa0*/  LDG.E R20, desc[UR4][R16.64+0x4] ;  /* 0x0000040410147981 */ /* 0x000eea000c1e1900 */
[----:B------:R-:W5:Y:S01]  /*3fb0*/  LDG.E R2, desc[UR4][R2.64] ;  /* 0x0000000402027981 */ /* 0x000f62000c1e1900 */
[----:B0-2---:R-:W-:-:S04]  /*3fc0*/  IMAD.WIDE R18, R9, 0x4, R12 ;  /* 0x0000000409127825 */ /* 0x005fc800078e020c */
[----:B-1----:R-:W-:Y:S02]  /*3fd0*/  IMAD.WIDE R8, R9, 0x4, R24 ;  /* 0x0000000409087825 */ /* 0x002fe400078e0218 */
        /* <DEDUP_REMOVED lines=19> */
.L_x_78:
[----:B------:R-:W-:Y:S05]  /*4110*/  BSYNC.RECONVERGENT B6 ;  /* 0x0000000000067941 */ /* 0x000fea0003800200 */
.L_x_77:
        /* <DEDUP_REMOVED lines=10> */
.L_x_67:
[----:B------:R-:W-:-:S13]  /*41c0*/  ISETP.GE.AND P0, PT, R0, RZ, PT ;  /* 0x000000ff0000720c */ /* 0x000fda0003f06270 */
[----:B------:R-:W-:Y:S05]  /*41d0*/  @!P0 BREAK.RELIABLE B3 ;  /* 0x0000000000038942 */ /* 0x000fea0003800100 */
[----:B------:R-:W-:Y:S05]  /*41e0*/  @!P0 BRA `(.L_x_76) ;  /* 0x0000000000a08947 */ /* 0x000fea0003800000 */
[----:B------:R-:W-:Y:S05]  /*41f0*/  BSYNC.RELIABLE B3 ;  /* 0x0000000000037941 */ /* 0x000fea0003800100 */
.L_x_66:
[----:B------:R-:W-:Y:S01]  /*4200*/  HFMA2 R10, -RZ, RZ, 0, 0 ;  /* 0x00000000ff0a7431 */ /* 0x000fe200000001ff */
[----:B------:R-:W-:Y:S06]  /*4210*/  BSSY.RECONVERGENT B5, `(.L_x_76) ;  /* 0x0000025000057945 */ /* 0x000fec0003800200 */
.L_x_82:
[----:B------:R-:W2:Y:S02]  /*4220*/  LDG.E.64 R12, desc[UR4][R16.64+0x28] ;  /* 0x00002804100c7981 */ /* 0x000ea4000c1e1b00 */
[----:B--2---:R-:W-:-:S05]  /*4230*/  IMAD.WIDE.U32 R12, R10, 0x4, R12 ;  /* 0x000000040a0c7825 */ /* 0x004fca00078e000c */
[----:B------:R-:W2:Y:S01]  /*4240*/  LDG.E R3, desc[UR4][R12.64] ;  /* 0x000000040c037981 */ /* 0x000ea2000c1e1900 */
[----:B01----:R-:W-:Y:S01]  /*4250*/  MOV R9, 0x3de38e39 ;  /* 0x3de38e3900097802 */ /* 0x003fe20000000f00 */
[----:B------:R-:W-:Y:S01]  /*4260*/  BSSY.RECONVERGENT B6, `(.L_x_80) ;  /* 0x000000d000067945 */ /* 0x000fe20003800200 */
[----:B------:R-:W-:-:S05]  /*4270*/  MOV R0, 0x41100000 ;  /* 0x4110000000007802 */ /* 0x000fca0000000f00 */
[----:B------:R-:W-:-:S04]  /*4280*/  FFMA R0, R9, -R0, 1 ;  /* 0x3f80000009007423 */ /* 0x000fc80000000800 */
[----:B------:R-:W-:Y:S01]  /*4290*/  FFMA R0, R0, R9, 0.11111111193895339966 ;  /* 0x3de38e3900007423 */ /* 0x000fe20000000009 */
[----:B--2---:R-:W-:-:S04]  /*42a0*/  FMUL R3, R3, -5 ;  /* 0xc0a0000003037820 */ /* 0x004fc80000400000 */
[----:B------:R-:W0:Y:S01]  /*42b0*/  FCHK P0, R3, 9 ;  /* 0x4110000003007902 */ /* 0x000e220000000000 */
[----:B------:R-:W-:-:S04]  /*42c0*/  FFMA R2, R3, R0, RZ ;  /* 0x0000000003027223 */ /* 0x000fc800000000ff */
[----:B------:R-:W-:-:S04]  /*42d0*/  FFMA R9, R2, -9, R3 ;  /* 0xc110000002097823 */ /* 0x000fc80000000003 */
[----:B------:R-:W-:Y:S01]  /*42e0*/  FFMA R0, R0, R9, R2 ;  /* 0x0000000900007223 */ /* 0x000fe20000000002 */
[----:B0-----:R-:W-:Y:S06]  /*42f0*/  @!P0 BRA `(.L_x_81) ;  /* 0x00000000000c8947 */ /* 0x001fec0003800000 */
[----:B------:R-:W-:Y:S02]  /*4300*/  MOV R0, 0x41100000 ;  /* 0x4110000000007802 */ /* 0x000fe40000000f00 */
[----:B------:R-:W-:-:S07]  /*4310*/  MOV R2, 0x4330 ;  /* 0x0000433000027802 */ /* 0x000fce0000000f00 */
[----:B---34-:R-:W-:Y:S05]  /*4320*/  CALL.REL.NOINC `($__internal_0_$__cuda_sm3x_div_rn_noftz_f32_slowpath) ;  /* 0x0000002000807944 */ /* 0x018fea0003c00000 */
.L_x_81:
[----:B------:R-:W-:Y:S05]  /*4330*/  BSYNC.RECONVERGENT B6 ;  /* 0x0000000000067941 */ /* 0x000fea0003800200 */
.L_x_80:
[----:B------:R-:W2:Y:S02]  /*4340*/  LDG.E.64 R2, desc[UR4][R16.64+0x20] ;  /* 0x0000200410027981 */ /* 0x000ea4000c1e1b00 */
[----:B--2---:R-:W-:-:S06]  /*4350*/  IMAD.WIDE.U32 R2, R10, 0x4, R2 ;  /* 0x000000040a027825 */ /* 0x004fcc00078e0002 */
[----:B------:R-:W2:Y:S02]  /*4360*/  LDG.E R3, desc[UR4][R2.64] ;  /* 0x0000000402037981 */ /* 0x000ea4000c1e1900 */
[----:B--2---:R-:W-:-:S05]  /*4370*/  FADD R11, R3, R0 ;  /* 0x00000000030b7221 */ /* 0x004fca0000000000 */
[----:B------:R2:W-:Y:S04]  /*4380*/  STG.E desc[UR4][R12.64], R11 ;  /* 0x0000000b0c007986 */ /* 0x0005e8000c101904 */
[----:B------:R-:W5:Y:S04]  /*4390*/  LDG.E.64 R8, desc[UR4][R16.64+0x28] ;  /* 0x0000280410087981 */ /* 0x000f68000c1e1b00 */
[----:B------:R-:W3:Y:S01]  /*43a0*/  LDG.E.64 R14, desc[UR4][R16.64+0x18] ;  /* 0x00001804100e7981 */ /* 0x000ee2000c1e1b00 */
[----:B-----5:R-:W-:-:S04]  /*43b0*/  IMAD.WIDE.U32 R8, R10, 0x4, R8 ;  /* 0x000000040a087825 */ /* 0x020fc800078e0008 */
[----:B---3--:R-:W-:Y:S02]  /*43c0*/  IMAD.WIDE.U32 R14, R10, 0x4, R14 ;  /* 0x000000040a0e7825 */ /* 0x008fe400078e000e */
[----:B------:R-:W3:Y:S04]  /*43d0*/  LDG.E R9, desc[UR4][R8.64] ;  /* 0x0000000408097981 */ /* 0x000ee8000c1e1900 */
[----:B----4-:R-:W4:Y:S01]  /*43e0*/  LDG.E R19, desc[UR4][R14.64] ;  /* 0x000000040e137981 */ /* 0x010f22000c1e1900 */
[----:B---3--:R-:W-:-:S04]  /*43f0*/  FMUL R0, R6, R9 ;  /* 0x0000000906007220 */ /* 0x008fc80000400000 */
[----:B----4-:R-:W-:-:S05]  /*4400*/  FFMA R19, R0, 0.0625, R19 ;  /* 0x3d80000000137823 */ /* 0x010fca0000000013 */
[----:B------:R2:W-:Y:S04]  /*4410*/  STG.E desc[UR4][R14.64], R19 ;  /* 0x000000130e007986 */ /* 0x0005e8000c101904 */
[----:B------:R-:W3:Y:S02]  /*4420*/  LDG.E R0, desc[UR4][R16.64] ;  /* 0x0000000410007981 */ /* 0x000ee4000c1e1900 */
[C---:B---3--:R-:W-:Y:S02]  /*4430*/  ISETP.GE.AND P0, PT, R10.reuse, R0, PT ;  /* 0x000000000a00720c */ /* 0x048fe40003f06270 */
[----:B------:R-:W-:-:S11]  /*4440*/  IADD3 R10, PT, PT, R10, 0x1, RZ ;  /* 0x000000010a0a7810 */ /* 0x000fd60007ffe0ff */
[----:B--2---:R-:W-:Y:S05]  /*4450*/  @!P0 BRA `(.L_x_82) ;  /* 0xfffffffc00708947 */ /* 0x004fea000383ffff */
[----:B------:R-:W-:Y:S05]  /*4460*/  BSYNC.RECONVERGENT B5 ;  /* 0x0000000000057941 */ /* 0x000fea0003800200 */
.L_x_76:
[----:B------:R-:W-:Y:S05]  /*4470*/  BSYNC.RECONVERGENT B4 ;  /* 0x0000000000047941 */ /* 0x000fea0003800200 */
.L_x_65:
        /* <DEDUP_REMOVED lines=11> */
[----:B---34-:R-:W-:Y:S02]  /*4530*/  LOP3.LUT R18, R3, 0xf, RZ, 0xc0, !PT ;  /* 0x0000000f03127812 */ /* 0x018fe400078ec0ff */
[----:B------:R-:W-:Y:S02]  /*4540*/  MOV R9, RZ ;  /* 0x000000ff00097202 */ /* 0x000fe40000000f00 */
[----:B------:R-:W-:Y:S02]  /*4550*/  ISETP.NE.AND P2, PT, R18, RZ, PT ;  /* 0x000000ff1200720c */ /* 0x000fe40003f45270 */
[----:B------:R-:W-:-:S05]  /*4560*/  MOV R21, RZ ;  /* 0x000000ff00157202 */ /* 0x000fca0000000f00 */
[----:B------:R-:W-:Y:S06]  /*4570*/  @!P0 BRA `(.L_x_86) ;  /* 0x0000000000e88947 */ /* 0x000fec0003800000 */
[----:B------:R-:W-:Y:S01]  /*4580*/  HFMA2 R19, -RZ, RZ, 0, 0 ;  /* 0x00000000ff137431 */ /* 0x000fe200000001ff */
[----:B------:R-:W-:Y:S02]  /*4590*/  LOP3.LUT R21, R3, 0xfffffff0, RZ, 0xc0, !PT ;  /* 0xfffffff003157812 */ /* 0x000fe400078ec0ff */
[----:B------:R-:W-:-:S07]  /*45a0*/  MOV R9, RZ ;  /* 0x000000ff00097202 */ /* 0x000fce0000000f00 */
.L_x_87:
[----:B------:R-:W0:Y:S01]  /*45b0*/  LDC.64 R14, c[0x0][0x3a8] ;  /* 0x0000ea00ff0e7b82 */ /* 0x000e220000000a00 */
        /* <DEDUP_REMOVED lines=54> */
.L_x_86:
[----:B------:R-:W-:Y:S05]  /*4920*/  BSYNC.RECONVERGENT B2 ;  /* 0x0000000000027941 */ /* 0x000fea0003800200 */
.L_x_85:
        /* <DEDUP_REMOVED lines=40> */
.L_x_89:
[----:B------:R-:W-:Y:S05]  /*4bb0*/  BSYNC.RECONVERGENT B2 ;  /* 0x0000000000027941 */ /* 0x000fea0003800200 */
.L_x_88:
        /* <DEDUP_REMOVED lines=28> */
.L_x_91:
[----:B------:R-:W-:Y:S05]  /*4d80*/  BSYNC.RECONVERGENT B2 ;  /* 0x0000000000027941 */ /* 0x000fea0003800200 */
.L_x_90:
        /* <DEDUP_REMOVED lines=11> */
[----:B------:R-:W-:Y:S01]  /*4e40*/  IADD3 R21, P2, PT, R22, R21, RZ ;  /* 0x0000001516157210 */ /* 0x000fe20007f5e0ff */
[----:B------:R-:W2:Y:S01]  /*4e50*/  LDG.E R18, desc[UR4][R12.64+0x4] ;  /* 0x000004040c127981 */ /* 0x000ea2000c1e1900 */
[----:B------:R-:W-:Y:S02]  /*4e60*/  ISETP.NE.AND P0, PT, R8, 0x2, PT ;  /* 0x000000020800780c */ /* 0x000fe40003f05270 */
[----:B------:R-:W-:-:S11]  /*4e70*/  IADD3.X R8, PT, PT, RZ, RZ, RZ, P2, !PT ;  /* 0x000000ffff087210 */ /* 0x000fd600017fe4ff */
[----:B------:R-:W3:Y:S01]  /*4e80*/  @P0 LDG.E R19, desc[UR4][R12.64+0x8] ;  /* 0x000008040c130981 */ /* 0x000ee2000c1e1900 */
[----:B0-----:R-:W-:-:S04]  /*4e90*/  LEA R14, P2, R21, UR6, 0x2 ;  /* 0x00000006150e7c11 */ /* 0x001fc8000f8410ff */
[----:B------:R-:W-:-:S05]  /*4ea0*/  LEA.HI.X R15, R21, UR7, R8, 0x2, P2 ;  /* 0x00000007150f7c11 */ /* 0x000fca00090f1408 */
[----:B------:R-:W2:Y:S04]  /*4eb0*/  LDG.E R8, desc[UR4][R14.64+0x4] ;  /* 0x000004040e087981 */ /* 0x000ea8000c1e1900 */
[----:B------:R-:W3:Y:S01]  /*4ec0*/  @P0 LDG.E R20, desc[UR4][R14.64+0x8] ;  /* 0x000008040e140981 */ /* 0x000ee2000c1e1900 */
[----:B--2---:R-:W-:-:S04]  /*4ed0*/  FFMA R9, R8, R18, R9 ;  /* 0x0000001208097223 */ /* 0x004fc80000000009 */
[----:B---3--:R-:W-:-:S07]  /*4ee0*/  @P0 FFMA R9, R20, R19, R9 ;  /* 0x0000001314090223 */ /* 0x008fce0000000009 */
.L_x_84:
[----:B------:R-:W-:Y:S05]  /*4ef0*/  BSYNC.RECONVERGENT B1 ;  /* 0x0000000000017941 */ /* 0x000fea0003800200 */
.L_x_83:
        /* <DEDUP_REMOVED lines=14> */
[----:B----4-:R-:W-:-:S07]  /*4fe0*/  MOV R19, RZ ;  /* 0x000000ff00137202 */ /* 0x010fce0000000f00 */
.L_x_96:
        /* <DEDUP_REMOVED lines=55> */
.L_x_95:
[----:B------:R-:W-:Y:S05]  /*5360*/  BSYNC.RECONVERGENT B2 ;  /* 0x0000000000027941 */ /* 0x000fea0003800200 */
.L_x_94:
[----:B------:R-:W-:Y:S05]  /*5370*/  @!P2 BRA `(.L_x_93) ;  /* 0x00000004006ca947 */ /* 0x000fea0003800000 */
[----:B------:R-:W-:Y:S01]  /*5380*/  ISETP.GE.U32.AND P0, PT, R26, 0x8, PT ;  /* 0x000000081a00780c */ /* 0x000fe20003f06070 */
[----:B------:R-:W-:Y:S01]  /*5390*/  BSSY.RECONVERGENT B2, `(.L_x_97) ;  /* 0x0000026000027945 */ /* 0x000fe20003800200 */
[----:B------:R-:W-:-:S04]  /*53a0*/  LOP3.LUT R20, R3, 0x7, RZ, 0xc0, !PT ;  /* 0x0000000703147812 */ /* 0x000fc800078ec0ff */
[----:B------:R-:W-:-:S07]  /*53b0*/  ISETP.NE.AND P2, PT, R20, RZ, PT ;  /* 0x000000ff1400720c */ /* 0x000fce0003f45270 */
[----:B------:R-:W-:Y:S06]  /*53c0*/  @!P0 BRA `(.L_x_98) ;  /* 0x0000000000888947 */ /* 0x000fec0003800000 */
[----:B------:R-:W0:Y:S01]  /*53d0*/  LDC.64 R12, c[0x0][0x3b0] ;  /* 0x0000ec00ff0c7b82 */ /* 0x000e220000000a00 */
[----:B----4-:R-:W-:Y:S01]  /*53e0*/  IADD3 R19, PT, PT, R22, R21, RZ ;  /* 0x0000001516137210 */ /* 0x010fe20007ffe0ff */
        /* <DEDUP_REMOVED lines=32> */
.L_x_98:
[----:B------:R-:W-:Y:S05]  /*55f0*/  BSYNC.RECONVERGENT B2 ;  /* 0x0000000000027941 */ /* 0x000fea0003800200 */
.L_x_97:
[----:B------:R-:W-:Y:S05]  /*5600*/  @!P2 BRA `(.L_x_93) ;  /* 0x0000000000c8a947 */ /* 0x000fea0003800000 */
[----:B------:R-:W-:Y:S01]  /*5610*/  ISETP.GE.U32.AND P0, PT, R20, 0x4, PT ;  /* 0x000000041400780c */ /* 0x000fe20003f06070 */
[----:B------:R-:W-:Y:S01]  /*5620*/  BSSY.RECONVERGENT B2, `(.L_x_99) ;  /* 0x000001a000027945 */ /* 0x000fe20003800200 */
[----:B------:R-:W-:-:S04]  /*5630*/  LOP3.LUT R8, R3, 0x3, RZ, 0xc0, !PT ;  /* 0x0000000303087812 */ /* 0x000fc800078ec0ff */
[----:B------:R-:W-:-:S07]  /*5640*/  ISETP.NE.AND P2, PT, R8, RZ, PT ;  /* 0x000000ff0800720c */ /* 0x000fce0003f45270 */
[----:B------:R-:W-:Y:S06]  /*5650*/  @!P0 BRA `(.L_x_100) ;  /* 0x0000000000588947 */ /* 0x000fec0003800000 */
[----:B----4-:R-:W0:Y:S01]  /*5660*/  LDC.64 R18, c[0x0][0x3b0] ;  /* 0x0000ec00ff127b82 */ /* 0x010e220000000a00 */
[----:B------:R-:W1:Y:S01]  /*5670*/  LDCU.64 UR6, c[0x0][0x3b0] ;  /* 0x00007600ff0677ac */ /* 0x000e620008000a00 */
[C---:B------:R-:W-:Y:S01]  /*5680*/  IADD3 R20, P0, PT, R22.reuse, R21, RZ ;  /* 0x0000001516147210 */ /* 0x040fe20007f1e0ff */
[----:B------:R-:W-:Y:S02]  /*5690*/  IMAD.IADD R13, R22, 0x1, R21 ;  /* 0x00000001160d7824 */ /* 0x000fe400078e0215 */
[----:B-----5:R-:W-:Y:S01]  /*56a0*/  IMAD.WIDE.U32 R14, R21, 0x4, R10 ;  /* 0x00000004150e7825 */ /* 0x020fe200078e000a */
[----:B------:R-:W-:-:S04]  /*56b0*/  IADD3.X R25, PT, PT, RZ, RZ, RZ, P0, !PT ;  /* 0x000000ffff197210 */ /* 0x000fc800007fe4ff */
        /* <DEDUP_REMOVED lines=16> */
.L_x_100:
[----:B------:R-:W-:Y:S05]  /*57c0*/  BSYNC.RECONVERGENT B2 ;  /* 0x0000000000027941 */ /* 0x000fea0003800200 */
.L_x_99:
[----:B------:R-:W-:Y:S05]  /*57d0*/  @!P2 BRA `(.L_x_93) ;  /* 0x000000000054a947 */ /* 0x000fea0003800000 */
[----:B------:R-:W0:Y:S01]  /*57e0*/  LDC.64 R14, c[0x0][0x3b0] ;  /* 0x0000ec00ff0e7b82 */ /* 0x000e220000000a00 */
[----:B----4-:R-:W-:Y:S01]  /*57f0*/  IADD3 R19, PT, PT, R22, R21, RZ ;  /* 0x0000001516137210 */ /* 0x010fe20007ffe0ff */
        /* <DEDUP_REMOVED lines=19> */
.L_x_93:
[----:B------:R-:W-:Y:S05]  /*5930*/  BSYNC.RECONVERGENT B1 ;  /* 0x0000000000017941 */ /* 0x000fea0003800200 */
.L_x_92:
[----:B------:R0:W-:Y:S01]  /*5940*/  STG.E desc[UR4][R16.64+0x8], R23 ;  /* 0x0000081710007986 */ /* 0x0001e2000c101904 */
[----:B------:R-:W-:Y:S01]  /*5950*/  FSETP.GT.AND P0, PT, R9, RZ, PT ;  /* 0x000000ff0900720b */ /* 0x000fe20003f04000 */
[----:B------:R-:W-:Y:S01]  /*5960*/  BSSY.RECONVERGENT B1, `(.L_x_101) ;  /* 0x0000007000017945 */ /* 0x000fe20003800200 */
[----:B------:R-:W-:Y:S02]  /*5970*/  FSETP.GEU.AND P2, PT, R23, RZ, PT ;  /* 0x000000ff1700720b */ /* 0x000fe40003f4e000 */
[----:B------:R-:W-:Y:S02]  /*5980*/  ISETP.GE.AND P3, PT, R0, RZ, PT ;  /* 0x000000ff0000720c */ /* 0x000fe40003f66270 */
[----:B------:R-:W-:-:S07]  /*5990*/  IADD3 R13, PT, PT, R3, R0, RZ ;  /* 0x00000000030d7210 */ /* 0x000fce0007ffe0ff */
[----:B0-----:R-:W-:Y:S05]  /*59a0*/  @!P0 BRA `(.L_x_102) ;  /* 0x0000000000088947 */ /* 0x001fea0003800000 */
[----:B------:R-:W2:Y:S04]  /*59b0*/  LDG.E R9, desc[UR4][R16.64+0xc] ;  /* 0x00000c0410097981 */ /* 0x000ea8000c1e1900 */
[----:B--2---:R0:W-:Y:S02]  /*59c0*/  STG.E desc[UR4][R16.64+0x4], R9 ;  /* 0x0000040910007986 */ /* 0x0041e4000c101904 */
.L_x_102:
[----:B------:R-:W-:Y:S05]  /*59d0*/  BSYNC.RECONVERGENT B1 ;  /* 0x0000000000017941 */ /* 0x000fea0003800200 */
.L_x_101:
[----:B------:R-:W-:Y:S04]  /*59e0*/  BSSY.RECONVERGENT B1, `(.L_x_103) ;  /* 0x0000004000017945 */ /* 0x000fe80003800200 */
[----:B------:R-:W-:Y:S05]  /*59f0*/  @P2 BRA `(.L_x_104) ;  /* 0x0000000000082947 */ /* 0x000fea0003800000 */
[----:B0-----:R-:W2:Y:S04]  /*5a00*/  LDG.E R9, desc[UR4][R16.64+0x10] ;  /* 0x0000100410097981 */ /* 0x001ea8000c1e1900 */
[----:B--2---:R1:W-:Y:S02]  /*5a10*/  STG.E desc[UR4][R16.64+0x8], R9 ;  /* 0x0000080910007986 */ /* 0x0043e4000c101904 */
.L_x_104:
[----:B------:R-:W-:Y:S05]  /*5a20*/  BSYNC.RECONVERGENT B1 ;  /* 0x0000000000017941 */ /* 0x000fea0003800200 */
.L_x_103:
[----:B------:R-:W-:Y:S01]  /*5a30*/  BSSY.RECONVERGENT B4, `(.L_x_105) ;  /* 0x00000ad000047945 */ /* 0x000fe20003800200 */
        /* <DEDUP_REMOVED lines=9> */
.L_x_114:
[C---:B0-2345:R-:W-:Y:S01]  /*5ad0*/  IMAD.WIDE.U32 R14, R21.reuse, 0x4, R12 ;  /* 0x00000004150e7825 */ /* 0x07dfe200078e000c */
[----:B------:R-:W-:Y:S01]  /*5ae0*/  ISETP.GE.U32.AND P2, PT, R0, 0x3, PT ;  /* 0x000000030000780c */ /* 0x000fe20003f46070 */
[----:B------:R-:W-:Y:S01]  /*5af0*/  BSSY.RECONVERGENT B2, `(.L_x_108) ;  /* 0x000002c000027945 */ /* 0x000fe20003800200 */
[----:B------:R-:W-:Y:S01]  /*5b00*/  ISETP.NE.AND P0, PT, R21, R0, PT ;  /* 0x000000001500720c */ /* 0x000fe20003f05270 */
[----:B---34-:R-:W-:Y:S01]  /*5b10*/  IMAD R25, R3, R21, R24 ;  /* 0x0000001503197224 */ /* 0x018fe200078e0218 */
[----:B------:R2:W-:Y:S01]  /*5b20*/  STG.E desc[UR4][R14.64], RZ ;  /* 0x000000ff0e007986 */ /* 0x0005e2000c101904 */
[----:B------:R-:W-:Y:S02]  /*5b30*/  MOV R8, RZ ;  /* 0x000000ff00087202 */ /* 0x000fe40000000f00 */
[----:B------:R-:W-:Y:S02]  /*5b40*/  MOV R23, RZ ;  /* 0x000000ff00177202 */ /* 0x000fe40000000f00 */
[----:B------:R-:W-:-:S04]  /*5b50*/  IADD3 R21, PT, PT, R21, 0x1, RZ ;  /* 0x0000000115157810 */ /* 0x000fc80007ffe0ff */
[----:B------:R-:W-:Y:S05]  /*5b60*/  @!P2 BRA `(.L_x_109) ;  /* 0x000000000090a947 */ /* 0x000fea0003800000 */
[----:B------:R-:W-:Y:S01]  /*5b70*/  HFMA2 R23, -RZ, RZ, 0, 0 ;  /* 0x00000000ff177431 */ /* 0x000fe200000001ff */
[----:B------:R-:W-:Y:S01]  /*5b80*/  BSSY.RECONVERGENT B5, `(.L_x_110) ;  /* 0x0000021000057945 */ /* 0x000fe20003800200 */
[----:B------:R-:W-:-:S07]  /*5b90*/  MOV R27, RZ ;  /* 0x000000ff001b7202 */ /* 0x000fce0000000f00 */
.L_x_111:
[----:B---3--:R-:W3:Y:S01]  /*5ba0*/  LDC.64 R18, c[0x0][0x3a0] ;  /* 0x0000e800ff127b82 */ /* 0x008ee20000000a00 */
[----:B01----:R-:W-:-:S05]  /*5bb0*/  IADD3 R9, PT, PT, R25, R27, RZ ;  /* 0x0000001b19097210 */ /* 0x003fca0007ffe0ff */
[----:B---3--:R-:W-:-:S04]  /*5bc0*/  IMAD.WIDE R18, R9, 0x4, R18 ;  /* 0x0000000409127825 */ /* 0x008fc800078e0212 */
[----:B------:R-:W-:Y:S01]  /*5bd0*/  IMAD.WIDE.U32 R8, R27, 0x4, R10 ;  /* 0x000000041b087825 */ /* 0x000fe200078e000a */
        /* <DEDUP_REMOVED lines=18> */
[----:B0-----:R-:W4:Y:S04]  /*5d00*/  LDG.E R23, desc[UR4][R18.64+0xc] ;  /* 0x00000c0412177981 */ /* 0x001f28000c1e1900 */
        /* <DEDUP_REMOVED lines=9> */
.L_x_110:
[----:B------:R-:W-:-:S07]  /*5da0*/  MOV R8, R20 ;  /* 0x0000001400087202 */ /* 0x000fce0000000f00 */
.L_x_109:
[----:B------:R-:W-:Y:S05]  /*5db0*/  BSYNC.RECONVERGENT B2 ;  /* 0x0000000000027941 */ /* 0x000fea0003800200 */
.L_x_108:
[----:B------:R-:W-:Y:S01]  /*5dc0*/  ISETP.NE.AND P2, PT, R2, RZ, PT ;  /* 0x000000ff0200720c */ /* 0x000fe20003f45270 */
[----:B------:R-:W-:-:S12]  /*5dd0*/  BSSY.RECONVERGENT B2, `(.L_x_112) ;  /* 0x000001c000027945 */ /* 0x000fd80003800200 */
[----:B------:R-:W-:Y:S05]  /*5de0*/  @!P2 BRA `(.L_x_113) ;  /* 0x000000000068a947 */ /* 0x000fea0003800000 */
[----:B------:R-:W4:Y:S01]  /*5df0*/  LDC.64 R18, c[0x0][0x3a0] ;  /* 0x0000e800ff127b82 */ /* 0x000f220000000a00 */
[----:B------:R-:W-:Y:S01]  /*5e00*/  IADD3 R25, PT, PT, R25, R8, RZ ;  /* 0x0000000819197210 */ /* 0x000fe20007ffe0ff */
[----:B01----:R-:W-:-:S05]  /*5e10*/  IMAD.WIDE.U32 R8, R8, 0x4, R10 ;  /* 0x0000000408087825 */ /* 0x003fca00078e000a */
[----:B---3--:R-:W3:Y:S01]  /*5e20*/  LDG.E R26, desc[UR4][R8.64] ;  /* 0x00000004081a7981 */ /* 0x008ee2000c1e1900 */
[----:B----4-:R-:W-:-:S05]  /*5e30*/  IMAD.WIDE R18, R25, 0x4, R18 ;  /* 0x0000000419127825 */ /* 0x010fca00078e0212 */
        /* <DEDUP_REMOVED lines=19> */
[----:B0-----:R-:W-:-:S05]  /*5f70*/  FFMA R23, R26, 0.5, R23 ;  /* 0x3f0000001a177823 */ /* 0x001fca0000000017 */
[----:B------:R0:W-:Y:S02]  /*5f80*/  STG.E desc[UR4][R14.64], R23 ;  /* 0x000000170e007986 */ /* 0x0001e4000c101904 */
.L_x_113:
[----:B------:R-:W-:Y:S05]  /*5f90*/  BSYNC.RECONVERGENT B2 ;  /* 0x0000000000027941 */ /* 0x000fea0003800200 */
.L_x_112:
[----:B------:R-:W-:Y:S05]  /*5fa0*/  @P0 BRA `(.L_x_114) ;  /* 0xfffffff800c80947 */ /* 0x000fea000383ffff */
[----:B------:R-:W-:Y:S05]  /*5fb0*/  BSYNC.RECONVERGENT B1 ;  /* 0x0000000000017941 */ /* 0x000fea0003800200 */
.L_x_107:
[----:B------:R-:W5:Y:S02]  /*5fc0*/  LDG.E R0, desc[UR4][R16.64] ;  /* 0x0000000410007981 */ /* 0x000f64000c1e1900 */
[----:B-----5:R-:W-:-:S13]  /*5fd0*/  ISETP.GE.AND P0, PT, R0, RZ, PT ;  /* 0x000000ff0000720c */ /* 0x020fda0003f06270 */
[----:B------:R-:W-:Y:S05]  /*5fe0*/  @!P0 BRA `(.L_x_106) ;  /* 0x0000000400448947 */ /* 0x000fea0003800000 */
[----:B0-234-:R-:W0:Y:S01]  /*5ff0*/  LDC.64 R14, c[0x0][0x3b0] ;  /* 0x0000ec00ff0e7b82 */ /* 0x01de220000000a00 */
[----:B------:R-:W-:Y:S01]  /*6000*/  HFMA2 R21, -RZ, RZ, 0, 0 ;  /* 0x00000000ff157431 */ /* 0x000fe200000001ff */
[----:B------:R-:W-:Y:S06]  /*6010*/  BSSY.RECONVERGENT B5, `(.L_x_115) ;  /* 0x0000027000057945 */ /* 0x000fec0003800200 */
[----:B------:R-:W2:Y:S08]  /*6020*/  LDC.64 R12, c[0x0][0x3a8] ;  /* 0x0000ea00ff0c7b82 */ /* 0x000eb00000000a00 */
[----:B------:R-:W3:Y:S02]  /*6030*/  LDC.64 R10, c[0x0][0x398] ;  /* 0x0000e600ff0a7b82 */ /* 0x000ee40000000a00 */
.L_x_118:
[----:B-1----:R-:W-:Y:S01]  /*6040*/  IADD3 R9, PT, PT, R22, R21, RZ ;  /* 0x0000001516097210 */ /* 0x002fe20007ffe0ff */
[----:B------:R-:W4:Y:S04]  /*6050*/  LDG.E R23, desc[UR4][R16.64+0x8] ;  /* 0x0000080410177981 */ /* 0x000f28000c1e1900 */
[C---:B---3--:R-:W-:Y:S01]  /*6060*/  IMAD.WIDE R2, R9.reuse, 0x4, R10 ;  /* 0x0000000409027825 */ /* 0x048fe200078e020a */
[----:B------:R-:W3:Y:S05]  /*6070*/  LDG.E R20, desc[UR4][R16.64+0x4] ;  /* 0x0000040410147981 */ /* 0x000eea000c1e1900 */
[----:B------:R-:W5:Y:S01]  /*6080*/  LDG.E R2, desc[UR4][R2.64] ;  /* 0x0000000402027981 */ /* 0x000f62000c1e1900 */
[----:B0-----:R-:W-:-:S04]  /*6090*/  IMAD.WIDE R18, R9, 0x4, R14 ;  /* 0x0000000409127825 */ /* 0x001fc800078e020e */
[----:B--2---:R-:W-:Y:S02]  /*60a0*/  IMAD.WIDE R8, R9, 0x4, R12 ;  /* 0x0000000409087825 */ /* 0x004fe400078e020c */
        /* <DEDUP_REMOVED lines=19> */
.L_x_117:
[----:B------:R-:W-:Y:S05]  /*61e0*/  BSYNC.RECONVERGENT B6 ;  /* 0x0000000000067941 */ /* 0x000fea0003800200 */
.L_x_116:
        /* <DEDUP_REMOVED lines=10> */
.L_x_115:
[----:B------:R-:W-:-:S13]  /*6290*/  ISETP.GE.AND P0, PT, R0, RZ, PT ;  /* 0x000000ff0000720c */ /* 0x000fda0003f06270 */
[----:B------:R-:W-:Y:S05]  /*62a0*/  @!P0 BRA `(.L_x_106) ;  /* 0x0000000000948947 */ /* 0x000fea0003800000 */
[----:B------:R-:W-:-:S07]  /*62b0*/  HFMA2 R10, -RZ, RZ, 0, 0 ;  /* 0x00000000ff0a7431 */ /* 0x000fce00000001ff */
.L_x_121:
[----:B------:R-:W2:Y:S04]  /*62c0*/  LDG.E.64 R2, desc[UR4][R16.64+0x28] ;  /* 0x0000280410027981 */ /* 0x000ea8000c1e1b00 */
[----:B------:R-:W3:Y:S01]  /*62d0*/  LDG.E.64 R12, desc[UR4][R16.64+0x20] ;  /* 0x00002004100c7981 */ /* 0x000ee2000c1e1b00 */
[----:B--2---:R-:W-:-:S04]  /*62e0*/  IMAD.WIDE.U32 R8, R10, 0x4, R2 ;  /* 0x000000040a087825 */ /* 0x004fc800078e0002 */
[----:B---3--:R-:W-:Y:S01]  /*62f0*/  IMAD.WIDE.U32 R12, R10, 0x4, R12 ;  /* 0x000000040a0c7825 */ /* 0x008fe200078e000c */
[----:B------:R-:W2:Y:S05]  /*6300*/  LDG.E R0, desc[UR4][R8.64] ;  /* 0x0000000408007981 */ /* 0x000eaa000c1e1900 */
[----:B------:R-:W3:Y:S01]  /*6310*/  LDG.E R13, desc[UR4][R12.64] ;  /* 0x000000040c0d7981 */ /* 0x000ee2000c1e1900 */
[----:B--2---:R-:W-:-:S04]  /*6320*/  FMUL R0, R0, -153 ;  /* 0xc319000000007820 */ /* 0x004fc80000400000 */
[----:B---3--:R-:W-:-:S05]  /*6330*/  FFMA R11, R0, 0.0078125, R13 ;  /* 0x3c000000000b7823 */ /* 0x008fca000000000d */
[----:B------:R0:W-:Y:S04]  /*6340*/  STG.E desc[UR4][R8.64], R11 ;  /* 0x0000000b08007986 */ /* 0x0001e8000c101904 */
[----:B------:R-:W2:Y:S02]  /*6350*/  LDG.E.64 R2, desc[UR4][R16.64+0x28] ;  /* 0x0000280410027981 */ /* 0x000ea4000c1e1b00 */
[----:B--2---:R-:W-:-:S06]  /*6360*/  IMAD.WIDE.U32 R14, R10, 0x4, R2 ;  /* 0x000000040a0e7825 */ /* 0x004fcc00078e0002 */
[----:B------:R-:W2:Y:S01]  /*6370*/  LDG.E R14, desc[UR4][R14.64] ;  /* 0x000000040e0e7981 */ /* 0x000ea2000c1e1900 */
[----:B------:R-:W-:Y:S01]  /*6380*/  MOV R19, 0x3d888889 ;  /* 0x3d88888900137802 */ /* 0x000fe20000000f00 */
[----:B------:R-:W-:Y:S01]  /*6390*/  BSSY.RECONVERGENT B5, `(.L_x_119) ;  /* 0x000000d000057945 */ /* 0x000fe20003800200 */
[----:B------:R-:W-:-:S05]  /*63a0*/  MOV R0, 0x41700000 ;  /* 0x4170000000007802 */ /* 0x000fca0000000f00 */
[----:B------:R-:W-:-:S04]  /*63b0*/  FFMA R0, R19, -R0, 1 ;  /* 0x3f80000013007423 */ /* 0x000fc80000000800 */
[----:B------:R-:W-:Y:S01]  /*63c0*/  FFMA R0, R0, R19, 0.066666670143604278564 ;  /* 0x3d88888900007423 */ /* 0x000fe20000000013 */
[----:B--2---:R-:W-:-:S04]  /*63d0*/  FMUL R3, R7, R14 ;  /* 0x0000000e07037220 */ /* 0x004fc80000400000 */
        /* <DEDUP_REMOVED lines=8> */
.L_x_120:
[----:B------:R-:W-:Y:S05]  /*6460*/  BSYNC.RECONVERGENT B5 ;  /* 0x0000000000057941 */ /* 0x000fea0003800200 */
.L_x_119:
        /* <DEDUP_REMOVED lines=8> */
[----:B0-----:R-:W-:Y:S05]  /*64f0*/  @!P0 BRA `(.L_x_121) ;  /* 0xfffffffc00708947 */ /* 0x001fea000383ffff */
.L_x_106:
[----:B------:R-:W-:Y:S05]  /*6500*/  BSYNC.RECONVERGENT B4 ;  /* 0x0000000000047941 */ /* 0x000fea0003800200 */
.L_x_105:
[----:B------:R-:W-:Y:S05]  /*6510*/  @!P1 BRA `(.L_x_122) ;  /* 0xffffff9800f09947 */ /* 0x000fea000383ffff */
[----:B------:R-:W-:Y:S05]  /*6520*/  EXIT ;  /* 0x000000000000794d */ /* 0x000fea0003800000 */
        .weak           $__internal_0_$__cuda_sm3x_div_rn_noftz_f32_slowpath
        .type           $__internal_0_$__cuda_sm3x_div_rn_noftz_f32_slowpath,@function
        .size           $__internal_0_$__cuda_sm3x_div_rn_noftz_f32_slowpath,(.L_x_366 - $__internal_0_$__cuda_sm3x_div_rn_noftz_f32_slowpath)
$__internal_0_$__cuda_sm3x_div_rn_noftz_f32_slowpath:
[----:B------:R-:W-:Y:S01]  /*6530*/  SHF.R.U32.HI R8, RZ, 0x17, R0 ;  /* 0x00000017ff087819 */ /* 0x000fe20000011600 */
[----:B------:R-:W-:Y:S01]  /*6540*/  BSSY.RECONVERGENT B1, `(.L_x_123) ;  /* 0x0000062000017945 */ /* 0x000fe20003800200 */
[----:B------:R-:W-:Y:S02]  /*6550*/  SHF.R.U32.HI R18, RZ, 0x17, R3 ;  /* 0x00000017ff127819 */ /* 0x000fe40000011603 */
[----:B------:R-:W-:Y:S02]  /*6560*/  LOP3.LUT R8, R8, 0xff, RZ, 0xc0, !PT ;  /* 0x000000ff08087812 */ /* 0x000fe400078ec0ff */
[----:B------:R-:W-:Y:S02]  /*6570*/  LOP3.LUT R18, R18, 0xff, RZ, 0xc0, !PT ;  /* 0x000000ff12127812 */ /* 0x000fe400078ec0ff */
[----:B------:R-:W-:Y:S02]  /*6580*/  IADD3 R19, PT, PT, R8, -0x1, RZ ;  /* 0xffffffff08137810 */ /* 0x000fe40007ffe0ff */
[----:B------:R-:W-:-:S02]  /*6590*/  IADD3 R20, PT, PT, R18, -0x1, RZ ;  /* 0xffffffff12147810 */ /* 0x000fc40007ffe0ff */
[----:B------:R-:W-:-:S04]  /*65a0*/  ISETP.GT.U32.AND P0, PT, R19, 0xfd, PT ;  /* 0x000000fd1300780c */ /* 0x000fc80003f04070 */
[----:B------:R-:W-:-:S13]  /*65b0*/  ISETP.GT.U32.OR P0, PT, R20, 0xfd, P0 ;  /* 0x000000fd1400780c */ /* 0x000fda0000704470 */
[----:B------:R-:W-:Y:S01]  /*65c0*/  @!P0 MOV R9, RZ ;  /* 0x000000ff00098202 */ /* 0x000fe20000000f00 */
[----:B------:R-:W-:Y:S06]  /*65d0*/  @!P0 BRA `(.L_x_124) ;  /* 0x00000000005c8947 */ /* 0x000fec0003800000 */
[----:B------:R-:W-:Y:S02]  /*65e0*/  FSETP.GTU.FTZ.AND P0, PT, |R3|, +INF , PT ;  /* 0x7f8000000300780b */ /* 0x000fe40003f1c200 */
[----:B------:R-:W-:-:S04]  /*65f0*/  FSETP.GTU.FTZ.AND P2, PT, |R0|, +INF , PT ;  /* 0x7f8000000000780b */ /* 0x000fc80003f5c200 */
[----:B------:R-:W-:-:S13]  /*6600*/  PLOP3.LUT P0, PT, P0, P2, PT, 0xf8, 0x8f ;  /* 0x00000000008f781c */ /* 0x000fda0000705f70 */
[----:B------:R-:W-:Y:S05]  /*6610*/  @P0 BRA `(.L_x_125) ;  /* 0x00000004004c0947 */ /* 0x000fea0003800000 */
[----:B------:R-:W-:-:S13]  /*6620*/  LOP3.LUT P0, RZ, R0, 0x7fffffff, R3, 0xc8, !PT ;  /* 0x7fffffff00ff7812 */ /* 0x000fda000780c803 */
[----:B------:R-:W-:Y:S05]  /*6630*/  @!P0 BRA `(.L_x_126) ;  /* 0x00000004003c8947 */ /* 0x000fea0003800000 */
[C---:B------:R-:W-:Y:S02]  /*6640*/  FSETP.NEU.FTZ.AND P2, PT, |R3|.reuse, +INF , PT ;  /* 0x7f8000000300780b */ /* 0x040fe40003f5d200 */
[----:B------:R-:W-:Y:S02]  /*6650*/  FSETP.NEU.FTZ.AND P3, PT, |R0|, +INF , PT ;  /* 0x7f8000000000780b */ /* 0x000fe40003f7d200 */
[----:B------:R-:W-:-:S11]  /*6660*/  FSETP.NEU.FTZ.AND P0, PT, |R3|, +INF , PT ;  /* 0x7f8000000300780b */ /* 0x000fd60003f1d200 */
[----:B------:R-:W-:Y:S05]  /*6670*/  @!P3 BRA !P2, `(.L_x_126) ;  /* 0x00000004002cb947 */ /* 0x000fea0005000000 */
[----:B------:R-:W-:-:S04]  /*6680*/  LOP3.LUT P2, RZ, R3, 0x7fffffff, RZ, 0xc0, !PT ;  /* 0x7fffffff03ff7812 */ /* 0x000fc8000784c0ff */
[----:B------:R-:W-:-:S13]  /*6690*/  PLOP3.LUT P2, PT, P3, P2, PT, 0x2f, 0xf2 ;  /* 0x0000000000f2781c */ /* 0x000fda0001f44577 */
[----:B------:R-:W-:Y:S05]  /*66a0*/  @P2 BRA `(.L_x_127) ;  /* 0x0000000400182947 */ /* 0x000fea0003800000 */
[----:B------:R-:W-:-:S04]  /*66b0*/  LOP3.LUT P2, RZ, R0, 0x7fffffff, RZ, 0xc0, !PT ;  /* 0x7fffffff00ff7812 */ /* 0x000fc8000784c0ff */
[----:B------:R-:W-:-:S13]  /*66c0*/  PLOP3.LUT P0, PT, P0, P2, PT, 0x2f, 0xf2 ;  /* 0x0000000000f2781c */ /* 0x000fda0000704577 */
[----:B------:R-:W-:Y:S05]  /*66d0*/  @P0 BRA `(.L_x_128) ;  /* 0x0000000400000947 */ /* 0x000fea0003800000 */
[----:B------:R-:W-:Y:S02]  /*66e0*/  ISETP.GE.AND P0, PT, R20, RZ, PT ;  /* 0x000000ff1400720c */ /* 0x000fe40003f06270 */
[----:B------:R-:W-:-:S11]  /*66f0*/  ISETP.GE.AND P2, PT, R19, RZ, PT ;  /* 0x000000ff1300720c */ /* 0x000fd60003f46270 */
[----:B------:R-:W-:Y:S01]  /*6700*/  @P0 MOV R9, RZ ;  /* 0x000000ff00090202 */ /* 0x000fe20000000f00 */
[----:B------:R-:W-:Y:S01]  /*6710*/  @!P0 FFMA R3, R3, 1.84467440737095516160e+19, RZ ;  /* 0x5f80000003038823 */ /* 0x000fe200000000ff */
[----:B------:R-:W-:Y:S01]  /*6720*/  @!P0 MOV R9, 0xffffffc0 ;  /* 0xffffffc000098802 */ /* 0x000fe20000000f00 */
[----:B------:R-:W-:-:S03]  /*6730*/  @!P2 FFMA R0, R0, 1.84467440737095516160e+19, RZ ;  /* 0x5f8000000000a823 */ /* 0x000fc600000000ff */
[----:B------:R-:W-:-:S07]  /*6740*/  @!P2 IADD3 R9, PT, PT, R9, 0x40, RZ ;  /* 0x000000400909a810 */ /* 0x000fce0007ffe0ff */
.L_x_124:
[----:B------:R-:W-:Y:S01]  /*6750*/  LEA R19, R8, 0xc0800000, 0x17 ;  /* 0xc080000008137811 */ /* 0x000fe200078eb8ff */
[----:B------:R-:W-:Y:S01]  /*6760*/  BSSY.RECONVERGENT B2, `(.L_x_129) ;  /* 0x0000036000027945 */ /* 0x000fe20003800200 */
[----:B------:R-:W-:Y:S02]  /*6770*/  IADD3 R18, PT, PT, R18, -0x7f, RZ ;  /* 0xffffff8112127810 */ /* 0x000fe40007ffe0ff */
[----:B------:R-:W-:Y:S02]  /*6780*/  IADD3 R26, PT, PT, -R19, R0, RZ ;  /* 0x00000000131a7210 */ /* 0x000fe40007ffe1ff */
[C---:B------:R-:W-:Y:S01]  /*6790*/  IADD3 R8, PT, PT, R18.reuse, 0x7f, -R8 ;  /* 0x0000007f12087810 */ /* 0x040fe20007ffe808 */
[----:B------:R-:W-:Y:S01]  /*67a0*/  IMAD R0, R18, -0x800000, R3 ;  /* 0xff80000012007824 */ /* 0x000fe200078e0203 */
[----:B------:R-:W0:Y:S01]  /*67b0*/  MUFU.RCP R19, R26 ;  /* 0x0000001a00137308 */ /* 0x000e220000001000 */
[----:B------:R-:W-:Y:S01]  /*67c0*/  FADD.FTZ R23, -R26, -RZ ;  /* 0x800000ff1a177221 */ /* 0x000fe20000010100 */
[----:B------:R-:W-:-:S03]  /*67d0*/  IADD3 R9, PT, PT, R8, R9, RZ ;  /* 0x0000000908097210 */ /* 0x000fc60007ffe0ff */
[----:B0-----:R-:W-:-:S04]  /*67e0*/  FFMA R20, R19, R23, 1 ;  /* 0x3f80000013147423 */ /* 0x001fc80000000017 */
[----:B------:R-:W-:-:S04]  /*67f0*/  FFMA R19, R19, R20, R19 ;  /* 0x0000001413137223 */ /* 0x000fc80000000013 */
[----:B------:R-:W-:-:S04]  /*6800*/  FFMA R20, R0, R19, RZ ;  /* 0x0000001300147223 */ /* 0x000fc800000000ff */
[----:B------:R-:W-:-:S04]  /*6810*/  FFMA R3, R23, R20, R0 ;  /* 0x0000001417037223 */ /* 0x000fc80000000000 */
[----:B------:R-:W-:-:S04]  /*6820*/  FFMA R20, R19, R3, R20 ;  /* 0x0000000313147223 */ /* 0x000fc80000000014 */
[----:B------:R-:W-:-:S04]  /*6830*/  FFMA R23, R23, R20, R0 ;  /* 0x0000001417177223 */ /* 0x000fc80000000000 */
[----:B------:R-:W-:-:S05]  /*6840*/  FFMA R0, R19, R23, R20 ;  /* 0x0000001713007223 */ /* 0x000fca0000000014 */
[----:B------:R-:W-:-:S04]  /*6850*/  SHF.R.U32.HI R3, RZ, 0x17, R0 ;  /* 0x00000017ff037819 */ /* 0x000fc80000011600 */
[----:B------:R-:W-:-:S04]  /*6860*/  LOP3.LUT R8, R3, 0xff, RZ, 0xc0, !PT ;  /* 0x000000ff03087812 */ /* 0x000fc800078ec0ff */
[----:B------:R-:W-:-:S04]  /*6870*/  IADD3 R3, PT, PT, R8, R9, RZ ;  /* 0x0000000908037210 */ /* 0x000fc80007ffe0ff */
[----:B------:R-:W-:-:S04]  /*6880*/  IADD3 R8, PT, PT, R3, -0x1, RZ ;  /* 0xffffffff03087810 */ /* 0x000fc80007ffe0ff */
[----:B------:R-:W-:-:S13]  /*6890*/  ISETP.GE.U32.AND P0, PT, R8, 0xfe, PT ;  /* 0x000000fe0800780c */ /* 0x000fda0003f06070 */
[----:B------:R-:W-:Y:S05]  /*68a0*/  @!P0 BRA `(.L_x_130) ;  /* 0x0000000000808947 */ /* 0x000fea0003800000 */
[----:B------:R-:W-:-:S13]  /*68b0*/  ISETP.GT.AND P0, PT, R3, 0xfe, PT ;  /* 0x000000fe0300780c */ /* 0x000fda0003f04270 */
[----:B------:R-:W-:Y:S05]  /*68c0*/  @P0 BRA `(.L_x_131) ;  /* 0x00000000006c0947 */ /* 0x000fea0003800000 */
[----:B------:R-:W-:-:S13]  /*68d0*/  ISETP.GE.AND P0, PT, R3, 0x1, PT ;  /* 0x000000010300780c */ /* 0x000fda0003f06270 */
[----:B------:R-:W-:Y:S05]  /*68e0*/  @P0 BRA `(.L_x_132) ;  /* 0x0000000000740947 */ /* 0x000fea0003800000 */
[----:B------:R-:W-:Y:S02]  /*68f0*/  ISETP.GE.AND P0, PT, R3, -0x18, PT ;  /* 0xffffffe80300780c */ /* 0x000fe40003f06270 */
[----:B------:R-:W-:-:S11]  /*6900*/  LOP3.LUT R0, R0, 0x80000000, RZ, 0xc0, !PT ;  /* 0x8000000000007812 */ /* 0x000fd600078ec0ff */
[----:B------:R-:W-:Y:S05]  /*6910*/  @!P0 BRA `(.L_x_132) ;  /* 0x0000000000688947 */ /* 0x000fea0003800000 */
[CCC-:B------:R-:W-:Y:S01]  /*6920*/  FFMA.RZ R8, R19.reuse, R23.reuse, R20.reuse ;  /* 0x0000001713087223 */ /* 0x1c0fe2000000c014 */
[CCC-:B------:R-:W-:Y:S01]  /*6930*/  FFMA.RP R9, R19.reuse, R23.reuse, R20.reuse ;  /* 0x0000001713097223 */ /* 0x1c0fe20000008014 */
[----:B------:R-:W-:Y:S01]  /*6940*/  FFMA.RM R20, R19, R23, R20 ;  /* 0x0000001713147223 */ /* 0x000fe20000004014 */
[C---:B------:R-:W-:Y:S02]  /*6950*/  IADD3 R18, PT, PT, R3.reuse, 0x20, RZ ;  /* 0x0000002003127810 */ /* 0x040fe40007ffe0ff */
[----:B------:R-:W-:Y:S02]  /*6960*/  LOP3.LUT R8, R8, 0x7fffff, RZ, 0xc0, !PT ;  /* 0x007fffff08087812 */ /* 0x000fe400078ec0ff */
[C---:B------:R-:W-:Y:S02]  /*6970*/  ISETP.NE.AND P3, PT, R3.reuse, RZ, PT ;  /* 0x000000ff0300720c */ /* 0x040fe40003f65270 */
[----:B------:R-:W-:Y:S02]  /*6980*/  LOP3.LUT R19, R8, 0x800000, RZ, 0xfc, !PT ;  /* 0x0080000008137812 */ /* 0x000fe400078efcff */
[----:B------:R-:W-:-:S02]  /*6990*/  ISETP.NE.AND P2, PT, R3, RZ, PT ;  /* 0x000000ff0300720c */ /* 0x000fc40003f45270 */
[----:B------:R-:W-:Y:S02]  /*69a0*/  IADD3 R3, PT, PT, -R3, RZ, RZ ;  /* 0x000000ff03037210 */ /* 0x000fe40007ffe1ff */
[----:B------:R-:W-:Y:S02]  /*69b0*/  SHF.L.U32 R18, R19, R18, RZ ;  /* 0x0000001213127219 */ /* 0x000fe400000006ff */
[----:B------:R-:W-:Y:S02]  /*69c0*/  FSETP.NEU.FTZ.AND P0, PT, R9, R20, PT ;  /* 0x000000140900720b */ /* 0x000fe40003f1d000 */
[----:B------:R-:W-:Y:S02]  /*69d0*/  SEL R8, R3, RZ, P3 ;  /* 0x000000ff03087207 */ /* 0x000fe40001800000 */
[----:B------:R-:W-:Y:S02]  /*69e0*/  ISETP.NE.AND P2, PT, R18, RZ, P2 ;  /* 0x000000ff1200720c */ /* 0x000fe40001745270 */
[----:B------:R-:W-:-:S02]  /*69f0*/  SHF.R.U32.HI R18, RZ, R8, R19 ;  /* 0x00000008ff127219 */ /* 0x000fc40000011613 */
[----:B------:R-:W-:Y:S02]  /*6a00*/  PLOP3.LUT P0, PT, P0, P2, PT, 0xf8, 0x8f ;  /* 0x00000000008f781c */ /* 0x000fe40000705f70 */
[----:B------:R-:W-:Y:S02]  /*6a10*/  SHF.R.U32.HI R8, RZ, 0x1, R18 ;  /* 0x00000001ff087819 */ /* 0x000fe40000011612 */
[----:B------:R-:W-:-:S04]  /*6a20*/  SEL R3, RZ, 0x1, !P0 ;  /* 0x00000001ff037807 */ /* 0x000fc80004000000 */
[----:B------:R-:W-:-:S04]  /*6a30*/  LOP3.LUT R3, R3, 0x1, R8, 0xf8, !PT ;  /* 0x0000000103037812 */ /* 0x000fc800078ef808 */
[----:B------:R-:W-:-:S04]  /*6a40*/  LOP3.LUT R3, R3, R18, RZ, 0xc0, !PT ;  /* 0x0000001203037212 */ /* 0x000fc800078ec0ff */
[----:B------:R-:W-:-:S04]  /*6a50*/  IADD3 R3, PT, PT, R8, R3, RZ ;  /* 0x0000000308037210 */ /* 0x000fc80007ffe0ff */
[----:B------:R-:W-:Y:S01]  /*6a60*/  LOP3.LUT R0, R3, R0, RZ, 0xfc, !PT ;  /* 0x0000000003007212 */ /* 0x000fe200078efcff */
[----:B------:R-:W-:Y:S06]  /*6a70*/  BRA `(.L_x_132) ;  /* 0x0000000000107947 */ /* 0x000fec0003800000 */
.L_x_131:
[----:B------:R-:W-:-:S04]  /*6a80*/  LOP3.LUT R0, R0, 0x80000000, RZ, 0xc0, !PT ;  /* 0x8000000000007812 */ /* 0x000fc800078ec0ff */
[----:B------:R-:W-:Y:S01]  /*6a90*/  LOP3.LUT R0, R0, 0x7f800000, RZ, 0xfc, !PT ;  /* 0x7f80000000007812 */ /* 0x000fe200078efcff */
[----:B------:R-:W-:Y:S06]  /*6aa0*/  BRA `(.L_x_132) ;  /* 0x0000000000047947 */ /* 0x000fec0003800000 */
.L_x_130:
[----:B------:R-:W-:-:S07]  /*6ab0*/  LEA R0, R9, R0, 0x17 ;  /* 0x0000000009007211 */ /* 0x000fce00078eb8ff */
.L_x_132:
[----:B------:R-:W-:Y:S05]  /*6ac0*/  BSYNC.RECONVERGENT B2 ;  /* 0x0000000000027941 */ /* 0x000fea0003800200 */
.L_x_129:
[----:B------:R-:W-:Y:S05]  /*6ad0*/  BRA `(.L_x_133) ;  /* 0x0000000000207947 */ /* 0x000fea0003800000 */
.L_x_128:
[----:B------:R-:W-:-:S04]  /*6ae0*/  LOP3.LUT R0, R0, 0x80000000, R3, 0x48, !PT ;  /* 0x8000000000007812 */ /* 0x000fc800078e4803 */
[----:B------:R-:W-:Y:S01]  /*6af0*/  LOP3.LUT R0, R0, 0x7f800000, RZ, 0xfc, !PT ;  /* 0x7f80000000007812 */ /* 0x000fe200078efcff */
[----:B------:R-:W-:Y:S06]  /*6b00*/  BRA `(.L_x_133) ;  /* 0x0000000000147947 */ /* 0x000fec0003800000 */
.L_x_127:
[----:B------:R-:W-:Y:S01]  /*6b10*/  LOP3.LUT R0, R0, 0x80000000, R3, 0x48, !PT ;  /* 0x8000000000007812 */ /* 0x000fe200078e4803 */
[----:B------:R-:W-:Y:S06]  /*6b20*/  BRA `(.L_x_133) ;  /* 0x00000000000c7947 */ /* 0x000fec0003800000 */
.L_x_126:
[----:B------:R-:W0:Y:S01]  /*6b30*/  MUFU.RSQ R0, -QNAN ;  /* 0xffc0000000007908 */ /* 0x000e220000001400 */
[----:B------:R-:W-:Y:S05]  /*6b40*/  BRA `(.L_x_133) ;  /* 0x0000000000047947 */ /* 0x000fea0003800000 */
.L_x_125:
[----:B------:R-:W-:-:S07]  /*6b50*/  FADD.FTZ R0, R3, R0 ;  /* 0x0000000003007221 */ /* 0x000fce0000010000 */
.L_x_133:
[----:B------:R-:W-:Y:S05]  /*6b60*/  BSYNC.RECONVERGENT B1 ;  /* 0x0000000000017941 */ /* 0x000fea0003800200 */
.L_x_123:
[----:B------:R-:W-:-:S04]  /*6b70*/  HFMA2 R3, -RZ, RZ, 0, 0 ;  /* 0x00000000ff037431 */ /* 0x000fc800000001ff */
[----:B0-----:R-:W-:Y:S05]  /*6b80*/  RET.REL.NODEC R2 `(_Z14gd_step_by_rk3iP9Element_tfPKfS2_S2_S2_) ;  /* 0xffffff94021c7950 */ /* 0x001fea0003c3ffff */
.L_x_134:
[----:B------:R-:W-:-:S00]  /*6b90*/  BRA `(.L_x_134) ;  /* 0xfffffffc00fc7947 */ /* 0x000fc0000383ffff */
[----:B------:R-:W-:-:S00]  /*6ba0*/  NOP ;  /* 0x0000000000007918 */ /* 0x000fc00000000000 */
        /* <DEDUP_REMOVED lines=13> */
.L_x_366:


//--------------------- .text._Z7get_phiiPK9Element_tPf --------------------------
	.section	.text._Z7get_phiiPK9Element_tPf,"ax",@progbits
	.align	128
        .global         _Z7get_phiiPK9Element_tPf
        .type           _Z7get_phiiPK9Element_tPf,@function
        .size           _Z7get_phiiPK9Element_tPf,(.L_x_374 - _Z7get_phiiPK9Element_tPf)
        .other          _Z7get_phiiPK9Element_tPf,@"STO_CUDA_ENTRY STV_DEFAULT"
_Z7get_phiiPK9Element_tPf:
.text._Z7get_phiiPK9Element_tPf:
        /* <DEDUP_REMOVED lines=8> */
[----:B------:R-:W0:Y:S01]  /*0080*/  LDCU UR4, c[0x0][0x370] ;  /* 0x00006e00ff0477ac */ /* 0x000e220008000800 */
[----:B------:R-:W1:Y:S01]  /*0090*/  LDCU.64 UR6, c[0x0][0x358] ;  /* 0x00006b00ff0677ac */ /* 0x000e620008000a00 */
[----:B0-----:R-:W-:-:S07]  /*00a0*/  IMAD R9, R9, UR4, RZ ;  /* 0x0000000409097c24 */ /* 0x001fce000f8e02ff */
.L_x_138:
[----:B------:R-:W0:Y:S01]  /*00b0*/  LDC.64 R2, c[0x0][0x388] ;  /* 0x0000e200ff027b82 */ /* 0x000e220000000a00 */
[----:B------:R-:W2:Y:S01]  /*00c0*/  LDCU UR4, c[0x0][0x380] ;  /* 0x00007000ff0477ac */ /* 0x000ea20008000800 */
[----:B0-----:R-:W-:-:S05]  /*00d0*/  IMAD.WIDE R6, R0, 0x30, R2 ;  /* 0x0000003000067825 */ /* 0x001fca00078e0202 */
[----:B-1----:R-:W3:Y:S01]  /*00e0*/  LDG.E R2, desc[UR6][R6.64] ;  /* 0x0000000606027981 */ /* 0x002ee2000c1e1900 */
[----:B------:R-:W-:Y:S01]  /*00f0*/  IADD3 R0, PT, PT, R9, R0, RZ ;  /* 0x0000000009007210 */ /* 0x000fe20007ffe0ff */
[----:B------:R-:W-:Y:S03]  /*0100*/  BSSY.RECONVERGENT B0, `(.L_x_135) ;  /* 0x000000f000007945 */ /* 0x000fe60003800200 */
[----:B--2---:R-:W-:Y:S02]  /*0110*/  ISETP.GE.AND P0, PT, R0, UR4, PT ;  /* 0x0000000400007c0c */ /* 0x004fe4000bf06270 */
[----:B---3--:R-:W-:-:S13]  /*0120*/  ISETP.GE.AND P1, PT, R2, RZ, PT ;  /* 0x000000ff0200720c */ /* 0x008fda0003f26270 */
[----:B------:R-:W-:Y:S05]  /*0130*/  @!P1 BRA `(.L_x_136) ;  /* 0x00000000002c9947 */ /* 0x000fea0003800000 */
[----:B------:R-:W-:-:S07]  /*0140*/  HFMA2 R11, -RZ, RZ, 0, 0 ;  /* 0x00000000ff0b7431 */ /* 0x000fce00000001ff */
.L_x_137:
[----:B------:R-:W2:Y:S01]  /*0150*/  LDG.E.64 R2, desc[UR6][R6.64+0x18] ;  /* 0x0000180606027981 */ /* 0x000ea2000c1e1b00 */
[----:B------:R-:W0:Y:S01]  /*0160*/  LDC.64 R4, c[0x0][0x390] ;  /* 0x0000e400ff047b82 */ /* 0x000e220000000a00 */
[----:B--2---:R-:W-:-:S06]  /*0170*/  IMAD.WIDE.U32 R2, R11, 0x4, R2 ;  /* 0x000000040b027825 */ /* 0x004fcc00078e0002 */
[----:B------:R-:W2:Y:S01]  /*0180*/  LDG.E R3, desc[UR6][R2.64] ;  /* 0x0000000602037981 */ /* 0x000ea2000c1e1900 */
[----:B0-----:R-:W-:-:S05]  /*0190*/  IMAD.WIDE.U32 R4, R11, 0x4, R4 ;  /* 0x000000040b047825 */ /* 0x001fca00078e0004 */
[----:B--2---:R0:W-:Y:S04]  /*01a0*/  STG.E desc[UR6][R4.64], R3 ;  /* 0x0000000304007986 */ /* 0x0041e8000c101906 */
[----:B------:R-:W2:Y:S02]  /*01b0*/  LDG.E R8, desc[UR6][R6.64] ;  /* 0x0000000606087981 */ /* 0x000ea4000c1e1900 */
[C---:B--2---:R-:W-:Y:S02]  /*01c0*/  ISETP.GE.AND P1, PT, R11.reuse, R8, PT ;  /* 0x000000080b00720c */ /* 0x044fe40003f26270 */
[----:B------:R-:W-:-:S11]  /*01d0*/  IADD3 R11, PT, PT, R11, 0x1, RZ ;  /* 0x000000010b0b7810 */ /* 0x000fd60007ffe0ff */
[----:B0-----:R-:W-:Y:S05]  /*01e0*/  @!P1 BRA `(.L_x_137) ;  /* 0xfffffffc00d89947 */ /* 0x001fea000383ffff */
.L_x_136:
[----:B------:R-:W-:Y:S05]  /*01f0*/  BSYNC.RECONVERGENT B0 ;  /* 0x0000000000007941 */ /* 0x000fea0003800200 */
.L_x_135:
[----:B------:R-:W-:Y:S05]  /*0200*/  @!P0 BRA `(.L_x_138) ;  /* 0xfffffffc00a88947 */ /* 0x000fea000383ffff */
[----:B------:R-:W-:Y:S05]  /*0210*/  EXIT ;  /* 0x000000000000794d */ /* 0x000fea0003800000 */
.L_x_139:
        /* <DEDUP_REMOVED lines=14> */
.L_x_374:


//--------------------- .text._Z17get_phi_phi_primeiPK9Element_tPfS2_ --------------------------
	.section	.text._Z17get_phi_phi_primeiPK9Element_tPfS2_,"ax",@progbits
	.align	128
        .global         _Z17get_phi_phi_primeiPK9Element_tPfS2_
        .type           _Z17get_phi_phi_primeiPK9Element_tPfS2_,@function
        .size           _Z17get_phi_phi_primeiPK9Element_tPfS2_,(.L_x_375 - _Z17get_phi_phi_primeiPK9Element_tPfS2_)
        .other          _Z17get_phi_phi_primeiPK9Element_tPfS2_,@"STO_CUDA_ENTRY STV_DEFAULT"
_Z17get_phi_phi_primeiPK9Element_tPfS2_:
.text._Z17get_phi_phi_primeiPK9Element_tPfS2_:
        /* <DEDUP_REMOVED lines=11> */
.L_x_143:
        /* <DEDUP_REMOVED lines=10> */
.L_x_142:
[----:B------:R-:W2:Y:S01]  /*0150*/  LDG.E.64 R4, desc[UR6][R2.64+0x18] ;  /* 0x0000180602047981 */ /* 0x000ea2000c1e1b00 */
[----:B------:R-:W0:Y:S08]  /*0160*/  LDC.64 R6, c[0x0][0x390] ;  /* 0x0000e400ff067b82 */ /* 0x000e300000000a00 */
[----:B------:R-:W1:Y:S01]  /*0170*/  LDC.64 R10, c[0x0][0x398] ;  /* 0x0000e600ff0a7b82 */ /* 0x000e620000000a00 */
[----:B--2---:R-:W-:-:S06]  /*0180*/  IMAD.WIDE.U32 R4, R15, 0x4, R4 ;  /* 0x000000040f047825 */ /* 0x004fcc00078e0004 */
[----:B------:R-:W2:Y:S01]  /*0190*/  LDG.E R5, desc[UR6][R4.64] ;  /* 0x0000000604057981 */ /* 0x000ea2000c1e1900 */
[----:B0-----:R-:W-:-:S05]  /*01a0*/  IMAD.WIDE.U32 R6, R15, 0x4, R6 ;  /* 0x000000040f067825 */ /* 0x001fca00078e0006 */
[----:B--2---:R0:W-:Y:S04]  /*01b0*/  STG.E desc[UR6][R6.64], R5 ;  /* 0x0000000506007986 */ /* 0x0041e8000c101906 */
[----:B------:R-:W2:Y:S02]  /*01c0*/  LDG.E.64 R8, desc[UR6][R2.64+0x20] ;  /* 0x0000200602087981 */ /* 0x000ea4000c1e1b00 */
[----:B--2---:R-:W-:-:S06]  /*01d0*/  IMAD.WIDE.U32 R8, R15, 0x4, R8 ;  /* 0x000000040f087825 */ /* 0x004fcc00078e0008 */
[----:B------:R-:W2:Y:S01]  /*01e0*/  LDG.E R9, desc[UR6][R8.64] ;  /* 0x0000000608097981 */ /* 0x000ea2000c1e1900 */
[----:B-1----:R-:W-:-:S05]  /*01f0*/  IMAD.WIDE.U32 R10, R15, 0x4, R10 ;  /* 0x000000040f0a7825 */ /* 0x002fca00078e000a */
[----:B--2---:R0:W-:Y:S04]  /*0200*/  STG.E desc[UR6][R10.64], R9 ;  /* 0x000000090a007986 */ /* 0x0041e8000c101906 */
[----:B------:R-:W2:Y:S02]  /*0210*/  LDG.E R12, desc[UR6][R2.64] ;  /* 0x00000006020c7981 */ /* 0x000ea4000c1e1900 */
[C---:B--2---:R-:W-:Y:S02]  /*0220*/  ISETP.GE.AND P1, PT, R15.reuse, R12, PT ;  /* 0x0000000c0f00720c */ /* 0x044fe40003f26270 */
[----:B------:R-:W-:-:S11]  /*0230*/  IADD3 R15, PT, PT, R15, 0x1, RZ ;  /* 0x000000010f0f7810 */ /* 0x000fd60007ffe0ff */
[----:B0-----:R-:W-:Y:S05]  /*0240*/  @!P1 BRA `(.L_x_142) ;  /* 0xfffffffc00c09947 */ /* 0x001fea000383ffff */
.L_x_141:
[----:B------:R-:W-:Y:S05]  /*0250*/  BSYNC.RECONVERGENT B0 ;  /* 0x0000000000007941 */ /* 0x000fea0003800200 */
.L_x_140:
[----:B------:R-:W-:Y:S05]  /*0260*/  @!P0 BRA `(.L_x_143) ;  /* 0xfffffffc00908947 */ /* 0x000fea000383ffff */
[----:B------:R-:W-:Y:S05]  /*0270*/  EXIT ;  /* 0x000000000000794d */ /* 0x000fea0003800000 */
.L_x_144:
        /* <DEDUP_REMOVED lines=16> */
.L_x_375:


//--------------------- .text._Z18initial_conditionsiP9Element_tPKf --------------------------
	.section	.text._Z18initial_conditionsiP9Element_tPKf,"ax",@progbits
	.align	128
        .global         _Z18initial_conditionsiP9Element_tPKf
        .type           _Z18initial_conditionsiP9Element_tPKf,@function
        .size           _Z18initial_conditionsiP9Element_tPKf,(.L_x_376 - _Z18initial_conditionsiP9Element_tPKf)
        .other          _Z18initial_conditionsiP9Element_tPKf,@"STO_CUDA_ENTRY STV_DEFAULT"
_Z18initial_conditionsiP9Element_tPKf:
.text._Z18initial_conditionsiP9Element_tPKf:
        /* <DEDUP_REMOVED lines=9> */
[----:B------:R-:W-:Y:S02]  /*0090*/  IMAD.MOV.U32 R4, RZ, RZ, 0x2809aded ;  /* 0x2809adedff047424 */ /* 0x000fe400078e00ff */
[----:B------:R-:W-:Y:S01]  /*00a0*/  IMAD.MOV.U32 R3, RZ, RZ, 0x394d4153 ;  /* 0x394d4153ff037424 */ /* 0x000fe200078e00ff */
[----:B------:R-:W1:Y:S01]  /*00b0*/  LDCU.64 UR6, c[0x0][0x358] ;  /* 0x00006b00ff0677ac */ /* 0x000e620008000a00 */
[C---:B------:R-:W-:Y:S02]  /*00c0*/  FFMA R2, R4.reuse, -8.7422776573475857731e-08, RZ ;  /* 0xb3bbbd2e04027823 */ /* 0x040fe400000000ff */
[----:B------:R-:W-:-:S04]  /*00d0*/  FFMA R3, R4, -R3, 0.0083327032625675201416 ;  /* 0x3c0885e404037423 */ /* 0x000fc80000000803 */
[----:B------:R-:W-:Y:S01]  /*00e0*/  FFMA R3, R3, R4, -0.16666662693023681641 ;  /* 0xbe2aaaa803037423 */ /* 0x000fe20000000004 */
[----:B------:R-:W-:-:S03]  /*00f0*/  FFMA R4, R4, 8.7422776573475857731e-08, RZ ;  /* 0x33bbbd2e04047823 */ /* 0x000fc600000000ff */
[----:B------:R-:W-:Y:S01]  /*0100*/  FFMA R2, R2, R3, -8.7422776573475857731e-08 ;  /* 0xb3bbbd2e02027423 */ /* 0x000fe20000000003 */
[----:B------:R-:W-:Y:S01]  /*0110*/  FFMA R4, R3, R4, 8.7422776573475857731e-08 ;  /* 0x33bbbd2e03047423 */ /* 0x000fe20000000004 */
[----:B0-----:R-:W-:Y:S02]  /*0120*/  IMAD R3, R5, UR4, RZ ;  /* 0x0000000405037c24 */ /* 0x001fe4000f8e02ff */
[----:B------:R-:W-:Y:S01]  /*0130*/  FADD R2, RZ, -R2 ;  /* 0x80000002ff027221 */ /* 0x000fe20000000000 */
[----:B------:R-:W-:-:S07]  /*0140*/  FADD R4, RZ, -R4 ;  /* 0x80000004ff047221 */ /* 0x000fce0000000000 */
.L_x_153:
[----:B------:R-:W0:Y:S01]  /*0150*/  LDC.64 R14, c[0x0][0x388] ;  /* 0x0000e200ff0e7b82 */ /* 0x000e220000000a00 */
[----:B------:R-:W2:Y:S01]  /*0160*/  LDCU UR4, c[0x0][0x380] ;  /* 0x00007000ff0477ac */ /* 0x000ea20008000800 */
[----:B0-----:R-:W-:-:S05]  /*0170*/  IMAD.WIDE R14, R0, 0x30, R14 ;  /* 0x00000030000e7825 */ /* 0x001fca00078e020e */
[----:B-1----:R-:W3:Y:S01]  /*0180*/  LDG.E R5, desc[UR6][R14.64] ;  /* 0x000000060e057981 */ /* 0x002ee2000c1e1900 */
[----:B------:R-:W-:Y:S01]  /*0190*/  FADD R6, -R4, -RZ ;  /* 0x800000ff04067221 */ /* 0x000fe20000000100 */
[----:B------:R-:W-:Y:S02]  /*01a0*/  IMAD.IADD R0, R3, 0x1, R0 ;  /* 0x0000000103007824 */ /* 0x000fe400078e0200 */
[----:B------:R-:W-:Y:S01]  /*01b0*/  FADD R7, -R2, -RZ ;  /* 0x800000ff02077221 */ /* 0x000fe20000000100 */
[----:B------:R-:W-:Y:S01]  /*01c0*/  BSSY.RECONVERGENT B0, `(.L_x_145) ;  /* 0x0000093000007945 */ /* 0x000fe20003800200 */
[----:B------:R-:W-:Y:S01]  /*01d0*/  STG.E desc[UR6][R14.64+0x10], R6 ;  /* 0x000010060e007986 */ /* 0x000fe2000c101906 */
[----:B--2---:R-:W-:-:S03]  /*01e0*/  ISETP.GE.AND P1, PT, R0, UR4, PT ;  /* 0x0000000400007c0c */ /* 0x004fc6000bf26270 */
[----:B------:R-:W-:Y:S04]  /*01f0*/  STG.E.64 desc[UR6][R14.64+0x8], R6 ;  /* 0x000008060e007986 */ /* 0x000fe8000c101b06 */
[----:B------:R0:W-:Y:S02]  /*0200*/  STG.E desc[UR6][R14.64+0x4], R7 ;  /* 0x000004070e007986 */ /* 0x0001e4000c101906 */
[----:B0-----:R-:W-:Y:S02]  /*0210*/  P2R R7, PR, RZ, 0x2 ;  /* 0x00000002ff077803 */ /* 0x001fe40000000000 */
[C---:B---3--:R-:W-:Y:S01]  /*0220*/  ISETP.GE.AND P0, PT, R5.reuse, RZ, PT ;  /* 0x000000ff0500720c */ /* 0x048fe20003f06270 */
[----:B------:R-:W-:-:S12]  /*0230*/  IMAD R5, R5, R5, R5 ;  /* 0x0000000505057224 */ /* 0x000fd800078e0205 */
[----:B------:R-:W-:Y:S05]  /*0240*/  @!P0 BRA `(.L_x_146) ;  /* 0x0000000800288947 */ /* 0x000fea0003800000 */
[----:B------:R-:W-:Y:S01]  /*0250*/  LEA.HI R6, R5, R5, RZ, 0x1 ;  /* 0x0000000505067211 */ /* 0x000fe200078f08ff */
[----:B------:R-:W-:-:S03]  /*0260*/  HFMA2 R5, -RZ, RZ, 0, 0 ;  /* 0x00000000ff057431 */ /* 0x000fc600000001ff */
[----:B------:R-:W-:-:S07]  /*0270*/  SHF.R.S32.HI R6, RZ, 0x1, R6 ;  /* 0x00000001ff067819 */ /* 0x000fce0000011406 */
.L_x_152:
[----:B------:R-:W0:Y:S01]  /*0280*/  LDC.64 R16, c[0x0][0x390] ;  /* 0x0000e400ff107b82 */ /* 0x000e220000000a00 */
[----:B------:R-:W-:-:S04]  /*0290*/  IMAD.IADD R19, R6, 0x1, R5 ;  /* 0x0000000106137824 */ /* 0x000fc800078e0205 */
[----:B0-----:R-:W-:-:S06]  /*02a0*/  IMAD.WIDE.U32 R16, R19, 0x4, R16 ;  /* 0x0000000413107825 */ /* 0x001fcc00078e0010 */
[----:B------:R-:W2:Y:S01]  /*02b0*/  LDG.E R16, desc[UR6][R16.64] ;  /* 0x0000000610107981 */ /* 0x000ea2000c1e1900 */
[----:B------:R-:W-:Y:S01]  /*02c0*/  BSSY.RECONVERGENT B1, `(.L_x_147) ;  /* 0x0000069000017945 */ /* 0x000fe20003800200 */
[----:B--2---:R-:W-:-:S04]  /*02d0*/  FMUL R20, R16, 3.1415927410125732422 ;  /* 0x40490fdb10147820 */ /* 0x004fc80000400000 */
[C---:B------:R-:W-:Y:S01]  /*02e0*/  FMUL R21, R20.reuse, 0.63661974668502807617 ;  /* 0x3f22f98314157820 */ /* 0x040fe20000400000 */
[----:B------:R-:W-:-:S05]  /*02f0*/  FSETP.GE.AND P0, PT, |R20|, 105615, PT ;  /* 0x47ce47801400780b */ /* 0x000fca0003f06200 */
[----:B------:R-:W0:Y:S02]  /*0300*/  F2I.NTZ R21, R21 ;  /* 0x0000001500157305 */ /* 0x000e240000203100 */
[----:B0-----:R-:W-:-:S05]  /*0310*/  I2FP.F32.S32 R19, R21 ;  /* 0x0000001500137245 */ /* 0x001fca0000201400 */
[----:B------:R-:W-:-:S04]  /*0320*/  FFMA R18, R19, -1.5707962512969970703, R20 ;  /* 0xbfc90fda13127823 */ /* 0x000fc80000000014 */
[----:B------:R-:W-:-:S04]  /*0330*/  FFMA R18, R19, -7.5497894158615963534e-08, R18 ;  /* 0xb3a2216813127823 */ /* 0x000fc80000000012 */
[----:B------:R-:W-:Y:S01]  /*0340*/  FFMA R22, R19, -5.3903029534742383927e-15, R18 ;  /* 0xa7c234c513167823 */ /* 0x000fe20000000012 */
[----:B------:R-:W-:Y:S06]  /*0350*/  @!P0 BRA `(.L_x_148) ;  /* 0x00000004007c8947 */ /* 0x000fec0003800000 */
[----:B------:R-:W-:-:S13]  /*0360*/  FSETP.NEU.AND P0, PT, |R20|, +INF , PT ;  /* 0x7f8000001400780b */ /* 0x000fda0003f0d200 */
[----:B------:R-:W-:Y:S01]  /*0370*/  @!P0 FMUL R22, RZ, R20 ;  /* 0x00000014ff168220 */ /* 0x000fe20000400000 */
[----:B------:R-:W-:Y:S01]  /*0380*/  @!P0 IMAD.MOV.U32 R21, RZ, RZ, RZ ;  /* 0x000000ffff158224 */ /* 0x000fe200078e00ff */
[----:B------:R-:W-:Y:S06]  /*0390*/  @!P0 BRA `(.L_x_148) ;  /* 0x00000004006c8947 */ /* 0x000fec0003800000 */
[----:B------:R-:W-:Y:S01]  /*03a0*/  IMAD.SHL.U32 R16, R20, 0x100, RZ ;  /* 0x0000010014107824 */ /* 0x000fe200078e00ff */
[----:B------:R-:W-:Y:S01]  /*03b0*/  MOV R21, RZ ;  /* 0x000000ff00157202 */ /* 0x000fe20000000f00 */
[----:B------:R-:W-:Y:S01]  /*03c0*/  IMAD.MOV.U32 R22, RZ, RZ, RZ ;  /* 0x000000ffff167224 */ /* 0x000fe200078e00ff */
[----:B------:R-:W0:Y:S02]  /*03d0*/  LDCU.64 UR8, c[0x4][URZ] ;  /* 0x01000000ff0877ac */ /* 0x000e240008000a00 */
[----:B------:R-:W-:Y:S01]  /*03e0*/  LOP3.LUT R23, R16, 0x80000000, RZ, 0xfc, !PT ;  /* 0x8000000010177812 */ /* 0x000fe200078efcff */
[----:B------:R-:W-:Y:S01]  /*03f0*/  UMOV UR5, URZ ;  /* 0x000000ff00057c82 */ /* 0x000fe20008000000 */
[----:B------:R-:W-:-:S05]  /*0400*/  UMOV UR4, URZ ;  /* 0x000000ff00047c82 */ /* 0x000fca0008000000 */
.L_x_149:
[----:B0-----:R-:W-:Y:S02]  /*0410*/  IMAD.U32 R16, RZ, RZ, UR8 ;  /* 0x00000008ff107e24 */ /* 0x001fe4000f8e00ff */
[----:B------:R-:W-:-:S05]  /*0420*/  IMAD.U32 R17, RZ, RZ, UR9 ;  /* 0x00000009ff117e24 */ /* 0x000fca000f8e00ff */
[----:B------:R-:W2:Y:S01]  /*0430*/  LDG.E.CONSTANT R16, desc[UR6][R16.64] ;  /* 0x0000000610107981 */ /* 0x000ea2000c1e9900 */
[----:B------:R-:W-:Y:S01]  /*0440*/  UIADD3 UR4, UPT, UPT, UR4, 0x1, URZ ;  /* 0x0000000104047890 */ /* 0x000fe2000fffe0ff */
[C---:B------:R-:W-:Y:S01]  /*0450*/  ISETP.EQ.AND P0, PT, R22.reuse, RZ, PT ;  /* 0x000000ff1600720c */ /* 0x040fe20003f02270 */
[----:B------:R-:W-:Y:S01]  /*0460*/  UIADD3 UR8, UP1, UPT, UR8, 0x4, URZ ;  /* 0x0000000408087890 */ /* 0x000fe2000ff3e0ff */
[C---:B------:R-:W-:Y:S01]  /*0470*/  ISETP.EQ.AND P1, PT, R22.reuse, 0x4, PT ;  /* 0x000000041600780c */ /* 0x040fe20003f22270 */
[----:B------:R-:W-:Y:S01]  /*0480*/  UISETP.NE.AND UP0, UPT, UR4, 0x6, UPT ;  /* 0x000000060400788c */ /* 0x000fe2000bf05270 */
[C---:B------:R-:W-:Y:S01]  /*0490*/  ISETP.EQ.AND P3, PT, R22.reuse, 0xc, PT ;  /* 0x0000000c1600780c */ /* 0x040fe20003f62270 */
[----:B------:R-:W-:Y:S01]  /*04a0*/  UIADD3.X UR9, UPT, UPT, URZ, UR9, URZ, UP1, !UPT ;  /* 0x00000009ff097290 */ /* 0x000fe20008ffe4ff */
[C---:B------:R-:W-:Y:S02]  /*04b0*/  ISETP.EQ.AND P4, PT, R22.reuse, 0x10, PT ;  /* 0x000000101600780c */ /* 0x040fe40003f82270 */
[----:B------:R-:W-:Y:S01]  /*04c0*/  ISETP.EQ.AND P5, PT, R22, 0x14, PT ;  /* 0x000000141600780c */ /* 0x000fe20003fa2270 */
[----:B--2---:R-:W-:-:S03]  /*04d0*/  IMAD.WIDE.U32 R18, R16, R23, RZ ;  /* 0x0000001710127225 */ /* 0x004fc600078e00ff */
[----:B------:R-:W-:-:S04]  /*04e0*/  IADD3 R18, P2, PT, R18, R21, RZ ;  /* 0x0000001512127210 */ /* 0x000fc80007f5e0ff */
[----:B------:R-:W-:Y:S01]  /*04f0*/  IADD3.X R21, PT, PT, R19, UR5, RZ, P2, !PT ;  /* 0x0000000513157c10 */ /* 0x000fe200097fe4ff */
[--C-:B------:R-:W-:Y:S01]  /*0500*/  @P1 IMAD.MOV.U32 R9, RZ, RZ, R18.reuse ;  /* 0x000000ffff091224 */ /* 0x100fe200078e0012 */
[C---:B------:R-:W-:Y:S01]  /*0510*/  ISETP.EQ.AND P2, PT, R22.reuse, 0x8, PT ;  /* 0x000000081600780c */ /* 0x040fe20003f42270 */
[--C-:B------:R-:W-:Y:S01]  /*0520*/  @P3 IMAD.MOV.U32 R11, RZ, RZ, R18.reuse ;  /* 0x000000ffff0b3224 */ /* 0x100fe200078e0012 */
[-C--:B------:R-:W-:Y:S01]  /*0530*/  @P0 MOV R8, R18.reuse ;  /* 0x0000001200080202 */ /* 0x080fe20000000f00 */
[----:B------:R-:W-:Y:S01]  /*0540*/  @P5 IMAD.MOV.U32 R13, RZ, RZ, R18 ;  /* 0x000000ffff0d5224 */ /* 0x000fe200078e0012 */
[----:B------:R-:W-:Y:S01]  /*0550*/  @P4 MOV R12, R18 ;  /* 0x00000012000c4202 */ /* 0x000fe20000000f00 */
[----:B------:R-:W-:-:S08]  /*0560*/  VIADD R22, R22, 0x4 ;  /* 0x0000000416167836 */ /* 0x000fd00000000000 */
[----:B------:R-:W-:Y:S01]  /*0570*/  @P2 IMAD.MOV.U32 R10, RZ, RZ, R18 ;  /* 0x000000ffff0a2224 */ /* 0x000fe200078e0012 */
[----:B------:R-:W-:Y:S06]  /*0580*/  BRA.U UP0, `(.L_x_149) ;  /* 0xfffffffd00a07547 */ /* 0x000fec000b83ffff */
[----:B------:R-:W-:Y:S01]  /*0590*/  SHF.R.U32.HI R16, RZ, 0x17, R20 ;  /* 0x00000017ff107819 */ /* 0x000fe20000011614 */
[----:B------:R-:W-:Y:S03]  /*05a0*/  BSSY.RECONVERGENT B2, `(.L_x_150) ;  /* 0x0000028000027945 */ /* 0x000fe60003800200 */
[C---:B------:R-:W-:Y:S02]  /*05b0*/  LOP3.LUT R17, R16.reuse, 0xe0, RZ, 0xc0, !PT ;  /* 0x000000e010117812 */ /* 0x040fe400078ec0ff */
[----:B------:R-:W-:-:S03]  /*05c0*/  LOP3.LUT P6, RZ, R16, 0x1f, RZ, 0xc0, !PT ;  /* 0x0000001f10ff7812 */ /* 0x000fc600078cc0ff */
[----:B------:R-:W-:-:S05]  /*05d0*/  VIADD R17, R17, 0xffffff80 ;  /* 0xffffff8011117836 */ /* 0x000fca0000000000 */
[----:B------:R-:W-:-:S04]  /*05e0*/  SHF.R.U32.HI R17, RZ, 0x5, R17 ;  /* 0x00000005ff117819 */ /* 0x000fc80000011611 */
[----:B------:R-:W-:-:S04]  /*05f0*/  LEA R19, -R17, RZ, 0x2 ;  /* 0x000000ff11137211 */ /* 0x000fc800078e11ff */
[C---:B------:R-:W-:Y:S02]  /*0600*/  ISETP.EQ.AND P3, PT, R19.reuse, -0x18, PT ;  /* 0xffffffe81300780c */ /* 0x040fe40003f62270 */
[C---:B------:R-:W-:Y:S02]  /*0610*/  ISETP.EQ.AND P4, PT, R19.reuse, -0x14, PT ;  /* 0xffffffec1300780c */ /* 0x040fe40003f82270 */
[C---:B------:R-:W-:Y:S02]  /*0620*/  ISETP.EQ.AND P0, PT, R19.reuse, -0x10, PT ;  /* 0xfffffff01300780c */ /* 0x040fe40003f02270 */
[C---:B------:R-:W-:Y:S02]  /*0630*/  ISETP.EQ.AND P1, PT, R19.reuse, -0xc, PT ;  /* 0xfffffff41300780c */ /* 0x040fe40003f22270 */
[C---:B------:R-:W-:Y:S02]  /*0640*/  ISETP.EQ.AND P2, PT, R19.reuse, -0x8, PT ;  /* 0xfffffff81300780c */ /* 0x040fe40003f42270 */
[----:B------:R-:W-:-:S03]  /*0650*/  ISETP.EQ.AND P5, PT, R19, 0x4, PT ;  /* 0x000000041300780c */ /* 0x000fc60003fa2270 */
[--C-:B------:R-:W-:Y:S01]  /*0660*/  @P3 IMAD.MOV.U32 R22, RZ, RZ, R8.reuse ;  /* 0x000000ffff163224 */ /* 0x100fe200078e0008 */
[C---:B------:R-:W-:Y:S01]  /*0670*/  ISETP.EQ.AND P3, PT, R19.reuse, -0x4, PT ;  /* 0xfffffffc1300780c */ /* 0x040fe20003f62270 */
[----:B------:R-:W-:Y:S01]  /*0680*/  @P4 IMAD.MOV.U32 R17, RZ, RZ, R8 ;  /* 0x000000ffff114224 */ /* 0x000fe200078e0008 */
[----:B------:R-:W-:Y:S01]  /*0690*/  @P4 MOV R22, R9 ;  /* 0x0000000900164202 */ /* 0x000fe20000000f00 */
[----:B------:R-:W-:Y:S01]  /*06a0*/  @P0 IMAD.MOV.U32 R17, RZ, RZ, R9 ;  /* 0x000000ffff110224 */ /* 0x000fe200078e0009 */
[----:B------:R-:W-:Y:S01]  /*06b0*/  ISETP.EQ.AND P4, PT, R19, RZ, PT ;  /* 0x000000ff1300720c */ /* 0x000fe20003f82270 */
[----:B------:R-:W-:Y:S01]  /*06c0*/  @P0 IMAD.MOV.U32 R22, RZ, RZ, R10 ;  /* 0x000000ffff160224 */ /* 0x000fe200078e000a */
[----:B------:R-:W-:Y:S01]  /*06d0*/  @P1 MOV R17, R10 ;  /* 0x0000000a00111202 */ /* 0x000fe20000000f00 */
[--C-:B------:R-:W-:Y:S01]  /*06e0*/  @P1 IMAD.MOV.U32 R22, RZ, RZ, R11.reuse ;  /* 0x000000ffff161224 */ /* 0x100fe200078e000b */
[----:B------:R-:W-:Y:S01]  /*06f0*/  @P2 MOV R22, R12 ;  /* 0x0000000c00162202 */ /* 0x000fe20000000f00 */
[----:B------:R-:W-:-:S04]  /*0700*/  @P2 IMAD.MOV.U32 R17, RZ, RZ, R11 ;  /* 0x000000ffff112224 */ /* 0x000fc800078e000b */
[----:B------:R-:W-:Y:S02]  /*0710*/  @P3 IMAD.MOV.U32 R17, RZ, RZ, R12 ;  /* 0x000000ffff113224 */ /* 0x000fe400078e000c */
[----:B------:R-:W-:Y:S02]  /*0720*/  @P3 IMAD.MOV.U32 R22, RZ, RZ, R13 ;  /* 0x000000ffff163224 */ /* 0x000fe400078e000d */
[----:B------:R-:W-:Y:S01]  /*0730*/  @P4 MOV R17, R13 ;  /* 0x0000000d00114202 */ /* 0x000fe20000000f00 */
[--C-:B------:R-:W-:Y:S02]  /*0740*/  @P4 IMAD.MOV.U32 R22, RZ, RZ, R21.reuse ;  /* 0x000000ffff164224 */ /* 0x100fe400078e0015 */
[----:B------:R-:W-:Y:S01]  /*0750*/  @P5 IMAD.MOV.U32 R17, RZ, RZ, R21 ;  /* 0x000000ffff115224 */ /* 0x000fe200078e0015 */
[----:B------:R-:W-:Y:S06]  /*0760*/  @!P6 BRA `(.L_x_151) ;  /* 0x00000000002ce947 */ /* 0x000fec0003800000 */
[----:B------:R-:W-:Y:S01]  /*0770*/  @P0 MOV R18, R8 ;  /* 0x0000000800120202 */ /* 0x000fe20000000f00 */
[----:B------:R-:W-:Y:S01]  /*0780*/  @P1 IMAD.MOV.U32 R18, RZ, RZ, R9 ;  /* 0x000000ffff121224 */ /* 0x000fe200078e0009 */
[----:B------:R-:W-:Y:S01]  /*0790*/  ISETP.EQ.AND P0, PT, R19, 0x8, PT ;  /* 0x000000081300780c */ /* 0x000fe20003f02270 */
[----:B------:R-:W-:Y:S01]  /*07a0*/  @P2 IMAD.MOV.U32 R18, RZ, RZ, R10 ;  /* 0x000000ffff122224 */ /* 0x000fe200078e000a */
[----:B------:R-:W-:Y:S01]  /*07b0*/  @P3 MOV R18, R11 ;  /* 0x0000000b00123202 */ /* 0x000fe20000000f00 */
[----:B------:R-:W-:Y:S01]  /*07c0*/  @P4 IMAD.MOV.U32 R18, RZ, RZ, R12 ;  /* 0x000000ffff124224 */ /* 0x000fe200078e000c */
[----:B------:R-:W-:Y:S01]  /*07d0*/  LOP3.LUT R16, R16, 0x1f, RZ, 0xc0, !PT ;  /* 0x0000001f10107812 */ /* 0x000fe200078ec0ff */
[----:B------:R-:W-:-:S03]  /*07e0*/  @P5 IMAD.MOV.U32 R18, RZ, RZ, R13 ;  /* 0x000000ffff125224 */ /* 0x000fc600078e000d */
[----:B------:R-:W-:-:S05]  /*07f0*/  SHF.L.W.U32.HI R22, R17, R16, R22 ;  /* 0x0000001011167219 */ /* 0x000fca0000010e16 */
[----:B------:R-:W-:-:S04]  /*0800*/  @P0 MOV R18, R21 ;  /* 0x0000001500120202 */ /* 0x000fc80000000f00 */
[----:B------:R-:W-:-:S07]  /*0810*/  SHF.L.W.U32.HI R17, R18, R16, R17 ;  /* 0x0000001012117219 */ /* 0x000fce0000010e11 */
.L_x_151:
[----:B------:R-:W-:Y:S05]  /*0820*/  BSYNC.RECONVERGENT B2 ;  /* 0x0000000000027941 */ /* 0x000fea0003800200 */
.L_x_150:
[C-C-:B------:R-:W-:Y:S01]  /*0830*/  SHF.L.W.U32.HI R21, R17.reuse, 0x2, R22.reuse ;  /* 0x0000000211157819 */ /* 0x140fe20000010e16 */
[----:B------:R-:W-:Y:S01]  /*0840*/  IMAD.SHL.U32 R17, R17, 0x4, RZ ;  /* 0x0000000411117824 */ /* 0x000fe200078e00ff */
[----:B------:R-:W-:Y:S01]  /*0850*/  UMOV UR4, 0x54442d19 ;  /* 0x54442d1900047882 */ /* 0x000fe20000000000 */
[----:B------:R-:W-:Y:S01]  /*0860*/  UMOV UR5, 0x3bf921fb ;  /* 0x3bf921fb00057882 */ /* 0x000fe20000000000 */
[----:B------:R-:W-:Y:S02]  /*0870*/  SHF.R.S32.HI R18, RZ, 0x1f, R21 ;  /* 0x0000001fff127819 */ /* 0x000fe40000011415 */
[----:B------:R-:W-:Y:S02]  /*0880*/  SHF.R.U32.HI R22, RZ, 0x1e, R22 ;  /* 0x0000001eff167819 */ /* 0x000fe40000011616 */
[C---:B------:R-:W-:Y:S02]  /*0890*/  LOP3.LUT R16, R18.reuse, R17, RZ, 0x3c, !PT ;  /* 0x0000001112107212 */ /* 0x040fe400078e3cff */
[----:B------:R-:W-:-:S02]  /*08a0*/  LOP3.LUT R17, R18, R21, RZ, 0x3c, !PT ;  /* 0x0000001512117212 */ /* 0x000fc400078e3cff */
[----:B------:R-:W-:Y:S02]  /*08b0*/  ISETP.GE.AND P0, PT, R20, RZ, PT ;  /* 0x000000ff1400720c */ /* 0x000fe40003f06270 */
[C---:B------:R-:W-:Y:S02]  /*08c0*/  LOP3.LUT R20, R21.reuse, R20, RZ, 0x3c, !PT ;  /* 0x0000001415147212 */ /* 0x040fe400078e3cff */
[----:B------:R-:W0:Y:S01]  /*08d0*/  I2F.F64.S64 R16, R16 ;  /* 0x0000001000107312 */ /* 0x000e220000301c00 */
[----:B------:R-:W-:Y:S02]  /*08e0*/  LEA.HI R21, R21, R22, RZ, 0x1 ;  /* 0x0000001615157211 */ /* 0x000fe400078f08ff */
[----:B------:R-:W-:-:S03]  /*08f0*/  ISETP.GE.AND P1, PT, R20, RZ, PT ;  /* 0x000000ff1400720c */ /* 0x000fc60003f26270 */
[----:B------:R-:W-:-:S05]  /*0900*/  IMAD.MOV R20, RZ, RZ, -R21 ;  /* 0x000000ffff147224 */ /* 0x000fca00078e0a15 */
[----:B------:R-:W-:Y:S01]  /*0910*/  @!P0 MOV R21, R20 ;  /* 0x0000001400158202 */ /* 0x000fe20000000f00 */
[----:B0-----:R-:W-:-:S10]  /*0920*/  DMUL R18, R16, UR4 ;  /* 0x0000000410127c28 */ /* 0x001fd40008000000 */
[----:B------:R-:W0:Y:S02]  /*0930*/  F2F.F32.F64 R18, R18 ;  /* 0x0000001200127310 */ /* 0x000e240000301000 */
[----:B0-----:R-:W-:-:S07]  /*0940*/  FSEL R22, -R18, R18, !P1 ;  /* 0x0000001212167208 */ /* 0x001fce0004800100 */
.L_x_148:
[----:B------:R-:W-:Y:S05]  /*0950*/  BSYNC.RECONVERGENT B1 ;  /* 0x0000000000017941 */ /* 0x000fea0003800200 */
.L_x_147:
[----:B------:R-:W2:Y:S01]  /*0960*/  LDG.E.64 R16, desc[UR6][R14.64+0x18] ;  /* 0x000018060e107981 */ /* 0x000ea2000c1e1b00 */
[----:B------:R-:W-:Y:S01]  /*0970*/  LOP3.LUT R18, R21, 0x1, RZ, 0xc0, !PT ;  /* 0x0000000115127812 */ /* 0x000fe200078ec0ff */
[----:B------:R-:W-:Y:S02]  /*0980*/  IMAD.MOV.U32 R20, RZ, RZ, 0x37cbac00 ;  /* 0x37cbac00ff147424 */ /* 0x000fe400078e00ff */
[----:B------:R-:W-:Y:S01]  /*0990*/  FMUL R19, R22, R22 ;  /* 0x0000001616137220 */ /* 0x000fe20000400000 */
[----:B------:R-:W-:Y:S02]  /*09a0*/  MOV R23, 0x3effffff ;  /* 0x3effffff00177802 */ /* 0x000fe40000000f00 */
[----:B------:R-:W-:Y:S01]  /*09b0*/  ISETP.NE.U32.AND P0, PT, R18, 0x1, PT ;  /* 0x000000011200780c */ /* 0x000fe20003f05070 */
[----:B------:R-:W-:Y:S01]  /*09c0*/  FFMA R20, R19, R20, -0.0013887860113754868507 ;  /* 0xbab607ed13147423 */ /* 0x000fe20000000014 */
[----:B------:R-:W-:Y:S01]  /*09d0*/  IMAD.MOV.U32 R18, RZ, RZ, 0x3d2aaabb ;  /* 0x3d2aaabbff127424 */ /* 0x000fe200078e00ff */
[----:B------:R-:W-:-:S02]  /*09e0*/  LOP3.LUT P1, RZ, R21, 0x2, RZ, 0xc0, !PT ;  /* 0x0000000215ff7812 */ /* 0x000fc4000782c0ff */
[----:B------:R-:W-:Y:S02]  /*09f0*/  FSEL R21, -R23, -0.16666662693023681641, !P0 ;  /* 0xbe2aaaa817157808 */ /* 0x000fe40004000100 */
[----:B------:R-:W-:Y:S02]  /*0a00*/  FSEL R20, R20, -0.00019574658654164522886, !P0 ;  /* 0xb94d415314147808 */ /* 0x000fe40004000000 */
[----:B------:R-:W-:-:S05]  /*0a10*/  FSEL R18, R18, 0.0083327032625675201416, !P0 ;  /* 0x3c0885e412127808 */ /* 0x000fca0004000000 */
[----:B------:R-:W-:Y:S01]  /*0a20*/  FFMA R20, R19, R20, R18 ;  /* 0x0000001413147223 */ /* 0x000fe20000000012 */
[----:B------:R-:W-:-:S03]  /*0a30*/  FSEL R18, R22, 1, P0 ;  /* 0x3f80000016127808 */ /* 0x000fc60000000000 */
[C---:B------:R-:W-:Y:S02]  /*0a40*/  FFMA R20, R19.reuse, R20, R21 ;  /* 0x0000001413147223 */ /* 0x040fe40000000015 */
[----:B------:R-:W-:-:S04]  /*0a50*/  FFMA R19, R19, R18, RZ ;  /* 0x0000001213137223 */ /* 0x000fc800000000ff */
[----:B------:R-:W-:-:S04]  /*0a60*/  FFMA R18, R19, R20, R18 ;  /* 0x0000001413127223 */ /* 0x000fc80000000012 */
[----:B------:R-:W-:-:S04]  /*0a70*/  @P1 FADD R18, RZ, -R18 ;  /* 0x80000012ff121221 */ /* 0x000fc80000000000 */
[----:B------:R-:W-:Y:S01]  /*0a80*/  FADD R19, -R18, -RZ ;  /* 0x800000ff12137221 */ /* 0x000fe20000000100 */
[----:B--2---:R-:W-:-:S05]  /*0a90*/  IMAD.WIDE.U32 R16, R5, 0x4, R16 ;  /* 0x0000000405107825 */ /* 0x004fca00078e0010 */
[----:B------:R0:W-:Y:S04]  /*0aa0*/  STG.E desc[UR6][R16.64], R19 ;  /* 0x0000001310007986 */ /* 0x0001e8000c101906 */
[----:B------:R-:W2:Y:S02]  /*0ab0*/  LDG.E R18, desc[UR6][R14.64] ;  /* 0x000000060e127981 */ /* 0x000ea4000c1e1900 */
[C---:B--2---:R-:W-:Y:S01]  /*0ac0*/  ISETP.GE.AND P0, PT, R5.reuse, R18, PT ;  /* 0x000000120500720c */ /* 0x044fe20003f06270 */
[----:B------:R-:W-:-:S12]  /*0ad0*/  VIADD R5, R5, 0x1 ;  /* 0x0000000105057836 */ /* 0x000fd80000000000 */
[----:B0-----:R-:W-:Y:S05]  /*0ae0*/  @!P0 BRA `(.L_x_152) ;  /* 0xfffffff400e48947 */ /* 0x001fea000383ffff */
.L_x_146:
[----:B------:R-:W-:Y:S05]  /*0af0*/  BSYNC.RECONVERGENT B0 ;  /* 0x0000000000007941 */ /* 0x000fea0003800200 */
.L_x_145:
[----:B------:R-:W-:-:S13]  /*0b00*/  ISETP.NE.AND P0, PT, R7, RZ, PT ;  /* 0x000000ff0700720c */ /* 0x000fda0003f05270 */
[----:B------:R-:W-:Y:S05]  /*0b10*/  @!P0 BRA `(.L_x_153) ;  /* 0xfffffff4008c8947 */ /* 0x000fea000383ffff */
[----:B------:R-:W-:Y:S05]  /*0b20*/  EXIT ;  /* 0x000000000000794d */ /* 0x000fea0003800000 */
.L_x_154:
        /* <DEDUP_REMOVED lines=13> */
.L_x_376:


//--------------------- .text._Z14build_elementsiiP9Element_t --------------------------
	.section	.text._Z14build_elementsiiP9Element_t,"ax",@progbits
	.align	128
        .global         _Z14build_elementsiiP9Element_t
        .type           _Z14build_elementsiiP9Element_t,@function
        .size           _Z14build_elementsiiP9Element_t,(.L_x_377 - _Z14build_elementsiiP9Element_t)
        .other          _Z14build_elementsiiP9Element_t,@"STO_CUDA_ENTRY STV_DEFAULT"
_Z14build_elementsiiP9Element_t:
.text._Z14build_elementsiiP9Element_t:
[----:B------:R-:W0:Y:S01]  /*0000*/  LDC R1, c[0x0][0x37c] ;  /* 0x0000df00ff017b82 */ /* 0x000e220000000800 */
[----:B------:R-:W1:Y:S07]  /*0010*/  S2R R24, SR_TID.X ;  /* 0x0000000000187919 */ /* 0x000e6e0000002100 */
[----:B------:R-:W1:Y:S01]  /*0020*/  S2UR UR4, SR_CTAID.X ;  /* 0x00000000000479c3 */ /* 0x000e620000002500 */
[----:B------:R-:W2:Y:S07]  /*0030*/  LDCU UR5, c[0x0][0x380] ;  /* 0x00007000ff0577ac */ /* 0x000eae0008000800 */
[----:B------:R-:W1:Y:S02]  /*0040*/  LDC R23, c[0x0][0x360] ;  /* 0x0000d800ff177b82 */ /* 0x000e640000000800 */
[----:B-1----:R-:W-:-:S05]  /*0050*/  IMAD R24, R23, UR4, R24 ;  /* 0x0000000417187c24 */ /* 0x002fca000f8e0218 */
[----:B--2---:R-:W-:-:S13]  /*0060*/  ISETP.GE.AND P0, PT, R24, UR5, PT ;  /* 0x0000000518007c0c */ /* 0x004fda000bf06270 */
[----:B0-----:R-:W-:Y:S05]  /*0070*/  @P0 EXIT ;  /* 0x000000000000094d */ /* 0x001fea0003800000 */
[----:B------:R-:W0:Y:S01]  /*0080*/  LDCU UR5, c[0x0][0x370] ;  /* 0x00006e00ff0577ac */ /* 0x000e220008000800 */
[----:B------:R-:W1:Y:S01]  /*0090*/  LDCU UR4, c[0x0][0x384] ;  /* 0x00007080ff0477ac */ /* 0x000e620008000800 */
[----:B------:R-:W-:Y:S01]  /*00a0*/  UMOV UR38, 0x4 ;  /* 0x0000000400267882 */ /* 0x000fe20000000000 */
[----:B------:R-:W-:Y:S01]  /*00b0*/  UMOV UR39, 0x0 ;  /* 0x0000000000277882 */ /* 0x000fe20000000000 */
[----:B------:R-:W2:Y:S01]  /*00c0*/  LDCU.64 UR36, c[0x0][0x358] ;  /* 0x00006b00ff2477ac */ /* 0x000ea20008000a00 */
[----:B------:R-:W3:Y:S01]  /*00d0*/  LDCU UR40, c[0x0][0x380] ;  /* 0x00007000ff2877ac */ /* 0x000ee20008000800 */
[----:B0-----:R-:W-:Y:S01]  /*00e0*/  IMAD R23, R23, UR5, RZ ;  /* 0x0000000517177c24 */ /* 0x001fe2000f8e02ff */
[----:B-1----:R-:W-:-:S12]  /*00f0*/  UIMAD.WIDE UR38, UR4, 0x4, UR38 ;  /* 0x00000004042678a5 */ /* 0x002fd8000f8e0226 */
.L_x_164:
[----:B------:R-:W-:Y:S01]  /*0100*/  MOV R2, 0x8 ;  /* 0x0000000800027802 */ /* 0x000fe20000000f00 */
[----:B0-----:R-:W-:Y:S01]  /*0110*/  IMAD.U32 R5, RZ, RZ, UR39 ;  /* 0x00000027ff057e24 */ /* 0x001fe2000f8e00ff */
[----:B------:R-:W-:Y:S01]  /*0120*/  MOV R9, UR39 ;  /* 0x0000002700097c02 */ /* 0x000fe20008000f00 */
[----:B------:R-:W-:Y:S01]  /*0130*/  IMAD.U32 R4, RZ, RZ, UR38 ;  /* 0x00000026ff047e24 */ /* 0x000fe2000f8e00ff */
[----:B------:R0:W1:Y:S01]  /*0140*/  LDC.64 R6, c[0x4][R2] ;  /* 0x0100000002067b82 */ /* 0x0000620000000a00 */
[----:B------:R-:W-:Y:S02]  /*0150*/  IMAD.U32 R8, RZ, RZ, UR38 ;  /* 0x00000026ff087e24 */ /* 0x000fe4000f8e00ff */
[----:B------:R-:W-:-:S07]  /*0160*/  IMAD.MOV.U32 R5, RZ, RZ, R9 ;  /* 0x000000ffff057224 */ /* 0x000fce00078e0009 */
[----:B------:R-:W-:-:S07]  /*0170*/  LEPC R20, `(.L_x_155) ;  /* 0x000000001014794e */ /* 0x000fce0000000000 */
[----:B0123--:R-:W-:Y:S05]  /*0180*/  CALL.ABS.NOINC R6 ;  /* 0x0000000006007343 */ /* 0x00ffea0003c00000 */
.L_x_155:
[----:B------:R0:W1:Y:S01]  /*0190*/  LDC.64 R6, c[0x4][R2] ;  /* 0x0100000002067b82 */ /* 0x0000620000000a00 */
[----:B------:R-:W-:Y:S01]  /*01a0*/  IMAD.U32 R8, RZ, RZ, UR38 ;  /* 0x00000026ff087e24 */ /* 0x000fe2000f8e00ff */
[----:B------:R-:W-:Y:S01]  /*01b0*/  MOV R10, UR38 ;  /* 0x00000026000a7c02 */ /* 0x000fe20008000f00 */
[----:B------:R-:W-:Y:S02]  /*01c0*/  IMAD.U32 R11, RZ, RZ, UR39 ;  /* 0x00000027ff0b7e24 */ /* 0x000fe4000f8e00ff */
[----:B------:R-:W-:Y:S01]  /*01d0*/  IMAD.MOV.U32 R18, RZ, RZ, R4 ;  /* 0x000000ffff127224 */ /* 0x000fe200078e0004 */
[----:B------:R-:W-:Y:S01]  /*01e0*/  MOV R4, R8 ;  /* 0x0000000800047202 */ /* 0x000fe20000000f00 */
[----:B------:R-:W-:Y:S02]  /*01f0*/  IMAD.MOV.U32 R19, RZ, RZ, R5 ;  /* 0x000000ffff137224 */ /* 0x000fe400078e0005 */
[----:B------:R-:W-:Y:S02]  /*0200*/  IMAD.U32 R9, RZ, RZ, UR39 ;  /* 0x00000027ff097e24 */ /* 0x000fe4000f8e00ff */
[----:B0-----:R-:W-:-:S07]  /*0210*/  IMAD.MOV.U32 R5, RZ, RZ, R11 ;  /* 0x000000ffff057224 */ /* 0x001fce00078e000b */
[----:B------:R-:W-:-:S07]  /*0220*/  LEPC R20, `(.L_x_156) ;  /* 0x000000001014794e */ /* 0x000fce0000000000 */
[----:B-1----:R-:W-:Y:S05]  /*0230*/  CALL.ABS.NOINC R6 ;  /* 0x0000000006007343 */ /* 0x002fea0003c00000 */
.L_x_156:
[----:B------:R-:W0:Y:S01]  /*0240*/  LDC.64 R2, c[0x4][R2] ;  /* 0x0100000002027b82 */ /* 0x000e220000000a00 */
[----:B------:R-:W-:Y:S01]  /*0250*/  MOV R6, UR38 ;  /* 0x0000002600067c02 */ /* 0x000fe20008000f00 */
[----:B------:R-:W-:Y:S01]  /*0260*/  IMAD.MOV.U32 R16, RZ, RZ, R4 ;  /* 0x000000ffff107224 */ /* 0x000fe200078e0004 */
[----:B------:R-:W-:Y:S01]  /*0270*/  MOV R9, UR39 ;  /* 0x0000002700097c02 */ /* 0x000fe20008000f00 */
[----:B------:R-:W-:Y:S01]  /*0280*/  IMAD.U32 R7, RZ, RZ, UR39 ;  /* 0x00000027ff077e24 */ /* 0x000fe2000f8e00ff */
[----:B------:R-:W-:Y:S01]  /*0290*/  MOV R17, R5 ;  /* 0x0000000500117202 */ /* 0x000fe20000000f00 */
[----:B------:R-:W-:Y:S02]  /*02a0*/  IMAD.U32 R8, RZ, RZ, UR38 ;  /* 0x00000026ff087e24 */ /* 0x000fe4000f8e00ff */
[----:B------:R-:W-:Y:S02]  /*02b0*/  IMAD.MOV.U32 R4, RZ, RZ, R6 ;  /* 0x000000ffff047224 */ /* 0x000fe400078e0006 */
[----:B------:R-:W-:-:S07]  /*02c0*/  IMAD.MOV.U32 R5, RZ, RZ, R9 ;  /* 0x000000ffff057224 */ /* 0x000fce00078e0009 */
[----:B------:R-:W-:-:S07]  /*02d0*/  LEPC R20, `(.L_x_157) ;  /* 0x000000001014794e */ /* 0x000fce0000000000 */
[----:B0-----:R-:W-:Y:S05]  /*02e0*/  CALL.ABS.NOINC R2 ;  /* 0x0000000002007343 */ /* 0x001fea0003c00000 */
.L_x_157:
[----:B------:R-:W0:Y:S01]  /*02f0*/  LDC.64 R6, c[0x0][0x388] ;  /* 0x0000e200ff067b82 */ /* 0x000e220000000a00 */
[----:B------:R-:W-:Y:S01]  /*0300*/  ISETP.NE.U32.AND P0, PT, R18, RZ, PT ;  /* 0x000000ff1200720c */ /* 0x000fe20003f05070 */
[----:B------:R-:W-:Y:S01]  /*0310*/  BSSY.RECONVERGENT B6, `(.L_x_158) ;  /* 0x0000011000067945 */ /* 0x000fe20003800200 */
[----:B------:R-:W-:Y:S01]  /*0320*/  IMAD.MOV.U32 R22, RZ, RZ, R4 ;  /* 0x000000ffff167224 */ /* 0x000fe200078e0004 */
[----:B------:R-:W-:Y:S02]  /*0330*/  MOV R2, R5 ;  /* 0x0000000500027202 */ /* 0x000fe40000000f00 */
[----:B------:R-:W-:Y:S02]  /*0340*/  ISETP.NE.AND.EX P0, PT, R19, RZ, PT, P0 ;  /* 0x000000ff1300720c */ /* 0x000fe40003f05300 */
[----:B------:R-:W1:Y:S01]  /*0350*/  LDC R3, c[0x0][0x384] ;  /* 0x0000e100ff037b82 */ /* 0x000e620000000800 */
[----:B0-----:R-:W-:-:S05]  /*0360*/  IMAD.WIDE R6, R24, 0x30, R6 ;  /* 0x0000003018067825 */ /* 0x001fca00078e0206 */
[----:B------:R0:W-:Y:S04]  /*0370*/  STG.E.64 desc[UR36][R6.64+0x18], R18 ;  /* 0x0000181206007986 */ /* 0x0001e8000c101b24 */
[----:B------:R0:W-:Y:S04]  /*0380*/  STG.E.64 desc[UR36][R6.64+0x20], R16 ;  /* 0x0000201006007986 */ /* 0x0001e8000c101b24 */
[----:B------:R0:W-:Y:S04]  /*0390*/  STG.E.64 desc[UR36][R6.64+0x28], R4 ;  /* 0x0000280406007986 */ /* 0x0001e8000c101b24 */
[----:B-1----:R0:W-:Y:S01]  /*03a0*/  STG.E desc[UR36][R6.64], R3 ;  /* 0x0000000306007986 */ /* 0x0021e2000c101924 */
[----:B------:R-:W-:Y:S05]  /*03b0*/  @!P0 BRA `(.L_x_159) ;  /* 0x0000000000188947 */ /* 0x000fea0003800000 */
[----:B------:R-:W-:Y:S01]  /*03c0*/  MOV R0, 0x10 ;  /* 0x0000001000007802 */ /* 0x000fe20000000f00 */
[----:B0-----:R-:W-:Y:S02]  /*03d0*/  IMAD.MOV.U32 R4, RZ, RZ, R18 ;  /* 0x000000ffff047224 */ /* 0x001fe400078e0012 */
[----:B------:R-:W-:Y:S01]  /*03e0*/  IMAD.MOV.U32 R5, RZ, RZ, R19 ;  /* 0x000000ffff057224 */ /* 0x000fe200078e0013 */
[----:B------:R0:W1:Y:S06]  /*03f0*/  LDC.64 R6, c[0x4][R0] ;  /* 0x0100000000067b82 */ /* 0x00006c0000000a00 */
[----:B------:R-:W-:-:S07]  /*0400*/  LEPC R20, `(.L_x_159) ;  /* 0x000000001014794e */ /* 0x000fce0000000000 */
[----:B01----:R-:W-:Y:S05]  /*0410*/  CALL.ABS.NOINC R6 ;  /* 0x0000000006007343 */ /* 0x003fea0003c00000 */
.L_x_159:
[----:B------:R-:W-:Y:S05]  /*0420*/  BSYNC.RECONVERGENT B6 ;  /* 0x0000000000067941 */ /* 0x000fea0003800200 */
.L_x_158:
[----:B------:R-:W-:Y:S01]  /*0430*/  ISETP.NE.U32.AND P0, PT, R16, RZ, PT ;  /* 0x000000ff1000720c */ /* 0x000fe20003f05070 */
[----:B------:R-:W-:Y:S03]  /*0440*/  BSSY.RECONVERGENT B6, `(.L_x_160) ;  /* 0x0000009000067945 */ /* 0x000fe60003800200 */
[----:B------:R-:W-:-:S13]  /*0450*/  ISETP.NE.AND.EX P0, PT, R17, RZ, PT, P0 ;  /* 0x000000ff1100720c */ /* 0x000fda0003f05300 */
[----:B------:R-:W-:Y:S05]  /*0460*/  @!P0 BRA `(.L_x_161) ;  /* 0x0000000000188947 */ /* 0x000fea0003800000 */
[----:B------:R-:W-:Y:S01]  /*0470*/  MOV R0, 0x10 ;  /* 0x0000001000007802 */ /* 0x000fe20000000f00 */
[----:B0-----:R-:W-:Y:S01]  /*0480*/  IMAD.MOV.U32 R5, RZ, RZ, R17 ;  /* 0x000000ffff057224 */ /* 0x001fe200078e0011 */
[----:B------:R-:W-:Y:S02]  /*0490*/  MOV R4, R16 ;  /* 0x0000001000047202 */ /* 0x000fe40000000f00 */
[----:B------:R0:W1:Y:S05]  /*04a0*/  LDC.64 R6, c[0x4][R0] ;  /* 0x0100000000067b82 */ /* 0x00006a0000000a00 */
[----:B------:R-:W-:-:S07]  /*04b0*/  LEPC R20, `(.L_x_161) ;  /* 0x000000001014794e */ /* 0x000fce0000000000 */
[----:B01----:R-:W-:Y:S05]  /*04c0*/  CALL.ABS.NOINC R6 ;  /* 0x0000000006007343 */ /* 0x003fea0003c00000 */
.L_x_161:
[----:B------:R-:W-:Y:S05]  /*04d0*/  BSYNC.RECONVERGENT B6 ;  /* 0x0000000000067941 */ /* 0x000fea0003800200 */
.L_x_160:
        /* <DEDUP_REMOVED lines=10> */
.L_x_163:
[----:B------:R-:W-:Y:S05]  /*0580*/  BSYNC.RECONVERGENT B6 ;  /* 0x0000000000067941 */ /* 0x000fea0003800200 */
.L_x_162:
[----:B------:R-:W-:-:S05]  /*0590*/  IMAD.IADD R24, R23, 0x1, R24 ;  /* 0x0000000117187824 */ /* 0x000fca00078e0218 */
[----:B------:R-:W-:-:S13]  /*05a0*/  ISETP.GE.AND P0, PT, R24, UR40, PT ;  /* 0x0000002818007c0c */ /* 0x000fda000bf06270 */
[----:B------:R-:W-:Y:S05]  /*05b0*/  @!P0 BRA `(.L_x_164) ;  /* 0xfffffff800d08947 */ /* 0x000fea000383ffff */
[----:B------:R-:W-:Y:S05]  /*05c0*/  EXIT ;  /* 0x000000000000794d */ /* 0x000fea0003800000 */
.L_x_165:
        /* <DEDUP_REMOVED lines=11> */
.L_x_377:


//--------------------- .text._Z34polynomial_derivative_matrices_hatiPKfS0_Pf --------------------------
	.section	.text._Z34polynomial_derivative_matrices_hatiPKfS0_Pf,"ax",@progbits
	.align	128
        .global         _Z34polynomial_derivative_matrices_hatiPKfS0_Pf
        .type           _Z34polynomial_derivative_matrices_hatiPKfS0_Pf,@function
        .size           _Z34polynomial_derivative_matrices_hatiPKfS0_Pf,(.L_x_367 - _Z34polynomial_derivative_matrices_hatiPKfS0_Pf)
        .other          _Z34polynomial_derivative_matrices_hatiPKfS0_Pf,@"STO_CUDA_ENTRY STV_DEFAULT"
_Z34polynomial_derivative_matrices_hatiPKfS0_Pf:
.text._Z34polynomial_derivative_matrices_hatiPKfS0_Pf:
[----:B------:R-:W-:Y:S01]  /*0000*/  LDC R1, c[0x0][0x37c] ;  /* 0x0000df00ff017b82 */ /* 0x000fe20000000800 */
[----:B------:R-:W0:Y:S01]  /*0010*/  S2R R6, SR_TID.X ;  /* 0x0000000000067919 */ /* 0x000e220000002100 */
[----:B------:R-:W1:Y:S06]  /*0020*/  LDCU UR8, c[0x0][0x360] ;  /* 0x00006c00ff0877ac */ /* 0x000e6c0008000800 */
[----:B------:R-:W0:Y:S01]  /*0030*/  S2UR UR4, SR_CTAID.X ;  /* 0x00000000000479c3 */ /* 0x000e220000002500 */
[----:B------:R-:W2:Y:S01]  /*0040*/  S2R R11, SR_TID.Y ;  /* 0x00000000000b7919 */ /* 0x000ea20000002200 */
[----:B------:R-:W3:Y:S06]  /*0050*/  LDCU UR12, c[0x0][0x380] ;  /* 0x00007000ff0c77ac */ /* 0x000eec0008000800 */
[----:B------:R-:W0:Y:S01]  /*0060*/  LDC R3, c[0x0][0x360] ;  /* 0x0000d800ff037b82 */ /* 0x000e220000000800 */
[----:B------:R-:W4:Y:S07]  /*0070*/  LDCU UR6, c[0x0][0x364] ;  /* 0x00006c80ff0677ac */ /* 0x000f2e0008000800 */
[----:B------:R-:W2:Y:S01]  /*0080*/  S2UR UR11, SR_CTAID.Y ;  /* 0x00000000000b79c3 */ /* 0x000ea20000002600 */
[----:B---3--:R-:W-:-:S07]  /*0090*/  UIADD3 UR10, UPT, UPT, UR12, 0x1, URZ ;  /* 0x000000010c0a7890 */ /* 0x008fce000fffe0ff */
[----:B------:R-:W2:Y:S01]  /*00a0*/  LDC R0, c[0x0][0x364] ;  /* 0x0000d900ff007b82 */ /* 0x000ea20000000800 */
[----:B------:R-:W4:Y:S01]  /*00b0*/  LDCU UR9, c[0x0][0x374] ;  /* 0x00006e80ff0977ac */ /* 0x000f220008000800 */
[----:B------:R-:W-:Y:S01]  /*00c0*/  UIADD3 UR7, UPT, UPT, UR10, UR12, URZ ;  /* 0x0000000c0a077290 */ /* 0x000fe2000fffe0ff */
[----:B0-----:R-:W-:Y:S01]  /*00d0*/  IMAD R6, R3, UR4, R6 ;  /* 0x0000000403067c24 */ /* 0x001fe2000f8e0206 */
[----:B------:R-:W-:-:S04]  /*00e0*/  UIMAD UR4, UR12, UR12, UR12 ;  /* 0x0000000c0c0472a4 */ /* 0x000fc8000f8e020c */
[----:B------:R-:W-:Y:S01]  /*00f0*/  ISETP.GT.AND P0, PT, R6, UR12, PT ;  /* 0x0000000c06007c0c */ /* 0x000fe2000bf04270 */
[----:B------:R-:W-:Y:S02]  /*0100*/  ULEA.HI UR5, UR4, UR4, URZ, 0x1 ;  /* 0x0000000404057291 */ /* 0x000fe4000f8f08ff */
[----:B------:R-:W-:Y:S02]  /*0110*/  UIMAD UR4, UR4, UR7, URZ ;  /* 0x00000007040472a4 */ /* 0x000fe4000f8e02ff */
[----:B----4-:R-:W-:Y:S01]  /*0120*/  UIMAD UR6, UR6, UR9, URZ ;  /* 0x00000009060672a4 */ /* 0x010fe2000f8e02ff */
[----:B--2---:R-:W-:-:S07]  /*0130*/  IMAD R11, R0, UR11, R11 ;  /* 0x0000000b000b7c24 */ /* 0x004fce000f8e020b */
[----:B-1----:R-:W-:Y:S05]  /*0140*/  @P0 EXIT ;  /* 0x000000000000094d */ /* 0x002fea0003800000 */
[----:B------:R-:W0:Y:S01]  /*0150*/  I2F.U32.RP R5, UR6 ;  /* 0x0000000600057d06 */ /* 0x000e220008209000 */
[----:B------:R-:W-:Y:S01]  /*0160*/  IMAD.U32 R0, RZ, RZ, UR12 ;  /* 0x0000000cff007e24 */ /* 0x000fe2000f8e00ff */
[----:B------:R-:W-:Y:S01]  /*0170*/  IADD3 R9, PT, PT, R11, UR6, RZ ;  /* 0x000000060b097c10 */ /* 0x000fe2000fffe0ff */
[----:B------:R-:W-:Y:S01]  /*0180*/  IMAD R7, RZ, RZ, -UR6 ;  /* 0x80000006ff077e24 */ /* 0x000fe2000f8e02ff */
[----:B------:R-:W1:Y:S01]  /*0190*/  LDC.64 R20, c[0x0][0x388] ;  /* 0x0000e200ff147b82 */ /* 0x000e620000000a00 */
[----:B------:R-:W-:Y:S01]  /*01a0*/  USHF.R.S32.HI UR7, URZ, 0x1, UR5 ;  /* 0x00000001ff077899 */ /* 0x000fe20008011405 */
[----:B------:R-:W-:Y:S01]  /*01b0*/  VIADDMNMX R0, R9, 0xffffffff, R0, !PT ;  /* 0xffffffff09007846 */ /* 0x000fe20007800100 */
[----:B------:R-:W-:Y:S02]  /*01c0*/  USHF.L.U32 UR11, UR6, 0x2, URZ ;  /* 0x00000002060b7899 */ /* 0x000fe400080006ff */
[----:B------:R-:W-:Y:S01]  /*01d0*/  ISETP.NE.U32.AND P3, PT, RZ, UR6, PT ;  /* 0x00000006ff007c0c */ /* 0x000fe2000bf65070 */
[----:B------:R-:W2:Y:S01]  /*01e0*/  LDCU UR9, c[0x0][0x370] ;  /* 0x00006e00ff0977ac */ /* 0x000ea20008000800 */
[----:B------:R-:W-:Y:S01]  /*01f0*/  IMAD.IADD R4, R0, 0x1, -R9 ;  /* 0x0000000100047824 */ /* 0x000fe200078e0a09 */
[----:B------:R-:W-:Y:S01]  /*0200*/  UIMAD.WIDE UR4, UR4, 0x2aaaaaab, URZ ;  /* 0x2aaaaaab040478a5 */ /* 0x000fe2000f8e02ff */
[----:B0-----:R-:W0:Y:S03]  /*0210*/  MUFU.RCP R5, R5 ;  /* 0x0000000500057308 */ /* 0x001e260000001000 */
[----:B------:R-:W-:Y:S01]  /*0220*/  IADD3 R0, PT, PT, R4, 0x1, RZ ;  /* 0x0000000104007810 */ /* 0x000fe20007ffe0ff */
[----:B------:R-:W3:Y:S03]  /*0230*/  LDCU.64 UR12, c[0x0][0x358] ;  /* 0x00006b00ff0c77ac */ /* 0x000ee60008000a00 */
[----:B------:R-:W-:Y:S01]  /*0240*/  ISETP.NE.AND P0, PT, R0, RZ, PT ;  /* 0x000000ff0000720c */ /* 0x000fe20003f05270 */
[----:B------:R-:W4:Y:S01]  /*0250*/  LDCU UR14, c[0x0][0x380] ;  /* 0x00007000ff0e77ac */ /* 0x000f220008000800 */
[----:B------:R-:W-:-:S02]  /*0260*/  ULEA.HI UR5, UR5, UR5, URZ, 0x1 ;  /* 0x0000000505057291 */ /* 0x000fc4000f8f08ff */
[----:B--2---:R-:W-:Y:S01]  /*0270*/  UIMAD UR4, UR8, UR9, URZ ;  /* 0x00000009080472a4 */ /* 0x004fe2000f8e02ff */
[----:B0-----:R-:W-:-:S08]  /*0280*/  IADD3 R2, PT, PT, R5, 0xffffffe, RZ ;  /* 0x0ffffffe05027810 */ /* 0x001fd00007ffe0ff */
[----:B------:R-:W-:Y:S01]  /*0290*/  @!P0 IMAD.MOV R4, RZ, RZ, R0 ;  /* 0x000000ffff048224 */ /* 0x000fe200078e0200 */
[----:B------:R0:W2:Y:S02]  /*02a0*/  F2I.FTZ.U32.TRUNC.NTZ R3, R2 ;  /* 0x0000000200037305 */ /* 0x0000a4000021f000 */
[----:B0-----:R-:W-:Y:S02]  /*02b0*/  HFMA2 R2, -RZ, RZ, 0, 0 ;  /* 0x00000000ff027431 */ /* 0x001fe400000001ff */
[----:B--2---:R-:W-:Y:S01]  /*02c0*/  IMAD R5, R7, R3, RZ ;  /* 0x0000000307057224 */ /* 0x004fe200078e02ff */
[----:B------:R-:W-:-:S03]  /*02d0*/  SEL R7, RZ, 0x1, !P0 ;  /* 0x00000001ff077807 */ /* 0x000fc60004000000 */
[----:B------:R-:W-:-:S04]  /*02e0*/  IMAD.HI.U32 R3, R3, R5, R2 ;  /* 0x0000000503037227 */ /* 0x000fc800078e0002 */
[----:B------:R-:W-:Y:S02]  /*02f0*/  VIADD R5, R9, UR6 ;  /* 0x0000000609057c36 */ /* 0x000fe40008000000 */
[----:B------:R-:W-:-:S05]  /*0300*/  IMAD.HI.U32 R0, R3, R4, RZ ;  /* 0x0000000403007227 */ /* 0x000fca00078e00ff */
[----:B------:R-:W-:-:S05]  /*0310*/  IADD3 R3, PT, PT, -R0, RZ, RZ ;  /* 0x000000ff00037210 */ /* 0x000fca0007ffe1ff */
[----:B------:R-:W-:Y:S01]  /*0320*/  IMAD R4, R3, UR6, R4 ;  /* 0x0000000603047c24 */ /* 0x000fe2000f8e0204 */
[----:B------:R-:W-:-:S04]  /*0330*/  IADD3 R3, PT, PT, R11, UR7, RZ ;  /* 0x000000070b037c10 */ /* 0x000fc8000fffe0ff */
[----:B------:R-:W-:Y:S01]  /*0340*/  ISETP.GE.U32.AND P1, PT, R4, UR6, PT ;  /* 0x0000000604007c0c */ /* 0x000fe2000bf26070 */
[----:B-1----:R-:W-:-:S12]  /*0350*/  IMAD.WIDE R20, R3, 0x4, R20 ;  /* 0x0000000403147825 */ /* 0x002fd800078e0214 */
[----:B------:R-:W-:Y:S02]  /*0360*/  @P1 VIADD R4, R4, -UR6 ;  /* 0x8000000604041c36 */ /* 0x000fe40008000000 */
[----:B------:R-:W-:Y:S01]  /*0370*/  @P1 VIADD R0, R0, 0x1 ;  /* 0x0000000100001836 */ /* 0x000fe20000000000 */
[----:B------:R-:W-:Y:S02]  /*0380*/  IADD3 R18, P1, PT, R20, UR11, RZ ;  /* 0x0000000b14127c10 */ /* 0x000fe4000ff3e0ff */
[----:B------:R-:W-:Y:S02]  /*0390*/  ISETP.GE.U32.AND P2, PT, R4, UR6, PT ;  /* 0x0000000604007c0c */ /* 0x000fe4000bf46070 */
[----:B------:R-:W-:Y:S01]  /*03a0*/  IADD3 R16, P0, PT, R18, UR11, RZ ;  /* 0x0000000b12107c10 */ /* 0x000fe2000ff1e0ff */
[----:B------:R-:W-:-:S05]  /*03b0*/  IMAD.X R19, RZ, RZ, R21, P1 ;  /* 0x000000ffff137224 */ /* 0x000fca00008e0615 */
[----:B------:R-:W-:-:S05]  /*03c0*/  IADD3.X R17, PT, PT, RZ, R19, RZ, P0, !PT ;  /* 0x00000013ff117210 */ /* 0x000fca00007fe4ff */
[----:B------:R-:W-:Y:S02]  /*03d0*/  @P2 IADD3 R0, PT, PT, R0, 0x1, RZ ;  /* 0x0000000100002810 */ /* 0x000fe40007ffe0ff */
[----:B------:R-:W-:-:S04]  /*03e0*/  @!P3 LOP3.LUT R0, RZ, UR6, RZ, 0x33, !PT ;  /* 0x00000006ff00bc12 */ /* 0x000fc8000f8e33ff */
[----:B------:R-:W-:-:S04]  /*03f0*/  IADD3 R7, PT, PT, R7, R0, RZ ;  /* 0x0000000007077210 */ /* 0x000fc80007ffe0ff */
[----:B---34-:R-:W-:-:S07]  /*0400*/  LOP3.LUT R4, R7, 0x3, RZ, 0xc0, !PT ;  /* 0x0000000307047812 */ /* 0x018fce00078ec0ff */
.L_x_185:
[----:B0-----:R-:W0:Y:S01]  /*0410*/  LDCU UR8, c[0x0][0x380] ;  /* 0x00007000ff0877ac */ /* 0x001e220008000800 */
[----:B------:R-:W-:Y:S01]  /*0420*/  BSSY.RECONVERGENT B0, `(.L_x_166) ;  /* 0x00000c9000007945 */ /* 0x000fe20003800200 */
[----:B0-----:R-:W-:-:S13]  /*0430*/  ISETP.GT.AND P0, PT, R11, UR8, PT ;  /* 0x000000080b007c0c */ /* 0x001fda000bf04270 */
[----:B-123--:R-:W-:Y:S05]  /*0440*/  @P0 BRA `(.L_x_167) ;  /* 0x0000000c00180947 */ /* 0x00efea0003800000 */
[----:B------:R-:W0:Y:S01]  /*0450*/  LDC.64 R14, c[0x0][0x388] ;  /* 0x0000e200ff0e7b82 */ /* 0x000e220000000a00 */
[----:B------:R-:W-:Y:S01]  /*0460*/  ISETP.NE.AND P0, PT, R4, 0x3, PT ;  /* 0x000000030400780c */ /* 0x000fe20003f05270 */
[C---:B------:R-:W-:Y:S01]  /*0470*/  VIADD R3, R6.reuse, UR7 ;  /* 0x0000000706037c36 */ /* 0x040fe20008000000 */
[----:B------:R-:W-:Y:S01]  /*0480*/  MOV R13, UR10 ;  /* 0x0000000a000d7c02 */ /* 0x000fe20008000f00 */
[----:B------:R-:W-:Y:S01]  /*0490*/  BSSY.RECONVERGENT B1, `(.L_x_168) ;  /* 0x0000053000017945 */ /* 0x000fe20003800200 */
[C---:B------:R-:W-:Y:S01]  /*04a0*/  VIADD R2, R6.reuse, UR5 ;  /* 0x0000000506027c36 */ /* 0x040fe20008000000 */
[----:B------:R-:W-:Y:S02]  /*04b0*/  MOV R27, R11 ;  /* 0x0000000b001b7202 */ /* 0x000fe40000000f00 */
[----:B------:R-:W-:Y:S02]  /*04c0*/  IMAD R10, R6, R13, UR5 ;  /* 0x00000005060a7e24 */ /* 0x000fe4000f8e020d */
[----:B0-----:R-:W-:-:S04]  /*04d0*/  IMAD.WIDE R14, R3, 0x4, R14 ;  /* 0x00000004030e7825 */ /* 0x001fc800078e020e */
[----:B------:R-:W-:Y:S05]  /*04e0*/  @!P0 BRA `(.L_x_169) ;  /* 0x0000000400348947 */ /* 0x000fea0003800000 */
[----:B------:R-:W0:Y:S01]  /*04f0*/  LDC.64 R12, c[0x0][0x390] ;  /* 0x0000e400ff0c7b82 */ /* 0x000e220000000a00 */
[----:B------:R-:W2:Y:S01]  /*0500*/  LDG.E R22, desc[UR12][R14.64] ;  /* 0x0000000c0e167981 */ /* 0x000ea2000c1e1900 */
[----:B------:R-:W-:-:S03]  /*0510*/  IMAD R3, R11, UR10, R2 ;  /* 0x0000000a0b037c24 */ /* 0x000fc6000f8e0202 */
[----:B------:R-:W3:Y:S01]  /*0520*/  LDG.E R0, desc[UR12][R20.64] ;  /* 0x0000000c14007981 */ /* 0x000ee2000c1e1900 */
[----:B0-----:R-:W-:-:S05]  /*0530*/  IMAD.WIDE R12, R3, 0x4, R12 ;  /* 0x00000004030c7825 */ /* 0x001fca00078e020c */
[----:B------:R-:W3:Y:S01]  /*0540*/  LDG.E R3, desc[UR12][R12.64] ;  /* 0x0000000c0c037981 */ /* 0x000ee2000c1e1900 */
[----:B------:R-:W-:Y:S01]  /*0550*/  BSSY.RECONVERGENT B2, `(.L_x_170) ;  /* 0x000000e000027945 */ /* 0x000fe20003800200 */
[----:B------:R-:W-:Y:S01]  /*0560*/  ISETP.NE.AND P2, PT, R4, RZ, PT ;  /* 0x000000ff0400720c */ /* 0x000fe20003f45270 */
[----:B--2---:R-:W0:Y:S02]  /*0570*/  MUFU.RCP R8, R22 ;  /* 0x0000001600087308 */ /* 0x004e240000001000 */
[----:B0-----:R-:W-:Y:S01]  /*0580*/  FFMA R23, -R22, R8, 1 ;  /* 0x3f80000016177423 */ /* 0x001fe20000000108 */
[----:B---3--:R-:W-:-:S05]  /*0590*/  FMUL R3, R3, -R0 ;  /* 0x8000000003037220 */ /* 0x008fca0000400000 */
[----:B------:R-:W0:Y:S01]  /*05a0*/  FCHK P0, R3, R22 ;  /* 0x0000001603007302 */ /* 0x000e220000000000 */
[----:B------:R-:W-:-:S04]  /*05b0*/  FFMA R8, R8, R23, R8 ;  /* 0x0000001708087223 */ /* 0x000fc80000000008 */
[----:B------:R-:W-:-:S04]  /*05c0*/  FFMA R23, R3, R8, RZ ;  /* 0x0000000803177223 */ /* 0x000fc800000000ff */
[----:B------:R-:W-:-:S04]  /*05d0*/  FFMA R0, -R22, R23, R3 ;  /* 0x0000001716007223 */ /* 0x000fc80000000103 */
[----:B------:R-:W-:Y:S01]  /*05e0*/  FFMA R0, R8, R0, R23 ;  /* 0x0000000008007223 */ /* 0x000fe20000000017 */
[----:B0-----:R-:W-:Y:S06]  /*05f0*/  @!P0 BRA `(.L_x_171) ;  /* 0x00000000000c8947 */ /* 0x001fec0003800000 */
[----:B------:R-:W-:Y:S01]  /*0600*/  IMAD.MOV.U32 R0, RZ, RZ, R22 ;  /* 0x000000ffff007224 */ /* 0x000fe200078e0016 */
[----:B------:R-:W-:-:S07]  /*0610*/  MOV R8, 0x630 ;  /* 0x0000063000087802 */ /* 0x000fce0000000f00 */
[----:B------:R-:W-:Y:S05]  /*0620*/  CALL.REL.NOINC `($__internal_1_$__cuda_sm3x_div_rn_noftz_f32_slowpath) ;  /* 0x0000000800b87944 */ /* 0x000fea0003c00000 */
.L_x_171:
[----:B------:R-:W-:Y:S05]  /*0630*/  BSYNC.RECONVERGENT B2 ;  /* 0x0000000000027941 */ /* 0x000fea0003800200 */
.L_x_170:
[----:B------:R-:W0:Y:S01]  /*0640*/  LDC.64 R12, c[0x0][0x398] ;  /* 0x0000e600ff0c7b82 */ /* 0x000e220000000a00 */
[----:B------:R-:W-:Y:S01]  /*0650*/  IADD3 R3, PT, PT, R11, R10, RZ ;  /* 0x0000000a0b037210 */ /* 0x000fe20007ffe0ff */
[----:B------:R-:W-:-:S04]  /*0660*/  IMAD.MOV.U32 R27, RZ, RZ, R9 ;  /* 0x000000ffff1b7224 */ /* 0x000fc800078e0009 */
[----:B0-----:R-:W-:-:S05]  /*0670*/  IMAD.WIDE R12, R3, 0x4, R12 ;  /* 0x00000004030c7825 */ /* 0x001fca00078e020c */
[----:B------:R0:W-:Y:S01]  /*0680*/  STG.E desc[UR12][R12.64], R0 ;  /* 0x000000000c007986 */ /* 0x0001e2000c10190c */
[----:B------:R-:W-:Y:S05]  /*0690*/  @!P2 BRA `(.L_x_169) ;  /* 0x0000000000c8a947 */ /* 0x000fea0003800000 */
[----:B------:R-:W1:Y:S01]  /*06a0*/  LDC.64 R22, c[0x0][0x390] ;  /* 0x0000e400ff167b82 */ /* 0x000e620000000a00 */
[----:B------:R-:W2:Y:S01]  /*06b0*/  LDG.E R24, desc[UR12][R14.64] ;  /* 0x0000000c0e187981 */ /* 0x000ea2000c1e1900 */
[----:B------:R-:W-:-:S03]  /*06c0*/  IMAD R3, R9, UR10, R2 ;  /* 0x0000000a09037c24 */ /* 0x000fc6000f8e0202 */
[----:B0-----:R-:W3:Y:S01]  /*06d0*/  LDG.E R0, desc[UR12][R18.64] ;  /* 0x0000000c12007981 */ /* 0x001ee2000c1e1900 */
[----:B-1----:R-:W-:-:S05]  /*06e0*/  IMAD.WIDE R22, R3, 0x4, R22 ;  /* 0x0000000403167825 */ /* 0x002fca00078e0216 */
[----:B------:R-:W3:Y:S01]  /*06f0*/  LDG.E R3, desc[UR12][R22.64] ;  /* 0x0000000c16037981 */ /* 0x000ee2000c1e1900 */
[----:B------:R-:W-:Y:S01]  /*0700*/  BSSY.RECONVERGENT B2, `(.L_x_172) ;  /* 0x000000e000027945 */ /* 0x000fe20003800200 */
[----:B------:R-:W-:Y:S01]  /*0710*/  ISETP.NE.AND P2, PT, R4, 0x1, PT ;  /* 0x000000010400780c */ /* 0x000fe20003f45270 */
        /* <DEDUP_REMOVED lines=9> */
[----:B------:R-:W-:Y:S02]  /*07b0*/  MOV R0, R24 ;  /* 0x0000001800007202 */ /* 0x000fe40000000f00 */
[----:B------:R-:W-:-:S07]  /*07c0*/  MOV R8, 0x7e0 ;  /* 0x000007e000087802 */ /* 0x000fce0000000f00 */
[----:B------:R-:W-:Y:S05]  /*07d0*/  CALL.REL.NOINC `($__internal_1_$__cuda_sm3x_div_rn_noftz_f32_slowpath) ;  /* 0x00000008004c7944 */ /* 0x000fea0003c00000 */
.L_x_173:
[----:B------:R-:W-:Y:S05]  /*07e0*/  BSYNC.RECONVERGENT B2 ;  /* 0x0000000000027941 */ /* 0x000fea0003800200 */
.L_x_172:
[----:B------:R-:W-:Y:S02]  /*07f0*/  IADD3 R12, P0, PT, R12, UR11, RZ ;  /* 0x0000000b0c0c7c10 */ /* 0x000fe4000ff1e0ff */
[----:B------:R-:W-:-:S03]  /*0800*/  MOV R27, R5 ;  /* 0x00000005001b7202 */ /* 0x000fc60000000f00 */
[----:B------:R-:W-:-:S05]  /*0810*/  IMAD.X R13, RZ, RZ, R13, P0 ;  /* 0x000000ffff0d7224 */ /* 0x000fca00000e060d */
[----:B------:R1:W-:Y:S01]  /*0820*/  STG.E desc[UR12][R12.64], R0 ;  /* 0x000000000c007986 */ /* 0x0003e2000c10190c */
[----:B------:R-:W-:Y:S05]  /*0830*/  @!P2 BRA `(.L_x_169) ;  /* 0x000000000060a947 */ /* 0x000fea0003800000 */
[----:B------:R-:W0:Y:S01]  /*0840*/  LDC.64 R22, c[0x0][0x390] ;  /* 0x0000e400ff167b82 */ /* 0x000e220000000a00 */
[----:B------:R-:W2:Y:S01]  /*0850*/  LDG.E R24, desc[UR12][R14.64] ;  /* 0x0000000c0e187981 */ /* 0x000ea2000c1e1900 */
[----:B------:R-:W-:-:S03]  /*0860*/  IMAD R3, R5, UR10, R2 ;  /* 0x0000000a05037c24 */ /* 0x000fc6000f8e0202 */
[----:B-1----:R-:W3:Y:S01]  /*0870*/  LDG.E R0, desc[UR12][R16.64] ;  /* 0x0000000c10007981 */ /* 0x002ee2000c1e1900 */
[----:B0-----:R-:W-:-:S05]  /*0880*/  IMAD.WIDE R22, R3, 0x4, R22 ;  /* 0x0000000403167825 */ /* 0x001fca00078e0216 */
[----:B------:R-:W3:Y:S01]  /*0890*/  LDG.E R3, desc[UR12][R22.64] ;  /* 0x0000000c16037981 */ /* 0x000ee2000c1e1900 */
[----:B------:R-:W-:Y:S01]  /*08a0*/  BSSY.RECONVERGENT B2, `(.L_x_174) ;  /* 0x000000e000027945 */ /* 0x000fe20003800200 */
[----:B------:R-:W-:Y:S01]  /*08b0*/  VIADD R27, R5, UR6 ;  /* 0x00000006051b7c36 */ /* 0x000fe20008000000 */
        /* <DEDUP_REMOVED lines=12> */
.L_x_175:
[----:B------:R-:W-:Y:S05]  /*0980*/  BSYNC.RECONVERGENT B2 ;  /* 0x0000000000027941 */ /* 0x000fea0003800200 */
.L_x_174:
[----:B------:R-:W-:-:S05]  /*0990*/  IADD3 R12, P0, PT, R12, UR11, RZ ;  /* 0x0000000b0c0c7c10 */ /* 0x000fca000ff1e0ff */
[----:B------:R-:W-:-:S05]  /*09a0*/  IMAD.X R13, RZ, RZ, R13, P0 ;  /* 0x000000ffff0d7224 */ /* 0x000fca00000e060d */
[----:B------:R2:W-:Y:S03]  /*09b0*/  STG.E desc[UR12][R12.64], R0 ;  /* 0x000000000c007986 */ /* 0x0005e6000c10190c */
.L_x_169:
[----:B------:R-:W-:Y:S05]  /*09c0*/  BSYNC.RECONVERGENT B1 ;  /* 0x0000000000017941 */ /* 0x000fea0003800200 */
.L_x_168:
[----:B------:R-:W-:-:S13]  /*09d0*/  ISETP.GE.U32.AND P0, PT, R7, 0x3, PT ;  /* 0x000000030700780c */ /* 0x000fda0003f06070 */
[----:B------:R-:W-:Y:S05]  /*09e0*/  @!P0 BRA `(.L_x_167) ;  /* 0x0000000400b08947 */ /* 0x000fea0003800000 */
.L_x_184:
[----:B---3--:R-:W3:Y:S01]  /*09f0*/  LDC.64 R22, c[0x0][0x390] ;  /* 0x0000e400ff167b82 */ /* 0x008ee20000000a00 */
[----:B012---:R-:W2:Y:S07]  /*0a00*/  LDG.E R0, desc[UR12][R14.64] ;  /* 0x0000000c0e007981 */ /* 0x007eae000c1e1900 */
[----:B------:R-:W0:Y:S01]  /*0a10*/  LDC.64 R12, c[0x0][0x388] ;  /* 0x0000e200ff0c7b82 */ /* 0x000e220000000a00 */
[C---:B------:R-:W-:Y:S01]  /*0a20*/  IADD3 R25, PT, PT, R27.reuse, UR7, RZ ;  /* 0x000000071b197c10 */ /* 0x040fe2000fffe0ff */
[----:B------:R-:W-:-:S04]  /*0a30*/  IMAD R3, R27, UR10, R2 ;  /* 0x0000000a1b037c24 */ /* 0x000fc8000f8e0202 */
[----:B---3--:R-:W-:-:S05]  /*0a40*/  IMAD.WIDE R22, R3, 0x4, R22 ;  /* 0x0000000403167825 */ /* 0x008fca00078e0216 */
[----:B------:R-:W3:Y:S01]  /*0a50*/  LDG.E R3, desc[UR12][R22.64] ;  /* 0x0000000c16037981 */ /* 0x000ee2000c1e1900 */
[----:B0-----:R-:W-:-:S05]  /*0a60*/  IMAD.WIDE R12, R25, 0x4, R12 ;  /* 0x00000004190c7825 */ /* 0x001fca00078e020c */
[----:B------:R-:W3:Y:S01]  /*0a70*/  LDG.E R8, desc[UR12][R12.64] ;  /* 0x0000000c0c087981 */ /* 0x000ee2000c1e1900 */
[----:B------:R-:W-:Y:S01]  /*0a80*/  BSSY.RECONVERGENT B1, `(.L_x_176) ;  /* 0x000000d000017945 */ /* 0x000fe20003800200 */
[----:B--2---:R-:W0:Y:S02]  /*0a90*/  MUFU.RCP R25, R0 ;  /* 0x0000000000197308 */ /* 0x004e240000001000 */
[----:B0-----:R-:W-:-:S04]  /*0aa0*/  FFMA R24, -R0, R25, 1 ;  /* 0x3f80000000187423 */ /* 0x001fc80000000119 */
[----:B------:R-:W-:Y:S01]  /*0ab0*/  FFMA R24, R25, R24, R25 ;  /* 0x0000001819187223 */ /* 0x000fe20000000019 */
[----:B---3--:R-:W-:-:S04]  /*0ac0*/  FMUL R3, R3, -R8 ;  /* 0x8000000803037220 */ /* 0x008fc80000400000 */
[----:B------:R-:W0:Y:S01]  /*0ad0*/  FCHK P0, R3, R0 ;  /* 0x0000000003007302 */ /* 0x000e220000000000 */
[----:B------:R-:W-:-:S04]  /*0ae0*/  FFMA R25, R3, R24, RZ ;  /* 0x0000001803197223 */ /* 0x000fc800000000ff */
[----:B------:R-:W-:-:S04]  /*0af0*/  FFMA R8, -R0, R25, R3 ;  /* 0x0000001900087223 */ /* 0x000fc80000000103 */
[----:B------:R-:W-:Y:S01]  /*0b00*/  FFMA R29, R24, R8, R25 ;  /* 0x00000008181d7223 */ /* 0x000fe20000000019 */
[----:B0-----:R-:W-:Y:S06]  /*0b10*/  @!P0 BRA `(.L_x_177) ;  /* 0x00000000000c8947 */ /* 0x001fec0003800000 */
[----:B------:R-:W-:-:S07]  /*0b20*/  MOV R8, 0xb40 ;  /* 0x00000b4000087802 */ /* 0x000fce0000000f00 */
[----:B------:R-:W-:Y:S05]  /*0b30*/  CALL.REL.NOINC `($__internal_1_$__cuda_sm3x_div_rn_noftz_f32_slowpath) ;  /* 0x0000000400747944 */ /* 0x000fea0003c00000 */
[----:B------:R-:W-:-:S07]  /*0b40*/  IMAD.MOV.U32 R29, RZ, RZ, R0 ;  /* 0x000000ffff1d7224 */ /* 0x000fce00078e0000 */
.L_x_177:
[----:B------:R-:W-:Y:S05]  /*0b50*/  BSYNC.RECONVERGENT B1 ;  /* 0x0000000000017941 */ /* 0x000fea0003800200 */
.L_x_176:
[----:B------:R-:W0:Y:S01]  /*0b60*/  LDC.64 R22, c[0x0][0x398] ;  /* 0x0000e600ff167b82 */ /* 0x000e220000000a00 */
[----:B------:R-:W-:-:S07]  /*0b70*/  IADD3 R3, PT, PT, R10, R27, RZ ;  /* 0x0000001b0a037210 */ /* 0x000fce0007ffe0ff */
[----:B------:R-:W1:Y:S01]  /*0b80*/  LDC.64 R24, c[0x0][0x390] ;  /* 0x0000e400ff187b82 */ /* 0x000e620000000a00 */
[----:B------:R-:W-:Y:S01]  /*0b90*/  VIADD R27, R27, UR6 ;  /* 0x000000061b1b7c36 */ /* 0x000fe20008000000 */
[----:B------:R-:W-:Y:S01]  /*0ba0*/  IADD3 R12, P0, PT, R12, UR11, RZ ;  /* 0x0000000b0c0c7c10 */ /* 0x000fe2000ff1e0ff */
[----:B0-----:R-:W-:-:S05]  /*0bb0*/  IMAD.WIDE R22, R3, 0x4, R22 ;  /* 0x0000000403167825 */ /* 0x001fca00078e0216 */
[----:B------:R0:W-:Y:S01]  /*0bc0*/  STG.E desc[UR12][R22.64], R29 ;  /* 0x0000001d16007986 */ /* 0x0001e2000c10190c */
[----:B------:R-:W-:-:S03]  /*0bd0*/  IMAD R3, R27, UR10, R2 ;  /* 0x0000000a1b037c24 */ /* 0x000fc6000f8e0202 */
[----:B------:R-:W2:Y:S01]  /*0be0*/  LDG.E R0, desc[UR12][R14.64] ;  /* 0x0000000c0e007981 */ /* 0x000ea2000c1e1900 */
[----:B------:R-:W-:Y:S01]  /*0bf0*/  IADD3.X R13, PT, PT, RZ, R13, RZ, P0, !PT ;  /* 0x0000000dff0d7210 */ /* 0x000fe200007fe4ff */
[----:B-1----:R-:W-:-:S04]  /*0c00*/  IMAD.WIDE R24, R3, 0x4, R24 ;  /* 0x0000000403187825 */ /* 0x002fc800078e0218 */
[----:B------:R-:W3:Y:S04]  /*0c10*/  LDG.E R8, desc[UR12][R12.64] ;  /* 0x0000000c0c087981 */ /* 0x000ee8000c1e1900 */
[----:B------:R-:W3:Y:S01]  /*0c20*/  LDG.E R3, desc[UR12][R24.64] ;  /* 0x0000000c18037981 */ /* 0x000ee2000c1e1900 */
[----:B------:R-:W-:Y:S01]  /*0c30*/  BSSY.RECONVERGENT B1, `(.L_x_178) ;  /* 0x000000d000017945 */ /* 0x000fe20003800200 */
[----:B--2---:R-:W1:Y:S01]  /*0c40*/  MUFU.RCP R31, R0 ;  /* 0x00000000001f7308 */ /* 0x004e620000001000 */
[----:B---3--:R-:W-:-:S07]  /*0c50*/  FMUL R3, R3, -R8 ;  /* 0x8000000803037220 */ /* 0x008fce0000400000 */
[----:B------:R-:W2:Y:S01]  /*0c60*/  FCHK P0, R3, R0 ;  /* 0x0000000003007302 */ /* 0x000ea20000000000 */
[----:B-1----:R-:W-:-:S04]  /*0c70*/  FFMA R26, -R0, R31, 1 ;  /* 0x3f800000001a7423 */ /* 0x002fc8000000011f */
[----:B------:R-:W-:-:S04]  /*0c80*/  FFMA R26, R31, R26, R31 ;  /* 0x0000001a1f1a7223 */ /* 0x000fc8000000001f */
[----:B0-----:R-:W-:-:S04]  /*0c90*/  FFMA R29, R3, R26, RZ ;  /* 0x0000001a031d7223 */ /* 0x001fc800000000ff */
[----:B------:R-:W-:-:S04]  /*0ca0*/  FFMA R8, -R0, R29, R3 ;  /* 0x0000001d00087223 */ /* 0x000fc80000000103 */
[----:B------:R-:W-:Y:S01]  /*0cb0*/  FFMA R29, R26, R8, R29 ;  /* 0x000000081a1d7223 */ /* 0x000fe2000000001d */
[----:B--2---:R-:W-:Y:S06]  /*0cc0*/  @!P0 BRA `(.L_x_179) ;  /* 0x00000000000c8947 */ /* 0x004fec0003800000 */
[----:B------:R-:W-:-:S07]  /*0cd0*/  MOV R8, 0xcf0 ;  /* 0x00000cf000087802 */ /* 0x000fce0000000f00 */
[----:B------:R-:W-:Y:S05]  /*0ce0*/  CALL.REL.NOINC `($__internal_1_$__cuda_sm3x_div_rn_noftz_f32_slowpath) ;  /* 0x0000000400087944 */ /* 0x000fea0003c00000 */
[----:B------:R-:W-:-:S07]  /*0cf0*/  IMAD.MOV.U32 R29, RZ, RZ, R0 ;  /* 0x000000ffff1d7224 */ /* 0x000fce00078e0000 */
.L_x_179:
[----:B------:R-:W-:Y:S05]  /*0d00*/  BSYNC.RECONVERGENT B1 ;  /* 0x0000000000017941 */ /* 0x000fea0003800200 */
.L_x_178:
[----:B------:R-:W0:Y:S01]  /*0d10*/  LDC.64 R24, c[0x0][0x390] ;  /* 0x0000e400ff187b82 */ /* 0x000e220000000a00 */
[----:B------:R-:W-:-:S04]  /*0d20*/  IADD3 R22, P0, PT, R22, UR11, RZ ;  /* 0x0000000b16167c10 */ /* 0x000fc8000ff1e0ff */
[----:B------:R-:W-:Y:S01]  /*0d30*/  IADD3.X R23, PT, PT, RZ, R23, RZ, P0, !PT ;  /* 0x00000017ff177210 */ /* 0x000fe200007fe4ff */
[----:B------:R-:W-:-:S04]  /*0d40*/  VIADD R27, R27, UR6 ;  /* 0x000000061b1b7c36 */ /* 0x000fc80008000000 */
[----:B------:R1:W-:Y:S01]  /*0d50*/  STG.E desc[UR12][R22.64], R29 ;  /* 0x0000001d16007986 */ /* 0x0003e2000c10190c */
[----:B------:R-:W-:-:S03]  /*0d60*/  IADD3 R12, P0, PT, R12, UR11, RZ ;  /* 0x0000000b0c0c7c10 */ /* 0x000fc6000ff1e0ff */
[----:B------:R-:W2:Y:S01]  /*0d70*/  LDG.E R0, desc[UR12][R14.64] ;  /* 0x0000000c0e007981 */ /* 0x000ea2000c1e1900 */
[----:B------:R-:W-:Y:S01]  /*0d80*/  IMAD R3, R27, UR10, R2 ;  /* 0x0000000a1b037c24 */ /* 0x000fe2000f8e0202 */
[----:B------:R-:W-:-:S05]  /*0d90*/  IADD3.X R13, PT, PT, RZ, R13, RZ, P0, !PT ;  /* 0x0000000dff0d7210 */ /* 0x000fca00007fe4ff */
[----:B------:R-:W3:Y:S01]  /*0da0*/  LDG.E R8, desc[UR12][R12.64] ;  /* 0x0000000c0c087981 */ /* 0x000ee2000c1e1900 */
[----:B0-----:R-:W-:-:S05]  /*0db0*/  IMAD.WIDE R24, R3, 0x4, R24 ;  /* 0x0000000403187825 */ /* 0x001fca00078e0218 */
[----:B------:R-:W3:Y:S01]  /*0dc0*/  LDG.E R3, desc[UR12][R24.64] ;  /* 0x0000000c18037981 */ /* 0x000ee2000c1e1900 */
[----:B------:R-:W-:Y:S01]  /*0dd0*/  BSSY.RECONVERGENT B1, `(.L_x_180) ;  /* 0x000000d000017945 */ /* 0x000fe20003800200 */
[----:B--2---:R-:W0:Y:S01]  /*0de0*/  MUFU.RCP R31, R0 ;  /* 0x00000000001f7308 */ /* 0x004e220000001000 */
[----:B---3--:R-:W-:Y:S01]  /*0df0*/  FMUL R3, R3, -R8 ;  /* 0x8000000803037220 */ /* 0x008fe20000400000 */
[----:B0-----:R-:W-:-:S06]  /*0e00*/  FFMA R26, -R0, R31, 1 ;  /* 0x3f800000001a7423 */ /* 0x001fcc000000011f */
[----:B------:R-:W0:Y:S01]  /*0e10*/  FCHK P0, R3, R0 ;  /* 0x0000000003007302 */ /* 0x000e220000000000 */
[----:B------:R-:W-:-:S04]  /*0e20*/  FFMA R26, R31, R26, R31 ;  /* 0x0000001a1f1a7223 */ /* 0x000fc8000000001f */
[----:B-1----:R-:W-:-:S04]  /*0e30*/  FFMA R29, R3, R26, RZ ;  /* 0x0000001a031d7223 */ /* 0x002fc800000000ff */
[----:B------:R-:W-:-:S04]  /*0e40*/  FFMA R8, -R0, R29, R3 ;  /* 0x0000001d00087223 */ /* 0x000fc80000000103 */
[----:B------:R-:W-:Y:S01]  /*0e50*/  FFMA R29, R26, R8, R29 ;  /* 0x000000081a1d7223 */ /* 0x000fe2000000001d */
[----:B0-----:R-:W-:Y:S06]  /*0e60*/  @!P0 BRA `(.L_x_181) ;  /* 0x00000000000c8947 */ /* 0x001fec0003800000 */
[----:B------:R-:W-:-:S07]  /*0e70*/  MOV R8, 0xe90 ;  /* 0x00000e9000087802 */ /* 0x000fce0000000f00 */
[----:B------:R-:W-:Y:S05]  /*0e80*/  CALL.REL.NOINC `($__internal_1_$__cuda_sm3x_div_rn_noftz_f32_slowpath) ;  /* 0x0000000000a07944 */ /* 0x000fea0003c00000 */
[----:B------:R-:W-:-:S07]  /*0e90*/  IMAD.MOV.U32 R29, RZ, RZ, R0 ;  /* 0x000000ffff1d7224 */ /* 0x000fce00078e0000 */
.L_x_181:
[----:B------:R-:W-:Y:S05]  /*0ea0*/  BSYNC.RECONVERGENT B1 ;  /* 0x0000000000017941 */ /* 0x000fea0003800200 */
.L_x_180:
        /* <DEDUP_REMOVED lines=25> */
.L_x_183:
[----:B------:R-:W-:Y:S05]  /*1040*/  BSYNC.RECONVERGENT B1 ;  /* 0x0000000000017941 */ /* 0x000fea0003800200 */
.L_x_182:
[----:B------:R-:W-:Y:S01]  /*1050*/  IADD3 R12, P0, PT, R22, UR11, RZ ;  /* 0x0000000b160c7c10 */ /* 0x000fe2000ff1e0ff */
[----:B------:R-:W-:-:S03]  /*1060*/  VIADD R27, R27, UR6 ;  /* 0x000000061b1b7c36 */ /* 0x000fc60008000000 */
[----:B------:R-:W-:Y:S02]  /*1070*/  IADD3.X R13, PT, PT, RZ, R23, RZ, P0, !PT ;  /* 0x00000017ff0d7210 */ /* 0x000fe400007fe4ff */
[----:B------:R-:W-:-:S03]  /*1080*/  ISETP.GT.AND P0, PT, R27, UR14, PT ;  /* 0x0000000e1b007c0c */ /* 0x000fc6000bf04270 */
[----:B------:R3:W-:Y:S10]  /*1090*/  STG.E desc[UR12][R12.64], R29 ;  /* 0x0000001d0c007986 */ /* 0x0007f4000c10190c */
[----:B------:R-:W-:Y:S05]  /*10a0*/  @!P0 BRA `(.L_x_184) ;  /* 0xfffffff800508947 */ /* 0x000fea000383ffff */
.L_x_167:
[----:B------:R-:W-:Y:S05]  /*10b0*/  BSYNC.RECONVERGENT B0 ;  /* 0x0000000000007941 */ /* 0x000fea0003800200 */
.L_x_166:
[----:B------:R-:W4:Y:S01]  /*10c0*/  LDCU UR8, c[0x0][0x380] ;  /* 0x00007000ff0877ac */ /* 0x000f220008000800 */
[----:B------:R-:W-:-:S04]  /*10d0*/  IADD3 R6, PT, PT, R6, UR4, RZ ;  /* 0x0000000406067c10 */ /* 0x000fc8000fffe0ff */
[----:B----4-:R-:W-:-:S13]  /*10e0*/  ISETP.GT.AND P0, PT, R6, UR8, PT ;  /* 0x0000000806007c0c */ /* 0x010fda000bf04270 */
[----:B------:R-:W-:Y:S05]  /*10f0*/  @!P0 BRA `(.L_x_185) ;  /* 0xfffffff000c48947 */ /* 0x000fea000383ffff */
[----:B------:R-:W-:Y:S05]  /*1100*/  EXIT ;  /* 0x000000000000794d */ /* 0x000fea0003800000 */
        .weak           $__internal_1_$__cuda_sm3x_div_rn_noftz_f32_slowpath
        .type           $__internal_1_$__cuda_sm3x_div_rn_noftz_f32_slowpath,@function
        .size           $__internal_1_$__cuda_sm3x_div_rn_noftz_f32_slowpath,(.L_x_367 - $__internal_1_$__cuda_sm3x_div_rn_noftz_f32_slowpath)
$__internal_1_$__cuda_sm3x_div_rn_noftz_f32_slowpath:
[----:B------:R-:W-:Y:S01]  /*1110*/  SHF.R.U32.HI R24, RZ, 0x17, R0 ;  /* 0x00000017ff187819 */ /* 0x000fe20000011600 */
[----:B------:R-:W-:Y:S01]  /*1120*/  BSSY.RECONVERGENT B3, `(.L_x_186) ;  /* 0x0000062000037945 */ /* 0x000fe20003800200 */
[----:B------:R-:W-:Y:S02]  /*1130*/  SHF.R.U32.HI R26, RZ, 0x17, R3 ;  /* 0x00000017ff1a7819 */ /* 0x000fe40000011603 */
[----:B------:R-:W-:Y:S02]  /*1140*/  LOP3.LUT R24, R24, 0xff, RZ, 0xc0, !PT ;  /* 0x000000ff18187812 */ /* 0x000fe400078ec0ff */
[----:B------:R-:W-:-:S03]  /*1150*/  LOP3.LUT R26, R26, 0xff, RZ, 0xc0, !PT ;  /* 0x000000ff1a1a7812 */ /* 0x000fc600078ec0ff */
[----:B------:R-:W-:Y:S01]  /*1160*/  VIADD R28, R24, 0xffffffff ;  /* 0xffffffff181c7836 */ /* 0x000fe20000000000 */
[----:B------:R-:W-:-:S04]  /*1170*/  IADD3 R29, PT, PT, R26, -0x1, RZ ;  /* 0xffffffff1a1d7810 */ /* 0x000fc80007ffe0ff */
[----:B------:R-:W-:-:S04]  /*1180*/  ISETP.GT.U32.AND P0, PT, R28, 0xfd, PT ;  /* 0x000000fd1c00780c */ /* 0x000fc80003f04070 */
[----:B------:R-:W-:-:S13]  /*1190*/  ISETP.GT.U32.OR P0, PT, R29, 0xfd, P0 ;  /* 0x000000fd1d00780c */ /* 0x000fda0000704470 */
[----:B------:R-:W-:Y:S01]  /*11a0*/  @!P0 IMAD.MOV.U32 R25, RZ, RZ, RZ ;  /* 0x000000ffff198224 */ /* 0x000fe200078e00ff */
        /* <DEDUP_REMOVED lines=20> */
[----:B------:R-:W-:Y:S02]  /*12f0*/  @!P0 IMAD.MOV.U32 R25, RZ, RZ, -0x40 ;  /* 0xffffffc0ff198424 */ /* 0x000fe400078e00ff */
[----:B------:R-:W-:Y:S01]  /*1300*/  @!P0 FFMA R3, R3, 1.84467440737095516160e+19, RZ ;  /* 0x5f80000003038823 */ /* 0x000fe200000000ff */
[----:B------:R-:W-:Y:S02]  /*1310*/  @!P1 FFMA R0, R0, 1.84467440737095516160e+19, RZ ;  /* 0x5f80000000009823 */ /* 0x000fe400000000ff */
[----:B------:R-:W-:-:S07]  /*1320*/  @!P1 IADD3 R25, PT, PT, R25, 0x40, RZ ;  /* 0x0000004019199810 */ /* 0x000fce0007ffe0ff */
.L_x_187:
[----:B------:R-:W-:Y:S01]  /*1330*/  LEA R29, R24, 0xc0800000, 0x17 ;  /* 0xc0800000181d7811 */ /* 0x000fe200078eb8ff */
[----:B------:R-:W-:Y:S01]  /*1340*/  BSSY.RECONVERGENT B4, `(.L_x_192) ;  /* 0x0000036000047945 */ /* 0x000fe20003800200 */
[----:B------:R-:W-:-:S03]  /*1350*/  IADD3 R26, PT, PT, R26, -0x7f, RZ ;  /* 0xffffff811a1a7810 */ /* 0x000fc60007ffe0ff */
[----:B------:R-:W-:Y:S01]  /*1360*/  IMAD.IADD R30, R0, 0x1, -R29 ;  /* 0x00000001001e7824 */ /* 0x000fe200078e0a1d */
[C---:B------:R-:W-:Y:S01]  /*1370*/  IADD3 R24, PT, PT, R26.reuse, 0x7f, -R24 ;  /* 0x0000007f1a187810 */ /* 0x040fe20007ffe818 */
[----:B------:R-:W-:Y:S02]  /*1380*/  IMAD R0, R26, -0x800000, R3 ;  /* 0xff8000001a007824 */ /* 0x000fe400078e0203 */
[----:B------:R-:W0:Y:S01]  /*1390*/  MUFU.RCP R28, R30 ;  /* 0x0000001e001c7308 */ /* 0x000e220000001000 */
[----:B------:R-:W-:Y:S01]  /*13a0*/  FADD.FTZ R29, -R30, -RZ ;  /* 0x800000ff1e1d7221 */ /* 0x000fe20000010100 */
[----:B------:R-:W-:-:S03]  /*13b0*/  IMAD.IADD R25, R24, 0x1, R25 ;  /* 0x0000000118197824 */ /* 0x000fc600078e0219 */
        /* <DEDUP_REMOVED lines=9> */
[----:B------:R-:W-:-:S05]  /*1450*/  IADD3 R3, PT, PT, R24, R25, RZ ;  /* 0x0000001918037210 */ /* 0x000fca0007ffe0ff */
[----:B------:R-:W-:-:S05]  /*1460*/  VIADD R24, R3, 0xffffffff ;  /* 0xffffffff03187836 */ /* 0x000fca0000000000 */
        /* <DEDUP_REMOVED lines=16> */
[----:B------:R-:W-:Y:S01]  /*1570*/  ISETP.NE.AND P1, PT, R3, RZ, PT ;  /* 0x000000ff0300720c */ /* 0x000fe20003f25270 */
[----:B------:R-:W-:Y:S01]  /*1580*/  IMAD.MOV R3, RZ, RZ, -R3 ;  /* 0x000000ffff037224 */ /* 0x000fe200078e0a03 */
[----:B------:R-:W-:-:S02]  /*1590*/  SHF.L.U32 R26, R29, R26, RZ ;  /* 0x0000001a1d1a7219 */ /* 0x000fc400000006ff */
[----:B------:R-:W-:Y:S02]  /*15a0*/  FSETP.NEU.FTZ.AND P0, PT, R25, R28, PT ;  /* 0x0000001c1900720b */ /* 0x000fe40003f1d000 */
[----:B------:R-:W-:Y:S02]  /*15b0*/  SEL R24, R3, RZ, P3 ;  /* 0x000000ff03187207 */ /* 0x000fe40001800000 */
[----:B------:R-:W-:Y:S02]  /*15c0*/  ISETP.NE.AND P1, PT, R26, RZ, P1 ;  /* 0x000000ff1a00720c */ /* 0x000fe40000f25270 */
[----:B------:R-:W-:Y:S02]  /*15d0*/  SHF.R.U32.HI R26, RZ, R24, R29 ;  /* 0x00000018ff1a7219 */ /* 0x000fe4000001161d */
[----:B------:R-:W-:Y:S02]  /*15e0*/  PLOP3.LUT P0, PT, P0, P1, PT, 0xf8, 0x8f ;  /* 0x00000000008f781c */ /* 0x000fe40000703f70 */
[----:B------:R-:W-:-:S02]  /*15f0*/  SHF.R.U32.HI R24, RZ, 0x1, R26 ;  /* 0x00000001ff187819 */ /* 0x000fc4000001161a */
[----:B------:R-:W-:-:S04]  /*1600*/  SEL R3, RZ, 0x1, !P0 ;  /* 0x00000001ff037807 */ /* 0x000fc80004000000 */
[----:B------:R-:W-:-:S04]  /*1610*/  LOP3.LUT R3, R3, 0x1, R24, 0xf8, !PT ;  /* 0x0000000103037812 */ /* 0x000fc800078ef818 */
[----:B------:R-:W-:-:S04]  /*1620*/  LOP3.LUT R3, R3, R26, RZ, 0xc0, !PT ;  /* 0x0000001a03037212 */ /* 0x000fc800078ec0ff */
[----:B------:R-:W-:-:S04]  /*1630*/  IADD3 R3, PT, PT, R24, R3, RZ ;  /* 0x0000000318037210 */ /* 0x000fc80007ffe0ff */
[----:B------:R-:W-:Y:S01]  /*1640*/  LOP3.LUT R0, R3, R0, RZ, 0xfc, !PT ;  /* 0x0000000003007212 */ /* 0x000fe200078efcff */
[----:B------:R-:W-:Y:S06]  /*1650*/  BRA `(.L_x_195) ;  /* 0x0000000000107947 */ /* 0x000fec0003800000 */
.L_x_194:
[----:B------:R-:W-:-:S04]  /*1660*/  LOP3.LUT R0, R0, 0x80000000, RZ, 0xc0, !PT ;  /* 0x8000000000007812 */ /* 0x000fc800078ec0ff */
[----:B------:R-:W-:Y:S01]  /*1670*/  LOP3.LUT R0, R0, 0x7f800000, RZ, 0xfc, !PT ;  /* 0x7f80000000007812 */ /* 0x000fe200078efcff */
[----:B------:R-:W-:Y:S06]  /*1680*/  BRA `(.L_x_195) ;  /* 0x0000000000047947 */ /* 0x000fec0003800000 */
.L_x_193:
[----:B------:R-:W-:-:S07]  /*1690*/  IMAD R0, R25, 0x800000, R0 ;  /* 0x0080000019007824 */ /* 0x000fce00078e0200 */
.L_x_195:
[----:B------:R-:W-:Y:S05]  /*16a0*/  BSYNC.RECONVERGENT B4 ;  /* 0x0000000000047941 */ /* 0x000fea0003800200 */
.L_x_192:
[----:B------:R-:W-:Y:S05]  /*16b0*/  BRA `(.L_x_196) ;  /* 0x0000000000207947 */ /* 0x000fea0003800000 */
.L_x_191:
[----:B------:R-:W-:-:S04]  /*16c0*/  LOP3.LUT R0, R0, 0x80000000, R3, 0x48, !PT ;  /* 0x8000000000007812 */ /* 0x000fc800078e4803 */
[----:B------:R-:W-:Y:S01]  /*16d0*/  LOP3.LUT R0, R0, 0x7f800000, RZ, 0xfc, !PT ;  /* 0x7f80000000007812 */ /* 0x000fe200078efcff */
[----:B------:R-:W-:Y:S06]  /*16e0*/  BRA `(.L_x_196) ;  /* 0x0000000000147947 */ /* 0x000fec0003800000 */
.L_x_190:
[----:B------:R-:W-:Y:S01]  /*16f0*/  LOP3.LUT R0, R0, 0x80000000, R3, 0x48, !PT ;  /* 0x8000000000007812 */ /* 0x000fe200078e4803 */
[----:B------:R-:W-:Y:S06]  /*1700*/  BRA `(.L_x_196) ;  /* 0x00000000000c7947 */ /* 0x000fec0003800000 */
.L_x_189:
[----:B------:R-:W0:Y:S01]  /*1710*/  MUFU.RSQ R0, -QNAN ;  /* 0xffc0000000007908 */ /* 0x000e220000001400 */
[----:B------:R-:W-:Y:S05]  /*1720*/  BRA `(.L_x_196) ;  /* 0x0000000000047947 */ /* 0x000fea0003800000 */
.L_x_188:
[----:B------:R-:W-:-:S07]  /*1730*/  FADD.FTZ R0, R3, R0 ;  /* 0x0000000003007221 */ /* 0x000fce0000010000 */
.L_x_196:
[----:B------:R-:W-:Y:S05]  /*1740*/  BSYNC.RECONVERGENT B3 ;  /* 0x0000000000037941 */ /* 0x000fea0003800200 */
.L_x_186:
[----:B------:R-:W-:Y:S01]  /*1750*/  HFMA2 R25, -RZ, RZ, 0, 0 ;  /* 0x00000000ff197431 */ /* 0x000fe200000001ff */
[----:B------:R-:W-:-:S04]  /*1760*/  MOV R24, R8 ;  /* 0x0000000800187202 */ /* 0x000fc80000000f00 */
[----:B0-----:R-:W-:Y:S05]  /*1770*/  RET.REL.NODEC R24 `(_Z34polynomial_derivative_matrices_hatiPKfS0_Pf) ;  /* 0xffffffe818207950 */ /* 0x001fea0003c3ffff */
.L_x_197:
        /* <DEDUP_REMOVED lines=16> */
.L_x_367:


//--------------------- .text._Z39polynomial_derivative_matrices_diagonaliPf --------------------------
	.section	.text._Z39polynomial_derivative_matrices_diagonaliPf,"ax",@progbits
	.align	128
        .global         _Z39polynomial_derivative_matrices_diagonaliPf
        .type           _Z39polynomial_derivative_matrices_diagonaliPf,@function
        .size           _Z39polynomial_derivative_matrices_diagonaliPf,(.L_x_379 - _Z39polynomial_derivative_matrices_diagonaliPf)
        .other          _Z39polynomial_derivative_matrices_diagonaliPf,@"STO_CUDA_ENTRY STV_DEFAULT"
_Z39polynomial_derivative_matrices_diagonaliPf:
.text._Z39polynomial_derivative_matrices_diagonaliPf:
[----:B------:R-:W-:Y:S01]  /*0000*/  LDC R1, c[0x0][0x37c] ;  /* 0x0000df00ff017b82 */ /* 0x000fe20000000800 */
[----:B------:R-:W0:Y:S07]  /*0010*/  S2R R7, SR_TID.X ;  /* 0x0000000000077919 */ /* 0x000e2e0000002100 */
[----:B------:R-:W0:Y:S01]  /*0020*/  S2UR UR4, SR_CTAID.X ;  /* 0x00000000000479c3 */ /* 0x000e220000002500 */
[----:B------:R-:W1:Y:S07]  /*0030*/  LDCU UR6, c[0x0][0x380] ;  /* 0x00007000ff0677ac */ /* 0x000e6e0008000800 */
[----:B------:R-:W0:Y:S01]  /*0040*/  LDC R0, c[0x0][0x360] ;  /* 0x0000d800ff007b82 */ /* 0x000e220000000800 */
[----:B------:R-:W2:Y:S01]  /*0050*/  LDCU UR5, c[0x0][0x370] ;  /* 0x00006e00ff0577ac */ /* 0x000ea20008000800 */
[----:B0-----:R-:W-:-:S02]  /*0060*/  IMAD R7, R0, UR4, R7 ;  /* 0x0000000400077c24 */ /* 0x001fc4000f8e0207 */
[----:B--2---:R-:W-:-:S03]  /*0070*/  IMAD R0, R0, UR5, RZ ;  /* 0x0000000500007c24 */ /* 0x004fc6000f8e02ff */
[----:B-1----:R-:W-:-:S13]  /*0080*/  ISETP.GT.AND P0, PT, R7, UR6, PT ;  /* 0x0000000607007c0c */ /* 0x002fda000bf04270 */
[----:B------:R-:W-:Y:S05]  /*0090*/  @P0 EXIT ;  /* 0x000000000000094d */ /* 0x000fea0003800000 */
[----:B------:R-:W0:Y:S01]  /*00a0*/  LDCU.64 UR8, c[0x0][0x388] ;  /* 0x00007100ff0877ac */ /* 0x000e220008000a00 */
[----:B------:R-:W-:Y:S02]  /*00b0*/  IMAD.MOV.U32 R9, RZ, RZ, RZ ;  /* 0x000000ffff097224 */ /* 0x000fe400078e00ff */
[----:B------:R-:W-:Y:S01]  /*00c0*/  VIADD R6, R7, 0xffffffff ;  /* 0xffffffff07067836 */ /* 0x000fe20000000000 */
[----:B------:R-:W-:Y:S02]  /*00d0*/  UIADD3 UR4, UPT, UPT, UR6, UR6, URZ ;  /* 0x0000000606047290 */ /* 0x000fe4000fffe0ff */
[----:B------:R-:W-:Y:S01]  /*00e0*/  UIMAD UR5, UR6, UR6, UR6 ;  /* 0x00000006060572a4 */ /* 0x000fe2000f8e0206 */
[----:B------:R-:W1:Y:S03]  /*00f0*/  LDCU.64 UR10, c[0x0][0x358] ;  /* 0x00006b00ff0a77ac */ /* 0x000e660008000a00 */
[----:B------:R-:W-:Y:S01]  /*0100*/  UIMAD UR4, UR4, UR5, UR5 ;  /* 0x00000005040472a4 */ /* 0x000fe2000f8e0205 */
[----:B------:R-:W2:Y:S01]  /*0110*/  LDCU.64 UR12, c[0x0][0x388] ;  /* 0x00007100ff0c77ac */ /* 0x000ea20008000a00 */
[----:B0-----:R-:W-:-:S02]  /*0120*/  UIADD3 UR7, UP0, UPT, UR8, 0x8, URZ ;  /* 0x0000000808077890 */ /* 0x001fc4000ff1e0ff */
[----:B------:R-:W-:Y:S02]  /*0130*/  UIMAD.WIDE UR4, UR4, 0x2aaaaaab, URZ ;  /* 0x2aaaaaab040478a5 */ /* 0x000fe4000f8e02ff */
[----:B------:R-:W-:Y:S02]  /*0140*/  UIADD3.X UR8, UPT, UPT, URZ, UR9, URZ, UP0, !UPT ;  /* 0x00000009ff087290 */ /* 0x000fe400087fe4ff */
[----:B------:R-:W-:Y:S02]  /*0150*/  UIADD3 UR6, UPT, UPT, UR6, 0x2, URZ ;  /* 0x0000000206067890 */ /* 0x000fe4000fffe0ff */
[----:B-1----:R-:W-:-:S12]  /*0160*/  ULEA.HI UR5, UR5, UR5, URZ, 0x1 ;  /* 0x0000000505057291 */ /* 0x002fd8000f8f08ff */
.L_x_206:
[----:B01234-:R-:W0:Y:S01]  /*0170*/  LDC.64 R2, c[0x0][0x388] ;  /* 0x0000e200ff027b82 */ /* 0x01fe220000000a00 */
[C---:B------:R-:W-:Y:S01]  /*0180*/  IMAD R8, R7.reuse, UR6, RZ ;  /* 0x0000000607087c24 */ /* 0x040fe2000f8e02ff */
[----:B------:R-:W-:Y:S01]  /*0190*/  ISETP.GE.AND P0, PT, R7, 0x1, PT ;  /* 0x000000010700780c */ /* 0x000fe20003f06270 */
[----:B------:R-:W-:Y:S01]  /*01a0*/  BSSY.RECONVERGENT B0, `(.L_x_198) ;  /* 0x0000037000007945 */ /* 0x000fe20003800200 */
[----:B------:R-:W-:Y:S02]  /*01b0*/  IMAD.MOV.U32 R11, RZ, RZ, RZ ;  /* 0x000000ffff0b7224 */ /* 0x000fe400078e00ff */
[----:B------:R-:W-:-:S05]  /*01c0*/  IADD3 R5, PT, PT, R8, UR5, RZ ;  /* 0x0000000508057c10 */ /* 0x000fca000fffe0ff */
[----:B0-----:R-:W-:-:S05]  /*01d0*/  IMAD.WIDE R2, R5, 0x4, R2 ;  /* 0x0000000405027825 */ /* 0x001fca00078e0202 */
[----:B------:R0:W-:Y:S01]  /*01e0*/  STG.E desc[UR10][R2.64], RZ ;  /* 0x000000ff02007986 */ /* 0x0001e2000c10190a */
[----:B------:R-:W-:Y:S05]  /*01f0*/  @!P0 BRA `(.L_x_199) ;  /* 0x0000000000c48947 */ /* 0x000fea0003800000 */
[----:B------:R-:W-:Y:S01]  /*0200*/  IMAD R4, R0, R9, R6 ;  /* 0x0000000900047224 */ /* 0x000fe200078e0206 */
[----:B------:R-:W-:Y:S01]  /*0210*/  LOP3.LUT R16, R7, 0x3, RZ, 0xc0, !PT ;  /* 0x0000000307107812 */ /* 0x000fe200078ec0ff */
[----:B------:R-:W-:Y:S01]  /*0220*/  BSSY.RECONVERGENT B1, `(.L_x_200) ;  /* 0x000001d000017945 */ /* 0x000fe20003800200 */
[----:B------:R-:W-:Y:S02]  /*0230*/  IADD3 R21, PT, PT, R8, UR5, -R7 ;  /* 0x0000000508157c10 */ /* 0x000fe4000fffe807 */
[----:B------:R-:W-:Y:S02]  /*0240*/  CS2R R10, SRZ ;  /* 0x00000000000a7805 */ /* 0x000fe4000001ff00 */
[----:B------:R-:W-:Y:S02]  /*0250*/  ISETP.GE.U32.AND P1, PT, R4, 0x3, PT ;  /* 0x000000030400780c */ /* 0x000fe40003f26070 */
[----:B------:R-:W-:-:S11]  /*0260*/  ISETP.NE.AND P0, PT, R16, RZ, PT ;  /* 0x000000ff1000720c */ /* 0x000fd60003f05270 */
[----:B------:R-:W-:Y:S05]  /*0270*/  @!P1 BRA `(.L_x_201) ;  /* 0x00000000005c9947 */ /* 0x000fea0003800000 */
[----:B------:R-:W-:Y:S01]  /*0280*/  LOP3.LUT R10, R7, 0x7ffffffc, RZ, 0xc0, !PT ;  /* 0x7ffffffc070a7812 */ /* 0x000fe200078ec0ff */
[----:B------:R-:W-:Y:S01]  /*0290*/  IMAD.MOV.U32 R11, RZ, RZ, RZ ;  /* 0x000000ffff0b7224 */ /* 0x000fe200078e00ff */
[----:B------:R-:W-:-:S03]  /*02a0*/  MOV R13, R21 ;  /* 0x00000015000d7202 */ /* 0x000fc60000000f00 */
[----:B------:R-:W-:-:S07]  /*02b0*/  IMAD.MOV R12, RZ, RZ, -R10 ;  /* 0x000000ffff0c7224 */ /* 0x000fce00078e0a0a */
.L_x_202:
[----:B------:R-:W-:Y:S01]  /*02c0*/  MOV R4, UR7 ;  /* 0x0000000700047c02 */ /* 0x000fe20008000f00 */
[----:B------:R-:W-:-:S04]  /*02d0*/  IMAD.U32 R5, RZ, RZ, UR8 ;  /* 0x00000008ff057e24 */ /* 0x000fc8000f8e00ff */
[----:B------:R-:W-:-:S05]  /*02e0*/  IMAD.WIDE R4, R13, 0x4, R4 ;  /* 0x000000040d047825 */ /* 0x000fca00078e0204 */
[----:B------:R-:W3:Y:S02]  /*02f0*/  LDG.E R14, desc[UR10][R4.64+-0x8] ;  /* 0xfffff80a040e7981 */ /* 0x000ee4000c1e1900 */
[----:B-1-3--:R-:W-:-:S05]  /*0300*/  FADD R15, -R14, R11 ;  /* 0x0000000b0e0f7221 */ /* 0x00afca0000000100 */
[----:B------:R1:W-:Y:S04]  /*0310*/  STG.E desc[UR10][R2.64], R15 ;  /* 0x0000000f02007986 */ /* 0x0003e8000c10190a */
[----:B------:R-:W3:Y:S02]  /*0320*/  LDG.E R14, desc[UR10][R4.64+-0x4] ;  /* 0xfffffc0a040e7981 */ /* 0x000ee4000c1e1900 */
[----:B---3--:R-:W-:-:S05]  /*0330*/  FADD R17, R15, -R14 ;  /* 0x8000000e0f117221 */ /* 0x008fca0000000000 */
[----:B------:R1:W-:Y:S04]  /*0340*/  STG.E desc[UR10][R2.64], R17 ;  /* 0x0000001102007986 */ /* 0x0003e8000c10190a */
[----:B------:R-:W3:Y:S02]  /*0350*/  LDG.E R14, desc[UR10][R4.64] ;  /* 0x0000000a040e7981 */ /* 0x000ee4000c1e1900 */
[----:B---3--:R-:W-:-:S05]  /*0360*/  FADD R19, R17, -R14 ;  /* 0x8000000e11137221 */ /* 0x008fca0000000000 */
[----:B------:R1:W-:Y:S04]  /*0370*/  STG.E desc[UR10][R2.64], R19 ;  /* 0x0000001302007986 */ /* 0x0003e8000c10190a */
[----:B------:R-:W3:Y:S01]  /*0380*/  LDG.E R14, desc[UR10][R4.64+0x4] ;  /* 0x0000040a040e7981 */ /* 0x000ee2000c1e1900 */
[----:B------:R-:W-:Y:S01]  /*0390*/  IADD3 R12, PT, PT, R12, 0x4, RZ ;  /* 0x000000040c0c7810 */ /* 0x000fe20007ffe0ff */
[----:B------:R-:W-:-:S03]  /*03a0*/  VIADD R13, R13, 0x4 ;  /* 0x000000040d0d7836 */ /* 0x000fc60000000000 */
[----:B------:R-:W-:Y:S01]  /*03b0*/  ISETP.NE.AND P1, PT, R12, RZ, PT ;  /* 0x000000ff0c00720c */ /* 0x000fe20003f25270 */
[----:B---3--:R-:W-:-:S05]  /*03c0*/  FADD R11, R19, -R14 ;  /* 0x8000000e130b7221 */ /* 0x008fca0000000000 */
[----:B------:R1:W-:Y:S07]  /*03d0*/  STG.E desc[UR10][R2.64], R11 ;  /* 0x0000000b02007986 */ /* 0x0003ee000c10190a */
[----:B------:R-:W-:Y:S05]  /*03e0*/  @P1 BRA `(.L_x_202) ;  /* 0xfffffffc00b41947 */ /* 0x000fea000383ffff */
.L_x_201:
[----:B--2---:R-:W-:Y:S05]  /*03f0*/  BSYNC.RECONVERGENT B1 ;  /* 0x0000000000017941 */ /* 0x004fea0003800200 */
.L_x_200:
[----:B------:R-:W-:Y:S05]  /*0400*/  @!P0 BRA `(.L_x_199) ;  /* 0x0000000000408947 */ /* 0x000fea0003800000 */
[----:B------:R-:W2:Y:S01]  /*0410*/  LDC.64 R4, c[0x0][0x388] ;  /* 0x0000e200ff047b82 */ /* 0x000ea20000000a00 */
[----:B------:R-:W-:-:S05]  /*0420*/  IADD3 R13, PT, PT, R21, R10, RZ ;  /* 0x0000000a150d7210 */ /* 0x000fca0007ffe0ff */
[----:B--2---:R-:W-:-:S05]  /*0430*/  IMAD.WIDE R4, R13, 0x4, R4 ;  /* 0x000000040d047825 */ /* 0x004fca00078e0204 */
[----:B------:R-:W1:Y:S01]  /*0440*/  LDG.E R10, desc[UR10][R4.64] ;  /* 0x0000000a040a7981 */ /* 0x000e62000c1e1900 */
[----:B------:R-:W-:Y:S01]  /*0450*/  ISETP.NE.AND P0, PT, R16, 0x1, PT ;  /* 0x000000011000780c */ /* 0x000fe20003f05270 */
[----:B-1----:R-:W-:-:S05]  /*0460*/  FADD R11, R11, -R10 ;  /* 0x8000000a0b0b7221 */ /* 0x002fca0000000000 */
[----:B------:R3:W-:Y:S07]  /*0470*/  STG.E desc[UR10][R2.64], R11 ;  /* 0x0000000b02007986 */ /* 0x0007ee000c10190a */
[----:B------:R-:W-:Y:S05]  /*0480*/  @!P0 BRA `(.L_x_199) ;  /* 0x0000000000208947 */ /* 0x000fea0003800000 */
[----:B------:R-:W3:Y:S01]  /*0490*/  LDG.E R10, desc[UR10][R4.64+0x4] ;  /* 0x0000040a040a7981 */ /* 0x000ee2000c1e1900 */
[----:B------:R-:W-:Y:S01]  /*04a0*/  ISETP.NE.AND P0, PT, R16, 0x2, PT ;  /* 0x000000021000780c */ /* 0x000fe20003f05270 */
[----:B---3--:R-:W-:-:S05]  /*04b0*/  FADD R11, R11, -R10 ;  /* 0x8000000a0b0b7221 */ /* 0x008fca0000000000 */
[----:B------:R4:W-:Y:S07]  /*04c0*/  STG.E desc[UR10][R2.64], R11 ;  /* 0x0000000b02007986 */ /* 0x0009ee000c10190a */
[----:B------:R-:W-:Y:S05]  /*04d0*/  @!P0 BRA `(.L_x_199) ;  /* 0x00000000000c8947 */ /* 0x000fea0003800000 */
[----:B------:R-:W4:Y:S02]  /*04e0*/  LDG.E R4, desc[UR10][R4.64+0x8] ;  /* 0x0000080a04047981 */ /* 0x000f24000c1e1900 */
[----:B----4-:R-:W-:-:S05]  /*04f0*/  FADD R11, R11, -R4 ;  /* 0x800000040b0b7221 */ /* 0x010fca0000000000 */
[----:B------:R1:W-:Y:S02]  /*0500*/  STG.E desc[UR10][R2.64], R11 ;  /* 0x0000000b02007986 */ /* 0x0003e4000c10190a */
.L_x_199:
[----:B--2---:R-:W-:Y:S05]  /*0510*/  BSYNC.RECONVERGENT B0 ;  /* 0x0000000000007941 */ /* 0x004fea0003800200 */
.L_x_198:
[----:B------:R-:W2:Y:S01]  /*0520*/  LDC R12, c[0x0][0x380] ;  /* 0x0000e000ff0c7b82 */ /* 0x000ea20000000800 */
[----:B------:R-:W-:Y:S01]  /*0530*/  BSSY.RECONVERGENT B0, `(.L_x_203) ;  /* 0x0000010000007945 */ /* 0x000fe20003800200 */
[----:B--2---:R-:W-:-:S13]  /*0540*/  ISETP.GE.AND P0, PT, R7, R12, PT ;  /* 0x0000000c0700720c */ /* 0x004fda0003f06270 */
[----:B------:R-:W-:Y:S05]  /*0550*/  @P0 BRA `(.L_x_204) ;  /* 0x0000000000340947 */ /* 0x000fea0003800000 */
[--C-:B-1----:R-:W-:Y:S01]  /*0560*/  IADD3 R15, PT, PT, R8, UR5, -R7.reuse ;  /* 0x00000005080f7c10 */ /* 0x102fe2000fffe807 */
[----:B------:R-:W-:-:S03]  /*0570*/  IMAD.MOV.U32 R8, RZ, RZ, R7 ;  /* 0x000000ffff087224 */ /* 0x000fc600078e0007 */
[----:B------:R-:W-:-:S07]  /*0580*/  SHF.R.S32.HI R13, RZ, 0x1f, R15 ;  /* 0x0000001fff0d7819 */ /* 0x000fce000001140f */
.L_x_205:
[----:B------:R-:W-:-:S04]  /*0590*/  IADD3 R5, P0, PT, R15, R8, RZ ;  /* 0x000000080f057210 */ /* 0x000fc80007f1e0ff */
[----:B------:R-:W-:Y:S02]  /*05a0*/  LEA.HI.X.SX32 R10, R8, R13, 0x1, P0 ;  /* 0x0000000d080a7211 */ /* 0x000fe400000f0eff */
[----:B------:R-:W-:-:S04]  /*05b0*/  LEA R4, P0, R5, UR12, 0x2 ;  /* 0x0000000c05047c11 */ /* 0x000fc8000f8010ff */
[----:B------:R-:W-:-:S05]  /*05c0*/  LEA.HI.X R5, R5, UR13, R10, 0x2, P0 ;  /* 0x0000000d05057c11 */ /* 0x000fca00080f140a */
[----:B------:R-:W3:Y:S01]  /*05d0*/  LDG.E R4, desc[UR10][R4.64+0x4] ;  /* 0x0000040a04047981 */ /* 0x000ee2000c1e1900 */
[----:B------:R-:W-:-:S04]  /*05e0*/  IADD3 R8, PT, PT, R8, 0x1, RZ ;  /* 0x0000000108087810 */ /* 0x000fc80007ffe0ff */
[----:B------:R-:W-:Y:S01]  /*05f0*/  ISETP.GE.AND P0, PT, R8, R12, PT ;  /* 0x0000000c0800720c */ /* 0x000fe20003f06270 */
[----:B--234-:R-:W-:-:S05]  /*0600*/  FADD R11, -R4, R11 ;  /* 0x0000000b040b7221 */ /* 0x01cfca0000000100 */
[----:B------:R2:W-:Y:S07]  /*0610*/  STG.E desc[UR10][R2.64], R11 ;  /* 0x0000000b02007986 */ /* 0x0005ee000c10190a */
[----:B------:R-:W-:Y:S05]  /*0620*/  @!P0 BRA `(.L_x_205) ;  /* 0xfffffffc00d88947 */ /* 0x000fea000383ffff */
.L_x_204:
[----:B------:R-:W-:Y:S05]  /*0630*/  BSYNC.RECONVERGENT B0 ;  /* 0x0000000000007941 */ /* 0x000fea0003800200 */
.L_x_203:
[----:B------:R-:W-:Y:S01]  /*0640*/  IMAD.IADD R7, R0, 0x1, R7 ;  /* 0x0000000100077824 */ /* 0x000fe200078e0207 */
[----:B------:R-:W-:-:S04]  /*0650*/  IADD3 R9, PT, PT, R9, 0x1, RZ ;  /* 0x0000000109097810 */ /* 0x000fc80007ffe0ff */
[----:B------:R-:W-:-:S13]  /*0660*/  ISETP.GT.AND P0, PT, R7, R12, PT ;  /* 0x0000000c0700720c */ /* 0x000fda0003f04270 */
[----:B------:R-:W-:Y:S05]  /*0670*/  @!P0 BRA `(.L_x_206) ;  /* 0xfffffff800bc8947 */ /* 0x000fea000383ffff */
[----:B------:R-:W-:Y:S05]  /*0680*/  EXIT ;  /* 0x000000000000794d */ /* 0x000fea0003800000 */
.L_x_207:
        /* <DEDUP_REMOVED lines=15> */
.L_x_379:


//--------------------- .text._Z30polynomial_derivative_matricesiPKfS0_Pf --------------------------
	.section	.text._Z30polynomial_derivative_matricesiPKfS0_Pf,"ax",@progbits
	.align	128
        .global         _Z30polynomial_derivative_matricesiPKfS0_Pf
        .type           _Z30polynomial_derivative_matricesiPKfS0_Pf,@function
        .size           _Z30polynomial_derivative_matricesiPKfS0_Pf,(.L_x_368 - _Z30polynomial_derivative_matricesiPKfS0_Pf)
        .other          _Z30polynomial_derivative_matricesiPKfS0_Pf,@"STO_CUDA_ENTRY STV_DEFAULT"
_Z30polynomial_derivative_matricesiPKfS0_Pf:
.text._Z30polynomial_derivative_matricesiPKfS0_Pf:
        /* <DEDUP_REMOVED lines=25> */
[----:B------:R-:W-:Y:S01]  /*0190*/  USHF.R.S32.HI UR7, URZ, 0x1, UR5 ;  /* 0x00000001ff077899 */ /* 0x000fe20008011405 */
[----:B------:R-:W-:Y:S01]  /*01a0*/  ISETP.NE.U32.AND P3, PT, RZ, UR6, PT ;  /* 0x00000006ff007c0c */ /* 0x000fe2000bf65070 */
[----:B------:R-:W1:Y:S01]  /*01b0*/  LDCU UR9, c[0x0][0x370] ;  /* 0x00006e00ff0977ac */ /* 0x000e620008000800 */
[C---:B------:R-:W-:Y:S01]  /*01c0*/  VIADDMNMX R3, R16.reuse, 0xffffffff, R3, !PT ;  /* 0xffffffff10037846 */ /* 0x040fe20007800103 */
[----:B------:R-:W-:Y:S01]  /*01d0*/  VIADD R17, R16, UR6 ;  /* 0x0000000610117c36 */ /* 0x000fe20008000000 */
[----:B------:R-:W-:-:S03]  /*01e0*/  USHF.L.U32 UR11, UR6, 0x2, URZ ;  /* 0x00000002060b7899 */ /* 0x000fc600080006ff */
[----:B------:R-:W-:Y:S01]  /*01f0*/  IMAD.IADD R3, R3, 0x1, -R16 ;  /* 0x0000000103037824 */ /* 0x000fe200078e0a10 */
[----:B------:R-:W-:Y:S01]  /*0200*/  UIMAD.WIDE UR4, UR4, 0x2aaaaaab, URZ ;  /* 0x2aaaaaab040478a5 */ /* 0x000fe2000f8e02ff */
[----:B------:R-:W-:Y:S01]  /*0210*/  VIADD R20, R17, UR6 ;  /* 0x0000000611147c36 */ /* 0x000fe20008000000 */
[----:B0-----:R-:W0:Y:S01]  /*0220*/  MUFU.RCP R6, R6 ;  /* 0x0000000600067308 */ /* 0x001e220000001000 */
[----:B------:R-:W2:Y:S01]  /*0230*/  LDCU.64 UR12, c[0x0][0x358] ;  /* 0x00006b00ff0c77ac */ /* 0x000ea20008000a00 */
[----:B------:R-:W-:Y:S01]  /*0240*/  IADD3 R0, PT, PT, R3, 0x1, RZ ;  /* 0x0000000103007810 */ /* 0x000fe20007ffe0ff */
[----:B------:R-:W3:Y:S03]  /*0250*/  LDCU UR14, c[0x0][0x380] ;  /* 0x00007000ff0e77ac */ /* 0x000ee60008000800 */
[----:B------:R-:W-:Y:S01]  /*0260*/  ISETP.NE.AND P0, PT, R0, RZ, PT ;  /* 0x000000ff0000720c */ /* 0x000fe20003f05270 */
[----:B-1----:R-:W-:-:S03]  /*0270*/  UIMAD UR4, UR8, UR9, URZ ;  /* 0x00000009080472a4 */ /* 0x002fc6000f8e02ff */
[----:B------:R-:W-:Y:S01]  /*0280*/  SEL R18, RZ, 0x1, !P0 ;  /* 0x00000001ff127807 */ /* 0x000fe20004000000 */
[----:B------:R-:W-:Y:S01]  /*0290*/  ULEA.HI UR5, UR5, UR5, URZ, 0x1 ;  /* 0x0000000505057291 */ /* 0x000fe2000f8f08ff */
[----:B0-----:R-:W-:-:S07]  /*02a0*/  IADD3 R4, PT, PT, R6, 0xffffffe, RZ ;  /* 0x0ffffffe06047810 */ /* 0x001fce0007ffe0ff */
[----:B------:R-:W-:Y:S01]  /*02b0*/  @!P0 IMAD.MOV R3, RZ, RZ, R0 ;  /* 0x000000ffff038224 */ /* 0x000fe200078e0200 */
[----:B------:R0:W1:Y:S02]  /*02c0*/  F2I.FTZ.U32.TRUNC.NTZ R5, R4 ;  /* 0x0000000400057305 */ /* 0x000064000021f000 */
[----:B0-----:R-:W-:Y:S02]  /*02d0*/  HFMA2 R4, -RZ, RZ, 0, 0 ;  /* 0x00000000ff047431 */ /* 0x001fe400000001ff */
[----:B-1----:R-:W-:-:S04]  /*02e0*/  IMAD R7, R7, R5, RZ ;  /* 0x0000000507077224 */ /* 0x002fc800078e02ff */
[----:B------:R-:W-:Y:S02]  /*02f0*/  IMAD.HI.U32 R6, R5, R7, R4 ;  /* 0x0000000705067227 */ /* 0x000fe400078e0004 */
[----:B------:R-:W0:Y:S04]  /*0300*/  LDC.64 R4, c[0x0][0x388] ;  /* 0x0000e200ff047b82 */ /* 0x000e280000000a00 */
[----:B------:R-:W-:-:S04]  /*0310*/  IMAD.HI.U32 R9, R6, R3, RZ ;  /* 0x0000000306097227 */ /* 0x000fc800078e00ff */
[----:B------:R-:W1:Y:S01]  /*0320*/  LDC.64 R6, c[0x0][0x390] ;  /* 0x0000e400ff067b82 */ /* 0x000e620000000a00 */
[----:B------:R-:W-:-:S05]  /*0330*/  IADD3 R0, PT, PT, -R9, RZ, RZ ;  /* 0x000000ff09007210 */ /* 0x000fca0007ffe1ff */
[----:B------:R-:W-:-:S05]  /*0340*/  IMAD R3, R0, UR6, R3 ;  /* 0x0000000600037c24 */ /* 0x000fca000f8e0203 */
[----:B------:R-:W-:-:S13]  /*0350*/  ISETP.GE.U32.AND P1, PT, R3, UR6, PT ;  /* 0x0000000603007c0c */ /* 0x000fda000bf26070 */
[----:B------:R-:W-:Y:S02]  /*0360*/  @P1 VIADD R3, R3, -UR6 ;  /* 0x8000000603031c36 */ /* 0x000fe40008000000 */
[----:B------:R-:W-:-:S03]  /*0370*/  @P1 VIADD R9, R9, 0x1 ;  /* 0x0000000109091836 */ /* 0x000fc60000000000 */
[----:B------:R-:W-:Y:S02]  /*0380*/  ISETP.GE.U32.AND P2, PT, R3, UR6, PT ;  /* 0x0000000603007c0c */ /* 0x000fe4000bf46070 */
[----:B------:R-:W-:-:S05]  /*0390*/  IADD3 R3, PT, PT, R2, UR7, RZ ;  /* 0x0000000702037c10 */ /* 0x000fca000fffe0ff */
[----:B0-----:R-:W-:-:S04]  /*03a0*/  IMAD.WIDE R4, R3, 0x4, R4 ;  /* 0x0000000403047825 */ /* 0x001fc800078e0204 */
[----:B-1----:R-:W-:Y:S01]  /*03b0*/  IMAD.WIDE R6, R3, 0x4, R6 ;  /* 0x0000000403067825 */ /* 0x002fe200078e0206 */
[----:B------:R-:W-:Y:S02]  /*03c0*/  IADD3 R10, P1, PT, R4, UR11, RZ ;  /* 0x0000000b040a7c10 */ /* 0x000fe4000ff3e0ff */
[----:B------:R-:W-:Y:S02]  /*03d0*/  @P2 IADD3 R9, PT, PT, R9, 0x1, RZ ;  /* 0x0000000109092810 */ /* 0x000fe40007ffe0ff */
[----:B------:R-:W-:Y:S01]  /*03e0*/  @!P3 LOP3.LUT R9, RZ, UR6, RZ, 0x33, !PT ;  /* 0x00000006ff09bc12 */ /* 0x000fe2000f8e33ff */
[----:B------:R-:W-:Y:S01]  /*03f0*/  IMAD.X R11, RZ, RZ, R5, P1 ;  /* 0x000000ffff0b7224 */ /* 0x000fe200008e0605 */
[----:B------:R-:W-:Y:S02]  /*0400*/  IADD3 R8, P0, PT, R6, UR11, RZ ;  /* 0x0000000b06087c10 */ /* 0x000fe4000ff1e0ff */
[----:B------:R-:W-:Y:S02]  /*0410*/  IADD3 R18, PT, PT, R18, R9, RZ ;  /* 0x0000000912127210 */ /* 0x000fe40007ffe0ff */
[----:B--23--:R-:W-:-:S09]  /*0420*/  IADD3.X R9, PT, PT, RZ, R7, RZ, P0, !PT ;  /* 0x00000007ff097210 */ /* 0x00cfd200007fe4ff */
.L_x_239:
[----:B0-----:R-:W0:Y:S01]  /*0430*/  LDCU UR8, c[0x0][0x380] ;  /* 0x00007000ff0877ac */ /* 0x001e220008000800 */
[----:B------:R-:W-:Y:S01]  /*0440*/  BSSY.RECONVERGENT B0, `(.L_x_208) ;  /* 0x00000f4000007945 */ /* 0x000fe20003800200 */
[----:B0-----:R-:W-:-:S13]  /*0450*/  ISETP.GT.AND P0, PT, R2, UR8, PT ;  /* 0x0000000802007c0c */ /* 0x001fda000bf04270 */
[----:B-1234-:R-:W-:Y:S05]  /*0460*/  @P0 BRA `(.L_x_209) ;  /* 0x0000000c00c40947 */ /* 0x01efea0003800000 */
[----:B------:R-:W0:Y:S01]  /*0470*/  LDC.64 R12, c[0x0][0x390] ;  /* 0x0000e400ff0c7b82 */ /* 0x000e220000000a00 */
[----:B------:R-:W-:Y:S01]  /*0480*/  LOP3.LUT R27, R18, 0x3, RZ, 0xc0, !PT ;  /* 0x00000003121b7812 */ /* 0x000fe200078ec0ff */
[----:B------:R-:W-:Y:S01]  /*0490*/  IMAD.U32 R0, RZ, RZ, UR10 ;  /* 0x0000000aff007e24 */ /* 0x000fe2000f8e00ff */
[----:B------:R-:W-:Y:S01]  /*04a0*/  IADD3 R3, PT, PT, R19, UR7, RZ ;  /* 0x0000000713037c10 */ /* 0x000fe2000fffe0ff */
[----:B------:R-:W-:Y:S01]  /*04b0*/  BSSY.RECONVERGENT B3, `(.L_x_210) ;  /* 0x0000064000037945 */ /* 0x000fe20003800200 */
[----:B------:R-:W-:Y:S01]  /*04c0*/  ISETP.NE.AND P0, PT, R27, 0x3, PT ;  /* 0x000000031b00780c */ /* 0x000fe20003f05270 */
[----:B------:R-:W-:Y:S01]  /*04d0*/  IMAD R21, R19, R0, UR5 ;  /* 0x0000000513157e24 */ /* 0x000fe2000f8e0200 */
[----:B------:R-:W-:Y:S01]  /*04e0*/  MOV R22, R2 ;  /* 0x0000000200167202 */ /* 0x000fe20000000f00 */
[----:B------:R-:W1:Y:S01]  /*04f0*/  LDC.64 R14, c[0x0][0x388] ;  /* 0x0000e200ff0e7b82 */ /* 0x000e620000000a00 */
[----:B0-----:R-:W-:-:S04]  /*0500*/  IMAD.WIDE R12, R3, 0x4, R12 ;  /* 0x00000004030c7825 */ /* 0x001fc800078e020c */
[----:B-1----:R-:W-:-:S05]  /*0510*/  IMAD.WIDE R14, R3, 0x4, R14 ;  /* 0x00000004030e7825 */ /* 0x002fca00078e020e */
[----:B------:R-:W-:Y:S05]  /*0520*/  @!P0 BRA `(.L_x_211) ;  /* 0x0000000400708947 */ /* 0x000fea0003800000 */
[----:B------:R-:W-:Y:S01]  /*0530*/  ISETP.NE.AND P0, PT, R19, R2, PT ;  /* 0x000000021300720c */ /* 0x000fe20003f05270 */
[----:B------:R-:W-:-:S12]  /*0540*/  BSSY.RECONVERGENT B4, `(.L_x_212) ;  /* 0x0000019000047945 */ /* 0x000fd80003800200 */
[----:B------:R-:W-:Y:S05]  /*0550*/  @!P0 BRA `(.L_x_213) ;  /* 0x00000000005c8947 */ /* 0x000fea0003800000 */
[----:B------:R-:W2:Y:S04]  /*0560*/  LDG.E R22, desc[UR12][R14.64] ;  /* 0x0000000c0e167981 */ /* 0x000ea8000c1e1900 */
[----:B------:R-:W2:Y:S04]  /*0570*/  LDG.E R23, desc[UR12][R4.64] ;  /* 0x0000000c04177981 */ /* 0x000ea8000c1e1900 */
[----:B------:R-:W3:Y:S04]  /*0580*/  LDG.E R3, desc[UR12][R12.64] ;  /* 0x0000000c0c037981 */ /* 0x000ee8000c1e1900 */
[----:B------:R-:W4:Y:S01]  /*0590*/  LDG.E R0, desc[UR12][R6.64] ;  /* 0x0000000c06007981 */ /* 0x000f22000c1e1900 */
[----:B------:R-:W-:Y:S01]  /*05a0*/  BSSY.RECONVERGENT B5, `(.L_x_214) ;  /* 0x000000e000057945 */ /* 0x000fe20003800200 */
[----:B--2---:R-:W-:-:S04]  /*05b0*/  FADD R22, R22, -R23 ;  /* 0x8000001716167221 */ /* 0x004fc80000000000 */
[----:B---3--:R-:W-:-:S04]  /*05c0*/  FMUL R25, R3, R22 ;  /* 0x0000001603197220 */ /* 0x008fc80000400000 */
[----:B------:R-:W0:Y:S08]  /*05d0*/  MUFU.RCP R3, R25 ;  /* 0x0000001900037308 */ /* 0x000e300000001000 */
[----:B----4-:R-:W1:Y:S01]  /*05e0*/  FCHK P0, R0, R25 ;  /* 0x0000001900007302 */ /* 0x010e620000000000 */
[----:B0-----:R-:W-:-:S04]  /*05f0*/  FFMA R22, -R25, R3, 1 ;  /* 0x3f80000019167423 */ /* 0x001fc80000000103 */
[----:B------:R-:W-:-:S04]  /*0600*/  FFMA R3, R3, R22, R3 ;  /* 0x0000001603037223 */ /* 0x000fc80000000003 */
[----:B------:R-:W-:-:S04]  /*0610*/  FFMA R22, R0, R3, RZ ;  /* 0x0000000300167223 */ /* 0x000fc800000000ff */
[----:B------:R-:W-:-:S04]  /*0620*/  FFMA R23, -R25, R22, R0 ;  /* 0x0000001619177223 */ /* 0x000fc80000000100 */
[----:B------:R-:W-:Y:S01]  /*0630*/  FFMA R3, R3, R23, R22 ;  /* 0x0000001703037223 */ /* 0x000fe20000000016 */
[----:B-1----:R-:W-:Y:S06]  /*0640*/  @!P0 BRA `(.L_x_215) ;  /* 0x00000000000c8947 */ /* 0x002fec0003800000 */
[----:B------:R-:W-:Y:S01]  /*0650*/  IMAD.MOV.U32 R3, RZ, RZ, R25 ;  /* 0x000000ffff037224 */ /* 0x000fe200078e0019 */
[----:B------:R-:W-:-:S07]  /*0660*/  MOV R24, 0x680 ;  /* 0x0000068000187802 */ /* 0x000fce0000000f00 */
[----:B------:R-:W-:Y:S05]  /*0670*/  CALL.REL.NOINC `($__internal_2_$__cuda_sm3x_div_rn_noftz_f32_slowpath) ;  /* 0x0000000c00587944 */ /* 0x000fea0003c00000 */
.L_x_215:
[----:B------:R-:W-:Y:S05]  /*0680*/  BSYNC.RECONVERGENT B5 ;  /* 0x0000000000057941 */ /* 0x000fea0003800200 */
.L_x_214:
[----:B------:R-:W0:Y:S01]  /*0690*/  LDC.64 R22, c[0x0][0x398] ;  /* 0x0000e600ff167b82 */ /* 0x000e220000000a00 */
[----:B------:R-:W-:-:S05]  /*06a0*/  IADD3 R25, PT, PT, R2, R21, RZ ;  /* 0x0000001502197210 */ /* 0x000fca0007ffe0ff */
[----:B0-----:R-:W-:-:S05]  /*06b0*/  IMAD.WIDE R22, R25, 0x4, R22 ;  /* 0x0000000419167825 */ /* 0x001fca00078e0216 */
[----:B------:R0:W-:Y:S02]  /*06c0*/  STG.E desc[UR12][R22.64], R3 ;  /* 0x0000000316007986 */ /* 0x0001e4000c10190c */
.L_x_213:
[----:B------:R-:W-:Y:S05]  /*06d0*/  BSYNC.RECONVERGENT B4 ;  /* 0x0000000000047941 */ /* 0x000fea0003800200 */
.L_x_212:
[----:B------:R-:W-:Y:S01]  /*06e0*/  ISETP.NE.AND P0, PT, R27, RZ, PT ;  /* 0x000000ff1b00720c */ /* 0x000fe20003f05270 */
[----:B0-----:R-:W-:-:S12]  /*06f0*/  IMAD.MOV.U32 R22, RZ, RZ, R16 ;  /* 0x000000ffff167224 */ /* 0x001fd800078e0010 */
        /* <DEDUP_REMOVED lines=19> */
[----:B------:R-:W-:Y:S02]  /*0830*/  MOV R3, R25 ;  /* 0x0000001900037202 */ /* 0x000fe40000000f00 */
[----:B------:R-:W-:-:S07]  /*0840*/  MOV R24, 0x860 ;  /* 0x0000086000187802 */ /* 0x000fce0000000f00 */
[----:B------:R-:W-:Y:S05]  /*0850*/  CALL.REL.NOINC `($__internal_2_$__cuda_sm3x_div_rn_noftz_f32_slowpath) ;  /* 0x0000000800e07944 */ /* 0x000fea0003c00000 */
.L_x_219:
[----:B------:R-:W-:Y:S05]  /*0860*/  BSYNC.RECONVERGENT B5 ;  /* 0x0000000000057941 */ /* 0x000fea0003800200 */
.L_x_218:
[----:B------:R-:W0:Y:S01]  /*0870*/  LDC.64 R22, c[0x0][0x398] ;  /* 0x0000e600ff167b82 */ /* 0x000e220000000a00 */
[----:B------:R-:W-:-:S04]  /*0880*/  IMAD.IADD R25, R16, 0x1, R21 ;  /* 0x0000000110197824 */ /* 0x000fc800078e0215 */
[----:B0-----:R-:W-:-:S05]  /*0890*/  IMAD.WIDE R22, R25, 0x4, R22 ;  /* 0x0000000419167825 */ /* 0x001fca00078e0216 */
[----:B------:R0:W-:Y:S02]  /*08a0*/  STG.E desc[UR12][R22.64], R3 ;  /* 0x0000000316007986 */ /* 0x0001e4000c10190c */
.L_x_217:
[----:B------:R-:W-:Y:S05]  /*08b0*/  BSYNC.RECONVERGENT B4 ;  /* 0x0000000000047941 */ /* 0x000fea0003800200 */
.L_x_216:
[----:B------:R-:W-:Y:S02]  /*08c0*/  ISETP.NE.AND P0, PT, R27, 0x1, PT ;  /* 0x000000011b00780c */ /* 0x000fe40003f05270 */
[----:B0-----:R-:W-:-:S11]  /*08d0*/  MOV R22, R17 ;  /* 0x0000001100167202 */ /* 0x001fd60000000f00 */
[----:B------:R-:W-:Y:S05]  /*08e0*/  @!P0 BRA `(.L_x_211) ;  /* 0x0000000000808947 */ /* 0x000fea0003800000 */
[----:B------:R-:W-:Y:S01]  /*08f0*/  ISETP.NE.AND P0, PT, R19, R17, PT ;  /* 0x000000111300720c */ /* 0x000fe20003f05270 */
[----:B------:R-:W-:-:S12]  /*0900*/  IMAD.MOV.U32 R22, RZ, RZ, R20 ;  /* 0x000000ffff167224 */ /* 0x000fd800078e0014 */
[----:B------:R-:W-:Y:S05]  /*0910*/  @!P0 BRA `(.L_x_211) ;  /* 0x0000000000748947 */ /* 0x000fea0003800000 */
[----:B------:R-:W-:Y:S01]  /*0920*/  USHF.L.U32 UR8, UR6, 0x2, URZ ;  /* 0x0000000206087899 */ /* 0x000fe200080006ff */
[----:B------:R-:W2:Y:S04]  /*0930*/  LDG.E R26, desc[UR12][R14.64] ;  /* 0x0000000c0e1a7981 */ /* 0x000ea8000c1e1900 */
[----:B------:R-:W3:Y:S01]  /*0940*/  LDG.E R3, desc[UR12][R12.64] ;  /* 0x0000000c0c037981 */ /* 0x000ee2000c1e1900 */
[----:B------:R-:W-:-:S04]  /*0950*/  IADD3 R24, P0, PT, R10, UR8, RZ ;  /* 0x000000080a187c10 */ /* 0x000fc8000ff1e0ff */
[----:B------:R-:W-:-:S06]  /*0960*/  IADD3.X R25, PT, PT, RZ, R11, RZ, P0, !PT ;  /* 0x0000000bff197210 */ /* 0x000fcc00007fe4ff */
[----:B------:R-:W2:Y:S01]  /*0970*/  LDG.E R25, desc[UR12][R24.64] ;  /* 0x0000000c18197981 */ /* 0x000ea2000c1e1900 */
[----:B------:R-:W-:-:S05]  /*0980*/  IADD3 R22, P0, PT, R8, UR8, RZ ;  /* 0x0000000808167c10 */ /* 0x000fca000ff1e0ff */
[----:B------:R-:W-:-:S05]  /*0990*/  IMAD.X R23, RZ, RZ, R9, P0 ;  /* 0x000000ffff177224 */ /* 0x000fca00000e0609 */
        /* <DEDUP_REMOVED lines=15> */
.L_x_221:
[----:B------:R-:W-:Y:S05]  /*0a90*/  BSYNC.RECONVERGENT B4 ;  /* 0x0000000000047941 */ /* 0x000fea0003800200 */
.L_x_220:
[----:B------:R-:W0:Y:S01]  /*0aa0*/  LDC.64 R24, c[0x0][0x398] ;  /* 0x0000e600ff187b82 */ /* 0x000e220000000a00 */
[----:B------:R-:W-:Y:S01]  /*0ab0*/  IMAD.IADD R23, R17, 0x1, R21 ;  /* 0x0000000111177824 */ /* 0x000fe200078e0215 */
[----:B------:R-:W-:-:S03]  /*0ac0*/  MOV R22, R20 ;  /* 0x0000001400167202 */ /* 0x000fc60000000f00 */
[----:B0-----:R-:W-:-:S05]  /*0ad0*/  IMAD.WIDE R24, R23, 0x4, R24 ;  /* 0x0000000417187825 */ /* 0x001fca00078e0218 */
[----:B------:R0:W-:Y:S02]  /*0ae0*/  STG.E desc[UR12][R24.64], R3 ;  /* 0x0000000318007986 */ /* 0x0001e4000c10190c */
.L_x_211:
[----:B------:R-:W-:Y:S05]  /*0af0*/  BSYNC.RECONVERGENT B3 ;  /* 0x0000000000037941 */ /* 0x000fea0003800200 */
.L_x_210:
[----:B------:R-:W-:-:S13]  /*0b00*/  ISETP.GE.U32.AND P0, PT, R18, 0x3, PT ;  /* 0x000000031200780c */ /* 0x000fda0003f06070 */
[----:B------:R-:W-:Y:S05]  /*0b10*/  @!P0 BRA `(.L_x_209) ;  /* 0x0000000800188947 */ /* 0x000fea0003800000 */
.L_x_238:
[----:B------:R-:W-:Y:S01]  /*0b20*/  ISETP.NE.AND P0, PT, R19, R22, PT ;  /* 0x000000161300720c */ /* 0x000fe20003f05270 */
[----:B------:R-:W-:-:S12]  /*0b30*/  BSSY.RECONVERGENT B3, `(.L_x_222) ;  /* 0x000001e000037945 */ /* 0x000fd80003800200 */
[----:B-1234-:R-:W-:Y:S05]  /*0b40*/  @!P0 BRA `(.L_x_223) ;  /* 0x0000000000708947 */ /* 0x01efea0003800000 */
[----:B------:R-:W1:Y:S01]  /*0b50*/  LDC.64 R26, c[0x0][0x388] ;  /* 0x0000e200ff1a7b82 */ /* 0x000e620000000a00 */
[----:B0-----:R-:W-:Y:S01]  /*0b60*/  VIADD R3, R22, UR7 ;  /* 0x0000000716037c36 */ /* 0x001fe20008000000 */
[----:B------:R-:W2:Y:S04]  /*0b70*/  LDG.E R28, desc[UR12][R14.64] ;  /* 0x0000000c0e1c7981 */ /* 0x000ea8000c1e1900 */
[----:B------:R-:W3:Y:S02]  /*0b80*/  LDG.E R23, desc[UR12][R12.64] ;  /* 0x0000000c0c177981 */ /* 0x000ee4000c1e1900 */
[----:B------:R-:W0:Y:S01]  /*0b90*/  LDC.64 R24, c[0x0][0x390] ;  /* 0x0000e400ff187b82 */ /* 0x000e220000000a00 */
[----:B-1----:R-:W-:-:S06]  /*0ba0*/  IMAD.WIDE R26, R3, 0x4, R26 ;  /* 0x00000004031a7825 */ /* 0x002fcc00078e021a */
[----:B------:R-:W2:Y:S01]  /*0bb0*/  LDG.E R27, desc[UR12][R26.64] ;  /* 0x0000000c1a1b7981 */ /* 0x000ea2000c1e1900 */
[----:B0-----:R-:W-:-:S05]  /*0bc0*/  IMAD.WIDE R24, R3, 0x4, R24 ;  /* 0x0000000403187825 */ /* 0x001fca00078e0218 */
        /* <DEDUP_REMOVED lines=15> */
.L_x_225:
[----:B------:R-:W-:Y:S05]  /*0cc0*/  BSYNC.RECONVERGENT B4 ;  /* 0x0000000000047941 */ /* 0x000fea0003800200 */
.L_x_224:
[----:B------:R-:W0:Y:S01]  /*0cd0*/  LDC.64 R24, c[0x0][0x398] ;  /* 0x0000e600ff187b82 */ /* 0x000e220000000a00 */
[----:B------:R-:W-:-:S04]  /*0ce0*/  IMAD.IADD R23, R21, 0x1, R22 ;  /* 0x0000000115177824 */ /* 0x000fc800078e0216 */
[----:B0-----:R-:W-:-:S05]  /*0cf0*/  IMAD.WIDE R24, R23, 0x4, R24 ;  /* 0x0000000417187825 */ /* 0x001fca00078e0218 */
[----:B------:R1:W-:Y:S02]  /*0d00*/  STG.E desc[UR12][R24.64], R3 ;  /* 0x0000000318007986 */ /* 0x0003e4000c10190c */
.L_x_223:
[----:B------:R-:W-:Y:S05]  /*0d10*/  BSYNC.RECONVERGENT B3 ;  /* 0x0000000000037941 */ /* 0x000fea0003800200 */
.L_x_222:
[----:B------:R-:W-:Y:S01]  /*0d20*/  IADD3 R22, PT, PT, R22, UR6, RZ ;  /* 0x0000000616167c10 */ /* 0x000fe2000fffe0ff */
[----:B------:R-:W-:Y:S03]  /*0d30*/  BSSY.RECONVERGENT B3, `(.L_x_226) ;  /* 0x000001f000037945 */ /* 0x000fe60003800200 */
[----:B------:R-:W-:-:S13]  /*0d40*/  ISETP.NE.AND P0, PT, R19, R22, PT ;  /* 0x000000161300720c */ /* 0x000fda0003f05270 */
[----:B------:R-:W-:Y:S05]  /*0d50*/  @!P0 BRA `(.L_x_227) ;  /* 0x0000000000708947 */ /* 0x000fea0003800000 */
[----:B------:R-:W2:Y:S01]  /*0d60*/  LDC.64 R26, c[0x0][0x388] ;  /* 0x0000e200ff1a7b82 */ /* 0x000ea20000000a00 */
[----:B01----:R-:W-:Y:S01]  /*0d70*/  VIADD R3, R22, UR7 ;  /* 0x0000000716037c36 */ /* 0x003fe20008000000 */
[----:B------:R-:W3:Y:S04]  /*0d80*/  LDG.E R28, desc[UR12][R14.64] ;  /* 0x0000000c0e1c7981 */ /* 0x000ee8000c1e1900 */
[----:B------:R-:W4:Y:S02]  /*0d90*/  LDG.E R23, desc[UR12][R12.64] ;  /* 0x0000000c0c177981 */ /* 0x000f24000c1e1900 */
[----:B------:R-:W0:Y:S01]  /*0da0*/  LDC.64 R24, c[0x0][0x390] ;  /* 0x0000e400ff187b82 */ /* 0x000e220000000a00 */
[----:B--2---:R-:W-:-:S06]  /*0db0*/  IMAD.WIDE R26, R3, 0x4, R26 ;  /* 0x00000004031a7825 */ /* 0x004fcc00078e021a */
[----:B------:R-:W3:Y:S01]  /*0dc0*/  LDG.E R27, desc[UR12][R26.64] ;  /* 0x0000000c1a1b7981 */ /* 0x000ee2000c1e1900 */
[----:B0-----:R-:W-:-:S05]  /*0dd0*/  IMAD.WIDE R24, R3, 0x4, R24 ;  /* 0x0000000403187825 */ /* 0x001fca00078e0218 */
[----:B------:R-:W2:Y:S01]  /*0de0*/  LDG.E R0, desc[UR12][R24.64] ;  /* 0x0000000c18007981 */ /* 0x000ea2000c1e1900 */
[----:B------:R-:W-:Y:S01]  /*0df0*/  BSSY.RECONVERGENT B4, `(.L_x_228) ;  /* 0x000000e000047945 */ /* 0x000fe20003800200 */
[----:B---3--:R-:W-:-:S04]  /*0e00*/  FADD R28, R28, -R27 ;  /* 0x8000001b1c1c7221 */ /* 0x008fc80000000000 */
[----:B----4-:R-:W-:-:S04]  /*0e10*/  FMUL R29, R23, R28 ;  /* 0x0000001c171d7220 */ /* 0x010fc80000400000 */
[----:B------:R-:W0:Y:S08]  /*0e20*/  MUFU.RCP R3, R29 ;  /* 0x0000001d00037308 */ /* 0x000e300000001000 */
[----:B--2---:R-:W1:Y:S01]  /*0e30*/  FCHK P0, R0, R29 ;  /* 0x0000001d00007302 */ /* 0x004e620000000000 */
        /* <DEDUP_REMOVED lines=9> */
.L_x_229:
[----:B------:R-:W-:Y:S05]  /*0ed0*/  BSYNC.RECONVERGENT B4 ;  /* 0x0000000000047941 */ /* 0x000fea0003800200 */
.L_x_228:
[----:B------:R-:W0:Y:S01]  /*0ee0*/  LDC.64 R24, c[0x0][0x398] ;  /* 0x0000e600ff187b82 */ /* 0x000e220000000a00 */
[----:B------:R-:W-:-:S04]  /*0ef0*/  IMAD.IADD R23, R21, 0x1, R22 ;  /* 0x0000000115177824 */ /* 0x000fc800078e0216 */
[----:B0-----:R-:W-:-:S05]  /*0f00*/  IMAD.WIDE R24, R23, 0x4, R24 ;  /* 0x0000000417187825 */ /* 0x001fca00078e0218 */
[----:B------:R2:W-:Y:S02]  /*0f10*/  STG.E desc[UR12][R24.64], R3 ;  /* 0x0000000318007986 */ /* 0x0005e4000c10190c */
.L_x_227:
[----:B------:R-:W-:Y:S05]  /*0f20*/  BSYNC.RECONVERGENT B3 ;  /* 0x0000000000037941 */ /* 0x000fea0003800200 */
.L_x_226:
[----:B------:R-:W-:Y:S01]  /*0f30*/  IADD3 R22, PT, PT, R22, UR6, RZ ;  /* 0x0000000616167c10 */ /* 0x000fe2000fffe0ff */
[----:B------:R-:W-:Y:S03]  /*0f40*/  BSSY.RECONVERGENT B3, `(.L_x_230) ;  /* 0x000001f000037945 */ /* 0x000fe60003800200 */
[----:B------:R-:W-:-:S13]  /*0f50*/  ISETP.NE.AND P0, PT, R19, R22, PT ;  /* 0x000000161300720c */ /* 0x000fda0003f05270 */
[----:B------:R-:W-:Y:S05]  /*0f60*/  @!P0 BRA `(.L_x_231) ;  /* 0x0000000000708947 */ /* 0x000fea0003800000 */
[----:B------:R-:W3:Y:S01]  /*0f70*/  LDC.64 R26, c[0x0][0x388] ;  /* 0x0000e200ff1a7b82 */ /* 0x000ee20000000a00 */
[----:B012---:R-:W-:Y:S01]  /*0f80*/  VIADD R3, R22, UR7 ;  /* 0x0000000716037c36 */ /* 0x007fe20008000000 */
[----:B------:R-:W2:Y:S04]  /*0f90*/  LDG.E R28, desc[UR12][R14.64] ;  /* 0x0000000c0e1c7981 */ /* 0x000ea8000c1e1900 */
[----:B------:R-:W4:Y:S02]  /*0fa0*/  LDG.E R23, desc[UR12][R12.64] ;  /* 0x0000000c0c177981 */ /* 0x000f24000c1e1900 */
[----:B------:R-:W0:Y:S01]  /*0fb0*/  LDC.64 R24, c[0x0][0x390] ;  /* 0x0000e400ff187b82 */ /* 0x000e220000000a00 */
[----:B---3--:R-:W-:-:S06]  /*0fc0*/  IMAD.WIDE R26, R3, 0x4, R26 ;  /* 0x00000004031a7825 */ /* 0x008fcc00078e021a */
[----:B------:R-:W2:Y:S01]  /*0fd0*/  LDG.E R27, desc[UR12][R26.64] ;  /* 0x0000000c1a1b7981 */ /* 0x000ea2000c1e1900 */
[----:B0-----:R-:W-:-:S05]  /*0fe0*/  IMAD.WIDE R24, R3, 0x4, R24 ;  /* 0x0000000403187825 */ /* 0x001fca00078e0218 */
[----:B------:R-:W3:Y:S01]  /*0ff0*/  LDG.E R0, desc[UR12][R24.64] ;  /* 0x0000000c18007981 */ /* 0x000ee2000c1e1900 */
[----:B------:R-:W-:Y:S01]  /*1000*/  BSSY.RECONVERGENT B4, `(.L_x_232) ;  /* 0x000000e000047945 */ /* 0x000fe20003800200 */
[----:B--2---:R-:W-:-:S04]  /*1010*/  FADD R28, R28, -R27 ;  /* 0x8000001b1c1c7221 */ /* 0x004fc80000000000 */
[----:B----4-:R-:W-:-:S04]  /*1020*/  FMUL R29, R23, R28 ;  /* 0x0000001c171d7220 */ /* 0x010fc80000400000 */
[----:B------:R-:W0:Y:S08]  /*1030*/  MUFU.RCP R3, R29 ;  /* 0x0000001d00037308 */ /* 0x000e300000001000 */
[----:B---3--:R-:W1:Y:S01]  /*1040*/  FCHK P0, R0, R29 ;  /* 0x0000001d00007302 */ /* 0x008e620000000000 */
        /* <DEDUP_REMOVED lines=9> */
.L_x_233:
[----:B------:R-:W-:Y:S05]  /*10e0*/  BSYNC.RECONVERGENT B4 ;  /* 0x0000000000047941 */ /* 0x000fea0003800200 */
.L_x_232:
[----:B------:R-:W0:Y:S01]  /*10f0*/  LDC.64 R24, c[0x0][0x398] ;  /* 0x0000e600ff187b82 */ /* 0x000e220000000a00 */
[----:B------:R-:W-:-:S04]  /*1100*/  IMAD.IADD R23, R21, 0x1, R22 ;  /* 0x0000000115177824 */ /* 0x000fc800078e0216 */
[----:B0-----:R-:W-:-:S05]  /*1110*/  IMAD.WIDE R24, R23, 0x4, R24 ;  /* 0x0000000417187825 */ /* 0x001fca00078e0218 */
[----:B------:R3:W-:Y:S02]  /*1120*/  STG.E desc[UR12][R24.64], R3 ;  /* 0x0000000318007986 */ /* 0x0007e4000c10190c */
.L_x_231:
[----:B------:R-:W-:Y:S05]  /*1130*/  BSYNC.RECONVERGENT B3 ;  /* 0x0000000000037941 */ /* 0x000fea0003800200 */
.L_x_230:
[----:B------:R-:W-:Y:S01]  /*1140*/  IADD3 R22, PT, PT, R22, UR6, RZ ;  /* 0x0000000616167c10 */ /* 0x000fe2000fffe0ff */
[----:B------:R-:W-:Y:S03]  /*1150*/  BSSY.RECONVERGENT B3, `(.L_x_234) ;  /* 0x000001f000037945 */ /* 0x000fe60003800200 */
[----:B------:R-:W-:-:S13]  /*1160*/  ISETP.NE.AND P0, PT, R19, R22, PT ;  /* 0x000000161300720c */ /* 0x000fda0003f05270 */
[----:B------:R-:W-:Y:S05]  /*1170*/  @!P0 BRA `(.L_x_235) ;  /* 0x0000000000708947 */ /* 0x000fea0003800000 */
[----:B------:R-:W4:Y:S01]  /*1180*/  LDC.64 R26, c[0x0][0x388] ;  /* 0x0000e200ff1a7b82 */ /* 0x000f220000000a00 */
[----:B0123--:R-:W-:Y:S01]  /*1190*/  IADD3 R3, PT, PT, R22, UR7, RZ ;  /* 0x0000000716037c10 */ /* 0x00ffe2000fffe0ff */
[----:B------:R-:W2:Y:S04]  /*11a0*/  LDG.E R28, desc[UR12][R14.64] ;  /* 0x0000000c0e1c7981 */ /* 0x000ea8000c1e1900 */
[----:B------:R-:W3:Y:S02]  /*11b0*/  LDG.E R23, desc[UR12][R12.64] ;  /* 0x0000000c0c177981 */ /* 0x000ee4000c1e1900 */
[----:B------:R-:W0:Y:S01]  /*11c0*/  LDC.64 R24, c[0x0][0x390] ;  /* 0x0000e400ff187b82 */ /* 0x000e220000000a00 */
[----:B----4-:R-:W-:-:S06]  /*11d0*/  IMAD.WIDE R26, R3, 0x4, R26 ;  /* 0x00000004031a7825 */ /* 0x010fcc00078e021a */
        /* <DEDUP_REMOVED lines=17> */
.L_x_237:
[----:B------:R-:W-:Y:S05]  /*12f0*/  BSYNC.RECONVERGENT B4 ;  /* 0x0000000000047941 */ /* 0x000fea0003800200 */
.L_x_236:
[----:B------:R-:W0:Y:S01]  /*1300*/  LDC.64 R24, c[0x0][0x398] ;  /* 0x0000e600ff187b82 */ /* 0x000e220000000a00 */
[----:B------:R-:W-:-:S05]  /*1310*/  IADD3 R23, PT, PT, R21, R22, RZ ;  /* 0x0000001615177210 */ /* 0x000fca0007ffe0ff */
[----:B0-----:R-:W-:-:S05]  /*1320*/  IMAD.WIDE R24, R23, 0x4, R24 ;  /* 0x0000000417187825 */ /* 0x001fca00078e0218 */
[----:B------:R4:W-:Y:S02]  /*1330*/  STG.E desc[UR12][R24.64], R3 ;  /* 0x0000000318007986 */ /* 0x0009e4000c10190c */
.L_x_235:
[----:B------:R-:W-:Y:S05]  /*1340*/  BSYNC.RECONVERGENT B3 ;  /* 0x0000000000037941 */ /* 0x000fea0003800200 */
.L_x_234:
[----:B------:R-:W-:-:S04]  /*1350*/  IADD3 R22, PT, PT, R22, UR6, RZ ;  /* 0x0000000616167c10 */ /* 0x000fc8000fffe0ff */
[----:B------:R-:W-:-:S13]  /*1360*/  ISETP.GT.AND P0, PT, R22, UR14, PT ;  /* 0x0000000e16007c0c */ /* 0x000fda000bf04270 */
[----:B------:R-:W-:Y:S05]  /*1370*/  @!P0 BRA `(.L_x_238) ;  /* 0xfffffff400e88947 */ /* 0x000fea000383ffff */
.L_x_209:
[----:B------:R-:W-:Y:S05]  /*1380*/  BSYNC.RECONVERGENT B0 ;  /* 0x0000000000007941 */ /* 0x000fea0003800200 */
.L_x_208:
[----:B------:R-:W5:Y:S01]  /*1390*/  LDCU UR8, c[0x0][0x380] ;  /* 0x00007000ff0877ac */ /* 0x000f620008000800 */
[----:B------:R-:W-:-:S05]  /*13a0*/  VIADD R19, R19, UR4 ;  /* 0x0000000413137c36 */ /* 0x000fca0008000000 */
[----:B-----5:R-:W-:-:S13]  /*13b0*/  ISETP.GT.AND P0, PT, R19, UR8, PT ;  /* 0x0000000813007c0c */ /* 0x020fda000bf04270 */
[----:B------:R-:W-:Y:S05]  /*13c0*/  @!P0 BRA `(.L_x_239) ;  /* 0xfffffff000188947 */ /* 0x000fea000383ffff */
[----:B------:R-:W-:Y:S05]  /*13d0*/  EXIT ;  /* 0x000000000000794d */ /* 0x000fea0003800000 */
        .weak           $__internal_2_$__cuda_sm3x_div_rn_noftz_f32_slowpath
        .type           $__internal_2_$__cuda_sm3x_div_rn_noftz_f32_slowpath,@function
        .size           $__internal_2_$__cuda_sm3x_div_rn_noftz_f32_slowpath,(.L_x_368 - $__internal_2_$__cuda_sm3x_div_rn_noftz_f32_slowpath)
$__internal_2_$__cuda_sm3x_div_rn_noftz_f32_slowpath:
        /* <DEDUP_REMOVED lines=32> */
[----:B------:R-:W-:-:S04]  /*15e0*/  @!P1 FFMA R3, R3, 1.84467440737095516160e+19, RZ ;  /* 0x5f80000003039823 */ /* 0x000fc800000000ff */
[----:B------:R-:W-:-:S07]  /*15f0*/  @!P1 VIADD R23, R23, 0x40 ;  /* 0x0000004017179836 */ /* 0x000fce0000000000 */
.L_x_241:
[----:B------:R-:W-:Y:S01]  /*1600*/  LEA R26, R25, 0xc0800000, 0x17 ;  /* 0xc0800000191a7811 */ /* 0x000fe200078eb8ff */
[----:B------:R-:W-:Y:S03]  /*1610*/  BSSY.RECONVERGENT B2, `(.L_x_246) ;  /* 0x0000036000027945 */ /* 0x000fe60003800200 */
[----:B------:R-:W-:Y:S02]  /*1620*/  IADD3 R28, PT, PT, -R26, R3, RZ ;  /* 0x000000031a1c7210 */ /* 0x000fe40007ffe1ff */
[----:B------:R-:W-:Y:S02]  /*1630*/  IADD3 R26, PT, PT, R29, -0x7f, RZ ;  /* 0xffffff811d1a7810 */ /* 0x000fe40007ffe0ff */
[----:B------:R-:W0:Y:S01]  /*1640*/  MUFU.RCP R30, R28 ;  /* 0x0000001c001e7308 */ /* 0x000e220000001000 */
[----:B------:R-:W-:Y:S02]  /*1650*/  FADD.FTZ R3, -R28, -RZ ;  /* 0x800000ff1c037221 */ /* 0x000fe40000010100 */
[C---:B------:R-:W-:Y:S01]  /*1660*/  IMAD R0, R26.reuse, -0x800000, R0 ;  /* 0xff8000001a007824 */ /* 0x040fe200078e0200 */
[----:B------:R-:W-:-:S05]  /*1670*/  IADD3 R26, PT, PT, R26, 0x7f, -R25 ;  /* 0x0000007f1a1a7810 */ /* 0x000fca0007ffe819 */
[----:B------:R-:W-:Y:S02]  /*1680*/  IMAD.IADD R23, R26, 0x1, R23 ;  /* 0x000000011a177824 */ /* 0x000fe400078e0217 */
        /* <DEDUP_REMOVED lines=20> */
[CCC-:B------:R-:W-:Y:S01]  /*17d0*/  FFMA.RP R23, R25.reuse, R29.reuse, R26.reuse ;  /* 0x0000001d19177223 */ /* 0x1c0fe2000000801a */
[CCC-:B------:R-:W-:Y:S01]  /*17e0*/  FFMA.RM R28, R25.reuse, R29.reuse, R26.reuse ;  /* 0x0000001d191c7223 */ /* 0x1c0fe2000000401a */
[----:B------:R-:W-:Y:S01]  /*17f0*/  FFMA.RZ R25, R25, R29, R26 ;  /* 0x0000001d19197223 */ /* 0x000fe2000000c01a */
[C---:B------:R-:W-:Y:S01]  /*1800*/  VIADD R26, R3.reuse, 0x20 ;  /* 0x00000020031a7836 */ /* 0x040fe20000000000 */
[----:B------:R-:W-:Y:S02]  /*1810*/  ISETP.NE.AND P2, PT, R3, RZ, PT ;  /* 0x000000ff0300720c */ /* 0x000fe40003f45270 */
[----:B------:R-:W-:Y:S02]  /*1820*/  FSETP.NEU.FTZ.AND P0, PT, R23, R28, PT ;  /* 0x0000001c1700720b */ /* 0x000fe40003f1d000 */
[----:B------:R-:W-:Y:S02]  /*1830*/  LOP3.LUT R25, R25, 0x7fffff, RZ, 0xc0, !PT ;  /* 0x007fffff19197812 */ /* 0x000fe400078ec0ff */
[----:B------:R-:W-:-:S02]  /*1840*/  ISETP.NE.AND P1, PT, R3, RZ, PT ;  /* 0x000000ff0300720c */ /* 0x000fc40003f25270 */
[----:B------:R-:W-:Y:S02]  /*1850*/  LOP3.LUT R25, R25, 0x800000, RZ, 0xfc, !PT ;  /* 0x0080000019197812 */ /* 0x000fe400078efcff */
[----:B------:R-:W-:Y:S02]  /*1860*/  IADD3 R28, PT, PT, -R3, RZ, RZ ;  /* 0x000000ff031c7210 */ /* 0x000fe40007ffe1ff */
[----:B------:R-:W-:Y:S02]  /*1870*/  SHF.L.U32 R26, R25, R26, RZ ;  /* 0x0000001a191a7219 */ /* 0x000fe400000006ff */
        /* <DEDUP_REMOVED lines=11> */
.L_x_248:
[----:B------:R-:W-:-:S04]  /*1930*/  LOP3.LUT R0, R0, 0x80000000, RZ, 0xc0, !PT ;  /* 0x8000000000007812 */ /* 0x000fc800078ec0ff */
[----:B------:R-:W-:Y:S01]  /*1940*/  LOP3.LUT R0, R0, 0x7f800000, RZ, 0xfc, !PT ;  /* 0x7f80000000007812 */ /* 0x000fe200078efcff */
[----:B------:R-:W-:Y:S06]  /*1950*/  BRA `(.L_x_249) ;  /* 0x0000000000047947 */ /* 0x000fec0003800000 */
.L_x_247:
[----:B------:R-:W-:-:S07]  /*1960*/  IMAD R0, R23, 0x800000, R0 ;  /* 0x0080000017007824 */ /* 0x000fce00078e0200 */
.L_x_249:
[----:B------:R-:W-:Y:S05]  /*1970*/  BSYNC.RECONVERGENT B2 ;  /* 0x0000000000027941 */ /* 0x000fea0003800200 */
.L_x_246:
[----:B------:R-:W-:Y:S05]  /*1980*/  BRA `(.L_x_250) ;  /* 0x0000000000207947 */ /* 0x000fea0003800000 */
.L_x_245:
[----:B------:R-:W-:-:S04]  /*1990*/  LOP3.LUT R0, R3, 0x80000000, R0, 0x48, !PT ;  /* 0x8000000003007812 */ /* 0x000fc800078e4800 */
[----:B------:R-:W-:Y:S01]  /*19a0*/  LOP3.LUT R0, R0, 0x7f800000, RZ, 0xfc, !PT ;  /* 0x7f80000000007812 */ /* 0x000fe200078efcff */
[----:B------:R-:W-:Y:S06]  /*19b0*/  BRA `(.L_x_250) ;  /* 0x0000000000147947 */ /* 0x000fec0003800000 */
.L_x_244:
[----:B------:R-:W-:Y:S01]  /*19c0*/  LOP3.LUT R0, R3, 0x80000000, R0, 0x48, !PT ;  /* 0x8000000003007812 */ /* 0x000fe200078e4800 */
[----:B------:R-:W-:Y:S06]  /*19d0*/  BRA `(.L_x_250) ;  /* 0x00000000000c7947 */ /* 0x000fec0003800000 */
.L_x_243:
[----:B------:R-:W0:Y:S01]  /*19e0*/  MUFU.RSQ R0, -QNAN ;  /* 0xffc0000000007908 */ /* 0x000e220000001400 */
[----:B------:R-:W-:Y:S05]  /*19f0*/  BRA `(.L_x_250) ;  /* 0x0000000000047947 */ /* 0x000fea0003800000 */
.L_x_242:
[----:B------:R-:W-:-:S07]  /*1a00*/  FADD.FTZ R0, R0, R3 ;  /* 0x0000000300007221 */ /* 0x000fce0000010000 */
.L_x_250:
[----:B------:R-:W-:Y:S05]  /*1a10*/  BSYNC.RECONVERGENT B1 ;  /* 0x0000000000017941 */ /* 0x000fea0003800200 */
.L_x_240:
[----:B------:R-:W-:Y:S01]  /*1a20*/  HFMA2 R25, -RZ, RZ, 0, 0 ;  /* 0x00000000ff197431 */ /* 0x000fe200000001ff */
[----:B0-----:R-:W-:-:S03]  /*1a30*/  MOV R3, R0 ;  /* 0x0000000000037202 */ /* 0x001fc60000000f00 */
[----:B------:R-:W-:Y:S05]  /*1a40*/  RET.REL.NODEC R24 `(_Z30polynomial_derivative_matricesiPKfS0_Pf) ;  /* 0xffffffe4186c7950 */ /* 0x000fea0003c3ffff */
.L_x_251:
        /* <DEDUP_REMOVED lines=11> */
.L_x_368:


//--------------------- .text._Z42normalize_lagrange_integrating_polynomialsiPf --------------------------
	.section	.text._Z42normalize_lagrange_integrating_polynomialsiPf,"ax",@progbits
	.align	128
        .global         _Z42normalize_lagrange_integrating_polynomialsiPf
        .type           _Z42normalize_lagrange_integrating_polynomialsiPf,@function
        .size           _Z42normalize_lagrange_integrating_polynomialsiPf,(.L_x_369 - _Z42normalize_lagrange_integrating_polynomialsiPf)
        .other          _Z42normalize_lagrange_integrating_polynomialsiPf,@"STO_CUDA_ENTRY STV_DEFAULT"
_Z42normalize_lagrange_integrating_polynomialsiPf:
.text._Z42normalize_lagrange_integrating_polynomialsiPf:
        /* <DEDUP_REMOVED lines=11> */
[----:B------:R-:W-:Y:S01]  /*00b0*/  VIADD R8, R9, 0x1 ;  /* 0x0000000109087836 */ /* 0x000fe20000000000 */
[----:B------:R-:W-:Y:S02]  /*00c0*/  PRMT R10, RZ, 0x7610, R10 ;  /* 0x00007610ff0a7816 */ /* 0x000fe4000000000a */
[----:B------:R-:W-:Y:S01]  /*00d0*/  PRMT R11, RZ, 0x7610, R11 ;  /* 0x00007610ff0b7816 */ /* 0x000fe2000000000b */
[----:B------:R-:W-:Y:S01]  /*00e0*/  IMAD.MOV.U32 R0, RZ, RZ, R8 ;  /* 0x000000ffff007224 */ /* 0x000fe200078e0008 */
[----:B------:R-:W1:Y:S01]  /*00f0*/  LDCU.64 UR6, c[0x0][0x358] ;  /* 0x00006b00ff0677ac */ /* 0x000e620008000a00 */
[----:B0-----:R-:W-:-:S04]  /*0100*/  UIADD3 UR4, UP0, UPT, UR4, 0x20, URZ ;  /* 0x0000002004047890 */ /* 0x001fc8000ff1e0ff */
[----:B------:R-:W-:-:S12]  /*0110*/  UIADD3.X UR5, UPT, UPT, URZ, UR5, URZ, UP0, !UPT ;  /* 0x00000005ff057290 */ /* 0x000fd800087fe4ff */
.L_x_280:
[C---:B------:R-:W-:Y:S01]  /*0120*/  ISETP.GE.AND P0, PT, R9.reuse, RZ, PT ;  /* 0x000000ff0900720c */ /* 0x040fe20003f06270 */
[----:B------:R-:W-:Y:S01]  /*0130*/  IMAD R3, R9, R9, R9 ;  /* 0x0000000909037224 */ /* 0x000fe200078e0209 */
[----:B------:R-:W-:Y:S04]  /*0140*/  BSSY.RECONVERGENT B0, `(.L_x_252) ;  /* 0x000008b000007945 */ /* 0x000fe80003800200 */
[----:B------:R-:W-:Y:S01]  /*0150*/  LEA.HI R14, R3, R3, RZ, 0x1 ;  /* 0x00000003030e7211 */ /* 0x000fe200078f08ff */
[----:B------:R-:W-:-:S03]  /*0160*/  HFMA2 R3, -RZ, RZ, 0, 0 ;  /* 0x00000000ff037431 */ /* 0x000fc600000001ff */
[----:B------:R-:W-:-:S03]  /*0170*/  SHF.R.S32.HI R14, RZ, 0x1, R14 ;  /* 0x00000001ff0e7819 */ /* 0x000fc6000001140e */
[----:B01----:R-:W-:Y:S05]  /*0180*/  @!P0 BRA `(.L_x_253) ;  /* 0x0000000800188947 */ /* 0x003fea0003800000 */
[----:B------:R-:W-:Y:S01]  /*0190*/  ISETP.GE.U32.AND P0, PT, R9, 0xf, PT ;  /* 0x0000000f0900780c */ /* 0x000fe20003f06070 */
[----:B------:R-:W-:Y:S01]  /*01a0*/  BSSY.RECONVERGENT B1, `(.L_x_254) ;  /* 0x0000030000017945 */ /* 0x000fe20003800200 */
[----:B------:R-:W-:Y:S01]  /*01b0*/  LOP3.LUT P1, RZ, R0, 0xf, RZ, 0xc0, !PT ;  /* 0x0000000f00ff7812 */ /* 0x000fe2000782c0ff */
[----:B------:R-:W-:Y:S02]  /*01c0*/  IMAD.MOV.U32 R3, RZ, RZ, RZ ;  /* 0x000000ffff037224 */ /* 0x000fe400078e00ff */
[----:B------:R-:W-:-:S08]  /*01d0*/  IMAD.MOV.U32 R7, RZ, RZ, RZ ;  /* 0x000000ffff077224 */ /* 0x000fd000078e00ff */
[----:B------:R-:W-:Y:S05]  /*01e0*/  @!P0 BRA `(.L_x_255) ;  /* 0x0000000000ac8947 */ /* 0x000fea0003800000 */
[----:B------:R-:W-:Y:S01]  /*01f0*/  MOV R4, UR4 ;  /* 0x0000000400047c02 */ /* 0x000fe20008000f00 */
[----:B------:R-:W-:Y:S01]  /*0200*/  IMAD.U32 R5, RZ, RZ, UR5 ;  /* 0x00000005ff057e24 */ /* 0x000fe2000f8e00ff */
[----:B------:R-:W-:Y:S01]  /*0210*/  LOP3.LUT R7, R0, 0xfffffff0, RZ, 0xc0, !PT ;  /* 0xfffffff000077812 */ /* 0x000fe200078ec0ff */
[----:B------:R-:W-:Y:S02]  /*0220*/  IMAD.MOV.U32 R3, RZ, RZ, RZ ;  /* 0x000000ffff037224 */ /* 0x000fe400078e00ff */
[----:B------:R-:W-:Y:S01]  /*0230*/  IMAD.WIDE.U32 R4, R14, 0x4, R4 ;  /* 0x000000040e047825 */ /* 0x000fe200078e0004 */
[----:B------:R-:W-:-:S07]  /*0240*/  IADD3 R26, PT, PT, -R7, RZ, RZ ;  /* 0x000000ff071a7210 */ /* 0x000fce0007ffe1ff */
.L_x_256:
[----:B-1----:R-:W2:Y:S04]  /*0250*/  LDG.E R24, desc[UR6][R4.64+-0x20] ;  /* 0xffffe00604187981 */ /* 0x002ea8000c1e1900 */
[----:B------:R-:W3:Y:S04]  /*0260*/  LDG.E R25, desc[UR6][R4.64+-0x1c] ;  /* 0xffffe40604197981 */ /* 0x000ee8000c1e1900 */
[----:B------:R-:W4:Y:S04]  /*0270*/  LDG.E R12, desc[UR6][R4.64+-0x18] ;  /* 0xffffe806040c7981 */ /* 0x000f28000c1e1900 */
[----:B------:R-:W5:Y:S04]  /*0280*/  LDG.E R23, desc[UR6][R4.64+-0x14] ;  /* 0xffffec0604177981 */ /* 0x000f68000c1e1900 */
        /* <DEDUP_REMOVED lines=9> */
[----:B------:R-:W5:Y:S01]  /*0320*/  LDG.E R6, desc[UR6][R4.64+0x14] ;  /* 0x0000140604067981 */ /* 0x000f62000c1e1900 */
[----:B--2---:R-:W-:-:S03]  /*0330*/  FADD R24, R24, R3 ;  /* 0x0000000318187221 */ /* 0x004fc60000000000 */
[----:B------:R-:W2:Y:S01]  /*0340*/  LDG.E R3, desc[UR6][R4.64+0x18] ;  /* 0x0000180604037981 */ /* 0x000ea2000c1e1900 */
[----:B---3--:R-:W-:-:S03]  /*0350*/  FADD R25, R24, R25 ;  /* 0x0000001918197221 */ /* 0x008fc60000000000 */
[----:B------:R0:W3:Y:S01]  /*0360*/  LDG.E R24, desc[UR6][R4.64+0x1c] ;  /* 0x00001c0604187981 */ /* 0x0000e2000c1e1900 */
[----:B------:R-:W-:Y:S02]  /*0370*/  VIADD R26, R26, 0x10 ;  /* 0x000000101a1a7836 */ /* 0x000fe40000000000 */
[----:B----4-:R-:W-:-:S04]  /*0380*/  FADD R12, R25, R12 ;  /* 0x0000000c190c7221 */ /* 0x010fc80000000000 */
[----:B-----5:R-:W-:Y:S01]  /*0390*/  FADD R23, R12, R23 ;  /* 0x000000170c177221 */ /* 0x020fe20000000000 */
[----:B------:R-:W-:-:S03]  /*03a0*/  ISETP.NE.AND P0, PT, R26, RZ, PT ;  /* 0x000000ff1a00720c */ /* 0x000fc60003f05270 */
[----:B------:R-:W-:Y:S01]  /*03b0*/  FADD R22, R23, R22 ;  /* 0x0000001617167221 */ /* 0x000fe20000000000 */
[----:B0-----:R-:W-:-:S03]  /*03c0*/  IADD3 R4, P2, PT, R4, 0x40, RZ ;  /* 0x0000004004047810 */ /* 0x001fc60007f5e0ff */
[----:B------:R-:W-:Y:S02]  /*03d0*/  FADD R21, R22, R21 ;  /* 0x0000001516157221 */ /* 0x000fe40000000000 */
[----:B------:R-:W-:Y:S02]  /*03e0*/  IMAD.X R5, RZ, RZ, R5, P2 ;  /* 0x000000ffff057224 */ /* 0x000fe400010e0605 */
[----:B------:R-:W-:-:S04]  /*03f0*/  FADD R20, R21, R20 ;  /* 0x0000001415147221 */ /* 0x000fc80000000000 */
[----:B------:R-:W-:-:S04]  /*0400*/  FADD R19, R20, R19 ;  /* 0x0000001314137221 */ /* 0x000fc80000000000 */
[----:B------:R-:W-:-:S04]  /*0410*/  FADD R18, R19, R18 ;  /* 0x0000001213127221 */ /* 0x000fc80000000000 */
[----:B------:R-:W-:-:S04]  /*0420*/  FADD R17, R18, R17 ;  /* 0x0000001112117221 */ /* 0x000fc80000000000 */
[----:B------:R-:W-:-:S04]  /*0430*/  FADD R16, R17, R16 ;  /* 0x0000001011107221 */ /* 0x000fc80000000000 */
[----:B------:R-:W-:-:S04]  /*0440*/  FADD R16, R16, R15 ;  /* 0x0000000f10107221 */ /* 0x000fc80000000000 */
[----:B------:R-:W-:-:S04]  /*0450*/  FADD R13, R16, R13 ;  /* 0x0000000d100d7221 */ /* 0x000fc80000000000 */
[----:B------:R-:W-:-:S04]  /*0460*/  FADD R6, R13, R6 ;  /* 0x000000060d067221 */ /* 0x000fc80000000000 */
[----:B--2---:R-:W-:-:S04]  /*0470*/  FADD R3, R6, R3 ;  /* 0x0000000306037221 */ /* 0x004fc80000000000 */
[----:B---3--:R-:W-:Y:S01]  /*0480*/  FADD R3, R3, R24 ;  /* 0x0000001803037221 */ /* 0x008fe20000000000 */
[----:B------:R-:W-:Y:S06]  /*0490*/  @P0 BRA `(.L_x_256) ;  /* 0xfffffffc006c0947 */ /* 0x000fec000383ffff */
.L_x_255:
[----:B-1----:R-:W-:Y:S05]  /*04a0*/  BSYNC.RECONVERGENT B1 ;  /* 0x0000000000017941 */ /* 0x002fea0003800200 */
.L_x_254:
[----:B------:R-:W-:Y:S05]  /*04b0*/  @!P1 BRA `(.L_x_253) ;  /* 0x00000004004c9947 */ /* 0x000fea0003800000 */
[----:B------:R-:W-:Y:S01]  /*04c0*/  PRMT R13, R8, 0x9910, RZ ;  /* 0x00009910080d7816 */ /* 0x000fe200000000ff */
[----:B------:R-:W-:Y:S01]  /*04d0*/  BSSY.RECONVERGENT B1, `(.L_x_257) ;  /* 0x0000022000017945 */ /* 0x000fe20003800200 */
[----:B------:R-:W-:Y:S02]  /*04e0*/  PRMT R6, R2, 0x9910, RZ ;  /* 0x0000991002067816 */ /* 0x000fe400000000ff */
[----:B------:R-:W-:-:S05]  /*04f0*/  PRMT R4, R11, 0x9910, RZ ;  /* 0x000099100b047816 */ /* 0x000fca00000000ff */
[----:B------:R-:W-:-:S05]  /*0500*/  IMAD R4, R6, R4, R13 ;  /* 0x0000000406047224 */ /* 0x000fca00078e020d */
[----:B------:R-:W-:-:S04]  /*0510*/  LOP3.LUT R4, R4, 0xf, RZ, 0xc0, !PT ;  /* 0x0000000f04047812 */ /* 0x000fc800078ec0ff */
[C---:B------:R-:W-:Y:S02]  /*0520*/  IADD3 R5, PT, PT, R4.reuse, -0x1, RZ ;  /* 0xffffffff04057810 */ /* 0x040fe40007ffe0ff */
[----:B------:R-:W-:Y:S02]  /*0530*/  LOP3.LUT P1, RZ, R4, 0x7, RZ, 0xc0, !PT ;  /* 0x0000000704ff7812 */ /* 0x000fe4000782c0ff */
[----:B------:R-:W-:-:S13]  /*0540*/  ISETP.GE.U32.AND P0, PT, R5, 0x7, PT ;  /* 0x000000070500780c */ /* 0x000fda0003f06070 */
[----:B------:R-:W-:Y:S05]  /*0550*/  @!P0 BRA `(.L_x_258) ;  /* 0x0000000000648947 */ /* 0x000fea0003800000 */
[----:B------:R-:W0:Y:S01]  /*0560*/  LDC.64 R16, c[0x0][0x388] ;  /* 0x0000e200ff107b82 */ /* 0x000e220000000a00 */
[----:B------:R-:W1:Y:S01]  /*0570*/  LDCU.64 UR8, c[0x0][0x388] ;  /* 0x00007100ff0877ac */ /* 0x000e620008000a00 */
[C---:B------:R-:W-:Y:S01]  /*0580*/  IADD3 R12, P0, PT, R14.reuse, R7, RZ ;  /* 0x000000070e0c7210 */ /* 0x040fe20007f1e0ff */
[----:B------:R-:W-:-:S04]  /*0590*/  IMAD.IADD R5, R14, 0x1, R7 ;  /* 0x000000010e057824 */ /* 0x000fc800078e0207 */
[----:B------:R-:W-:Y:S01]  /*05a0*/  IMAD.X R15, RZ, RZ, RZ, P0 ;  /* 0x000000ffff0f7224 */ /* 0x000fe200000e06ff */
[----:B-1----:R-:W-:Y:S01]  /*05b0*/  LEA R4, P0, R12, UR8, 0x2 ;  /* 0x000000080c047c11 */ /* 0x002fe2000f8010ff */
[----:B0-----:R-:W-:-:S03]  /*05c0*/  IMAD.WIDE.U32 R16, R5, 0x4, R16 ;  /* 0x0000000405107825 */ /* 0x001fc600078e0010 */
[----:B------:R-:W-:-:S03]  /*05d0*/  LEA.HI.X R5, R12, UR9, R15, 0x2, P0 ;  /* 0x000000090c057c11 */ /* 0x000fc600080f140f */
[----:B------:R-:W2:Y:S04]  /*05e0*/  LDG.E R16, desc[UR6][R16.64] ;  /* 0x0000000610107981 */ /* 0x000ea8000c1e1900 */
[----:B------:R-:W3:Y:S04]  /*05f0*/  LDG.E R12, desc[UR6][R4.64+0x4] ;  /* 0x00000406040c7981 */ /* 0x000ee8000c1e1900 */
[----:B------:R-:W4:Y:S04]  /*0600*/  LDG.E R18, desc[UR6][R4.64+0x8] ;  /* 0x0000080604127981 */ /* 0x000f28000c1e1900 */
[----:B------:R-:W5:Y:S04]  /*0610*/  LDG.E R20, desc[UR6][R4.64+0xc] ;  /* 0x00000c0604147981 */ /* 0x000f68000c1e1900 */
[----:B------:R-:W5:Y:S04]  /*0620*/  LDG.E R22, desc[UR6][R4.64+0x10] ;  /* 0x0000100604167981 */ /* 0x000f68000c1e1900 */
[----:B------:R-:W5:Y:S04]  /*0630*/  LDG.E R24, desc[UR6][R4.64+0x14] ;  /* 0x0000140604187981 */ /* 0x000f68000c1e1900 */
[----:B------:R-:W5:Y:S04]  /*0640*/  LDG.E R26, desc[UR6][R4.64+0x18] ;  /* 0x00001806041a7981 */ /* 0x000f68000c1e1900 */
[----:B------:R-:W5:Y:S01]  /*0650*/  LDG.E R28, desc[UR6][R4.64+0x1c] ;  /* 0x00001c06041c7981 */ /* 0x000f62000c1e1900 */
[----:B------:R-:W-:Y:S01]  /*0660*/  IADD3 R7, PT, PT, R7, 0x8, RZ ;  /* 0x0000000807077810 */ /* 0x000fe20007ffe0ff */
[----:B--2---:R-:W-:-:S04]  /*0670*/  FADD R3, R3, R16 ;  /* 0x0000001003037221 */ /* 0x004fc80000000000 */
[----:B---3--:R-:W-:-:S04]  /*0680*/  FADD R3, R3, R12 ;  /* 0x0000000c03037221 */ /* 0x008fc80000000000 */
[----:B----4-:R-:W-:-:S04]  /*0690*/  FADD R3, R3, R18 ;  /* 0x0000001203037221 */ /* 0x010fc80000000000 */
[----:B-----5:R-:W-:-:S04]  /*06a0*/  FADD R3, R3, R20 ;  /* 0x0000001403037221 */ /* 0x020fc80000000000 */
[----:B------:R-:W-:-:S04]  /*06b0*/  FADD R3, R3, R22 ;  /* 0x0000001603037221 */ /* 0x000fc80000000000 */
[----:B------:R-:W-:-:S04]  /*06c0*/  FADD R3, R3, R24 ;  /* 0x0000001803037221 */ /* 0x000fc80000000000 */
[----:B------:R-:W-:-:S04]  /*06d0*/  FADD R3, R3, R26 ;  /* 0x0000001a03037221 */ /* 0x000fc80000000000 */
[----:B------:R-:W-:-:S07]  /*06e0*/  FADD R3, R3, R28 ;  /* 0x0000001c03037221 */ /* 0x000fce0000000000 */
.L_x_258:
[----:B------:R-:W-:Y:S05]  /*06f0*/  BSYNC.RECONVERGENT B1 ;  /* 0x0000000000017941 */ /* 0x000fea0003800200 */
.L_x_257:
[----:B------:R-:W-:Y:S05]  /*0700*/  @!P1 BRA `(.L_x_253) ;  /* 0x0000000000b89947 */ /* 0x000fea0003800000 */
[----:B------:R-:W-:Y:S01]  /*0710*/  PRMT R4, R10, 0x9910, RZ ;  /* 0x000099100a047816 */ /* 0x000fe200000000ff */
[----:B------:R-:W-:Y:S04]  /*0720*/  BSSY.RECONVERGENT B1, `(.L_x_259) ;  /* 0x000001a000017945 */ /* 0x000fe80003800200 */
[----:B------:R-:W-:-:S05]  /*0730*/  IMAD R6, R6, R4, R13 ;  /* 0x0000000406067224 */ /* 0x000fca00078e020d */
[----:B------:R-:W-:-:S04]  /*0740*/  LOP3.LUT R6, R6, 0xffff, RZ, 0xc0, !PT ;  /* 0x0000ffff06067812 */ /* 0x000fc800078ec0ff */
[C---:B------:R-:W-:Y:S02]  /*0750*/  LOP3.LUT R4, R6.reuse, 0x7, RZ, 0xc0, !PT ;  /* 0x0000000706047812 */ /* 0x040fe400078ec0ff */
[----:B------:R-:W-:-:S03]  /*0760*/  LOP3.LUT R6, R6, 0x3, RZ, 0xc0, !PT ;  /* 0x0000000306067812 */ /* 0x000fc600078ec0ff */
[----:B------:R-:W-:Y:S01]  /*0770*/  VIADD R4, R4, 0xffffffff ;  /* 0xffffffff04047836 */ /* 0x000fe20000000000 */
[----:B------:R-:W-:-:S04]  /*0780*/  ISETP.NE.AND P1, PT, R6, RZ, PT ;  /* 0x000000ff0600720c */ /* 0x000fc80003f25270 */
[----:B------:R-:W-:-:S13]  /*0790*/  ISETP.GE.U32.AND P0, PT, R4, 0x3, PT ;  /* 0x000000030400780c */ /* 0x000fda0003f06070 */
[----:B------:R-:W-:Y:S05]  /*07a0*/  @!P0 BRA `(.L_x_260) ;  /* 0x0000000000448947 */ /* 0x000fea0003800000 */
[----:B------:R-:W0:Y:S01]  /*07b0*/  LDC.64 R12, c[0x0][0x388] ;  /* 0x0000e200ff0c7b82 */ /* 0x000e220000000a00 */
[----:B------:R-:W1:Y:S01]  /*07c0*/  LDCU.64 UR8, c[0x0][0x388] ;  /* 0x00007100ff0877ac */ /* 0x000e620008000a00 */
[C---:B------:R-:W-:Y:S01]  /*07d0*/  IADD3 R15, P0, PT, R14.reuse, R7, RZ ;  /* 0x000000070e0f7210 */ /* 0x040fe20007f1e0ff */
[----:B------:R-:W-:-:S03]  /*07e0*/  IMAD.IADD R5, R14, 0x1, R7 ;  /* 0x000000010e057824 */ /* 0x000fc600078e0207 */
[----:B------:R-:W-:Y:S02]  /*07f0*/  IADD3.X R16, PT, PT, RZ, RZ, RZ, P0, !PT ;  /* 0x000000ffff107210 */ /* 0x000fe400007fe4ff */
[----:B-1----:R-:W-:Y:S01]  /*0800*/  LEA R4, P0, R15, UR8, 0x2 ;  /* 0x000000080f047c11 */ /* 0x002fe2000f8010ff */
[----:B0-----:R-:W-:-:S03]  /*0810*/  IMAD.WIDE.U32 R12, R5, 0x4, R12 ;  /* 0x00000004050c7825 */ /* 0x001fc600078e000c */
[----:B------:R-:W-:-:S03]  /*0820*/  LEA.HI.X R5, R15, UR9, R16, 0x2, P0 ;  /* 0x000000090f057c11 */ /* 0x000fc600080f1410 */
[----:B------:R-:W2:Y:S04]  /*0830*/  LDG.E R12, desc[UR6][R12.64] ;  /* 0x000000060c0c7981 */ /* 0x000ea8000c1e1900 */
[----:B------:R-:W3:Y:S04]  /*0840*/  LDG.E R16, desc[UR6][R4.64+0x4] ;  /* 0x0000040604107981 */ /* 0x000ee8000c1e1900 */
[----:B------:R-:W4:Y:S04]  /*0850*/  LDG.E R18, desc[UR6][R4.64+0x8] ;  /* 0x0000080604127981 */ /* 0x000f28000c1e1900 */
[----:B------:R-:W5:Y:S01]  /*0860*/  LDG.E R20, desc[UR6][R4.64+0xc] ;  /* 0x00000c0604147981 */ /* 0x000f62000c1e1900 */
[----:B------:R-:W-:-:S02]  /*0870*/  VIADD R7, R7, 0x4 ;  /* 0x0000000407077836 */ /* 0x000fc40000000000 */
[----:B--2---:R-:W-:-:S04]  /*0880*/  FADD R3, R3, R12 ;  /* 0x0000000c03037221 */ /* 0x004fc80000000000 */
[----:B---3--:R-:W-:-:S04]  /*0890*/  FADD R3, R3, R16 ;  /* 0x0000001003037221 */ /* 0x008fc80000000000 */
[----:B----4-:R-:W-:-:S04]  /*08a0*/  FADD R3, R3, R18 ;  /* 0x0000001203037221 */ /* 0x010fc80000000000 */
[----:B-----5:R-:W-:-:S07]  /*08b0*/  FADD R3, R3, R20 ;  /* 0x0000001403037221 */ /* 0x020fce0000000000 */
.L_x_260:
[----:B------:R-:W-:Y:S05]  /*08c0*/  BSYNC.RECONVERGENT B1 ;  /* 0x0000000000017941 */ /* 0x000fea0003800200 */
.L_x_259:
[----:B------:R-:W-:Y:S05]  /*08d0*/  @!P1 BRA `(.L_x_253) ;  /* 0x0000000000449947 */ /* 0x000fea0003800000 */
[----:B------:R-:W0:Y:S01]  /*08e0*/  LDC.64 R4, c[0x0][0x388] ;  /* 0x0000e200ff047b82 */ /* 0x000e220000000a00 */
[----:B------:R-:W-:-:S05]  /*08f0*/  IADD3 R13, PT, PT, R14, R7, RZ ;  /* 0x000000070e0d7210 */ /* 0x000fca0007ffe0ff */
[----:B0-----:R-:W-:-:S06]  /*0900*/  IMAD.WIDE.U32 R4, R13, 0x4, R4 ;  /* 0x000000040d047825 */ /* 0x001fcc00078e0004 */
[----:B------:R-:W2:Y:S01]  /*0910*/  LDG.E R4, desc[UR6][R4.64] ;  /* 0x0000000604047981 */ /* 0x000ea2000c1e1900 */
[----:B------:R-:W-:Y:S01]  /*0920*/  ISETP.NE.AND P0, PT, R6, 0x1, PT ;  /* 0x000000010600780c */ /* 0x000fe20003f05270 */
[----:B--2---:R-:W-:-:S12]  /*0930*/  FADD R3, R3, R4 ;  /* 0x0000000403037221 */ /* 0x004fd80000000000 */
[----:B------:R-:W-:Y:S05]  /*0940*/  @!P0 BRA `(.L_x_253) ;  /* 0x0000000000288947 */ /* 0x000fea0003800000 */
[----:B------:R-:W0:Y:S01]  /*0950*/  LDCU.64 UR8, c[0x0][0x388] ;  /* 0x00007100ff0877ac */ /* 0x000e220008000a00 */
[----:B------:R-:W-:-:S05]  /*0960*/  IADD3 R7, P0, PT, R14, R7, RZ ;  /* 0x000000070e077210 */ /* 0x000fca0007f1e0ff */
[----:B------:R-:W-:Y:S01]  /*0970*/  IMAD.X R12, RZ, RZ, RZ, P0 ;  /* 0x000000ffff0c7224 */ /* 0x000fe200000e06ff */
[----:B------:R-:W-:Y:S02]  /*0980*/  ISETP.NE.AND P0, PT, R6, 0x2, PT ;  /* 0x000000020600780c */ /* 0x000fe40003f05270 */
[----:B0-----:R-:W-:-:S04]  /*0990*/  LEA R4, P1, R7, UR8, 0x2 ;  /* 0x0000000807047c11 */ /* 0x001fc8000f8210ff */
[----:B------:R-:W-:-:S05]  /*09a0*/  LEA.HI.X R5, R7, UR9, R12, 0x2, P1 ;  /* 0x0000000907057c11 */ /* 0x000fca00088f140c */
[----:B------:R-:W2:Y:S04]  /*09b0*/  LDG.E R6, desc[UR6][R4.64+0x4] ;  /* 0x0000040604067981 */ /* 0x000ea8000c1e1900 */
[----:B------:R-:W3:Y:S01]  /*09c0*/  @P0 LDG.E R12, desc[UR6][R4.64+0x8] ;  /* 0x00000806040c0981 */ /* 0x000ee2000c1e1900 */
[----:B--2---:R-:W-:-:S04]  /*09d0*/  FADD R3, R3, R6 ;  /* 0x0000000603037221 */ /* 0x004fc80000000000 */
[----:B---3--:R-:W-:-:S07]  /*09e0*/  @P0 FADD R3, R3, R12 ;  /* 0x0000000c03030221 */ /* 0x008fce0000000000 */
.L_x_253:
[----:B-1----:R-:W-:Y:S05]  /*09f0*/  BSYNC.RECONVERGENT B0 ;  /* 0x0000000000007941 */ /* 0x002fea0003800200 */
.L_x_252:
[----:B------:R-:W-:Y:S01]  /*0a00*/  ISETP.GE.AND P0, PT, R9, RZ, PT ;  /* 0x000000ff0900720c */ /* 0x000fe20003f06270 */
[----:B------:R-:W-:-:S12]  /*0a10*/  BSSY.RECONVERGENT B0, `(.L_x_261) ;  /* 0x000008b000007945 */ /* 0x000fd80003800200 */
[----:B------:R-:W-:Y:S05]  /*0a20*/  @!P0 BRA `(.L_x_262) ;  /* 0x0000000800248947 */ /* 0x000fea0003800000 */
[----:B------:R-:W-:Y:S01]  /*0a30*/  ISETP.GE.U32.AND P0, PT, R9, 0x3, PT ;  /* 0x000000030900780c */ /* 0x000fe20003f06070 */
[----:B------:R-:W-:Y:S01]  /*0a40*/  BSSY.RECONVERGENT B1, `(.L_x_263) ;  /* 0x0000049000017945 */ /* 0x000fe20003800200 */
[----:B------:R-:W-:Y:S02]  /*0a50*/  LOP3.LUT R16, R0, 0x3, RZ, 0xc0, !PT ;  /* 0x0000000300107812 */ /* 0x000fe400078ec0ff */
[----:B------:R-:W-:-:S09]  /*0a60*/  MOV R15, RZ ;  /* 0x000000ff000f7202 */ /* 0x000fd20000000f00 */
[----:B------:R-:W-:Y:S05]  /*0a70*/  @!P0 BRA `(.L_x_264) ;  /* 0x0000000400148947 */ /* 0x000fea0003800000 */
[----:B------:R-:W0:Y:S01]  /*0a80*/  LDC.64 R4, c[0x0][0x388] ;  /* 0x0000e200ff047b82 */ /* 0x000e220000000a00 */
[----:B------:R-:W-:Y:S01]  /*0a90*/  LOP3.LUT R15, R0, 0xfffffffc, RZ, 0xc0, !PT ;  /* 0xfffffffc000f7812 */ /* 0x000fe200078ec0ff */
[----:B------:R-:W-:-:S07]  /*0aa0*/  IMAD.MOV.U32 R17, RZ, RZ, RZ ;  /* 0x000000ffff117224 */ /* 0x000fce00078e00ff */
.L_x_273:
[----:B-1----:R-:W-:-:S05]  /*0ab0*/  IADD3 R7, PT, PT, R14, R17, RZ ;  /* 0x000000110e077210 */ /* 0x002fca0007ffe0ff */
[----:B0-----:R-:W-:-:S05]  /*0ac0*/  IMAD.WIDE.U32 R6, R7, 0x4, R4 ;  /* 0x0000000407067825 */ /* 0x001fca00078e0004 */
[----:B------:R-:W2:Y:S01]  /*0ad0*/  LDG.E R0, desc[UR6][R6.64] ;  /* 0x0000000606007981 */ /* 0x000ea2000c1e1900 */
[----:B------:R-:W0:Y:S01]  /*0ae0*/  MUFU.RCP R12, R3 ;  /* 0x00000003000c7308 */ /* 0x000e220000001000 */
[----:B------:R-:W-:Y:S01]  /*0af0*/  VIADD R17, R17, 0x4 ;  /* 0x0000000411117836 */ /* 0x000fe20000000000 */
[----:B------:R-:W-:Y:S04]  /*0b00*/  BSSY.RECONVERGENT B2, `(.L_x_265) ;  /* 0x000000c000027945 */ /* 0x000fe80003800200 */
[----:B------:R-:W-:Y:S01]  /*0b10*/  ISETP.NE.AND P2, PT, R17, R15, PT ;  /* 0x0000000f1100720c */ /* 0x000fe20003f45270 */
[----:B0-----:R-:W-:-:S04]  /*0b20*/  FFMA R13, R12, -R3, 1 ;  /* 0x3f8000000c0d7423 */ /* 0x001fc80000000803 */
[----:B------:R-:W-:Y:S01]  /*0b30*/  FFMA R13, R12, R13, R12 ;  /* 0x0000000d0c0d7223 */ /* 0x000fe2000000000c */
[----:B--2---:R-:W0:Y:S03]  /*0b40*/  FCHK P0, R0, R3 ;  /* 0x0000000300007302 */ /* 0x004e260000000000 */
[----:B------:R-:W-:-:S04]  /*0b50*/  FFMA R12, R0, R13, RZ ;  /* 0x0000000d000c7223 */ /* 0x000fc800000000ff */
[----:B------:R-:W-:-:S04]  /*0b60*/  FFMA R18, R12, -R3, R0 ;  /* 0x800000030c127223 */ /* 0x000fc80000000000 */
[----:B------:R-:W-:Y:S01]  /*0b70*/  FFMA R13, R13, R18, R12 ;  /* 0x000000120d0d7223 */ /* 0x000fe2000000000c */
[----:B0-----:R-:W-:Y:S06]  /*0b80*/  @!P0 BRA `(.L_x_266) ;  /* 0x00000000000c8947 */ /* 0x001fec0003800000 */
[----:B------:R-:W-:-:S07]  /*0b90*/  MOV R12, 0xbb0 ;  /* 0x00000bb0000c7802 */ /* 0x000fce0000000f00 */
[----:B------:R-:W-:Y:S05]  /*0ba0*/  CALL.REL.NOINC `($__internal_3_$__cuda_sm3x_div_rn_noftz_f32_slowpath) ;  /* 0x0000000400e87944 */ /* 0x000fea0003c00000 */
[----:B------:R-:W-:-:S07]  /*0bb0*/  MOV R13, R19 ;  /* 0x00000013000d7202 */ /* 0x000fce0000000f00 */
.L_x_266:
[----:B------:R-:W-:Y:S05]  /*0bc0*/  BSYNC.RECONVERGENT B2 ;  /* 0x0000000000027941 */ /* 0x000fea0003800200 */
.L_x_265:
[----:B------:R-:W2:Y:S01]  /*0bd0*/  LDG.E R21, desc[UR6][R6.64+0x4] ;  /* 0x0000040606157981 */ /* 0x000ea2000c1e1900 */
[----:B------:R-:W0:Y:S01]  /*0be0*/  MUFU.RCP R0, R3 ;  /* 0x0000000300007308 */ /* 0x000e220000001000 */
[----:B------:R-:W-:Y:S02]  /*0bf0*/  BSSY.RECONVERGENT B2, `(.L_x_267) ;  /* 0x000000c000027945 */ /* 0x000fe40003800200 */
[----:B------:R1:W-:Y:S01]  /*0c00*/  STG.E desc[UR6][R6.64], R13 ;  /* 0x0000000d06007986 */ /* 0x0003e2000c101906 */
[----:B0-----:R-:W-:-:S04]  /*0c10*/  FFMA R19, R0, -R3, 1 ;  /* 0x3f80000000137423 */ /* 0x001fc80000000803 */
[----:B------:R-:W-:Y:S01]  /*0c20*/  FFMA R0, R0, R19, R0 ;  /* 0x0000001300007223 */ /* 0x000fe20000000000 */
[----:B--2---:R-:W0:Y:S03]  /*0c30*/  FCHK P0, R21, R3 ;  /* 0x0000000315007302 */ /* 0x004e260000000000 */
[----:B------:R-:W-:-:S04]  /*0c40*/  FFMA R12, R0, R21, RZ ;  /* 0x00000015000c7223 */ /* 0x000fc800000000ff */
[----:B------:R-:W-:-:S04]  /*0c50*/  FFMA R19, R12, -R3, R21 ;  /* 0x800000030c137223 */ /* 0x000fc80000000015 */
[----:B------:R-:W-:Y:S01]  /*0c60*/  FFMA R19, R0, R19, R12 ;  /* 0x0000001300137223 */ /* 0x000fe2000000000c */
[----:B01----:R-:W-:Y:S06]  /*0c70*/  @!P0 BRA `(.L_x_268) ;  /* 0x00000000000c8947 */ /* 0x003fec0003800000 */
[----:B------:R-:W-:Y:S01]  /*0c80*/  IMAD.MOV.U32 R0, RZ, RZ, R21 ;  /* 0x000000ffff007224 */ /* 0x000fe200078e0015 */
[----:B------:R-:W-:-:S07]  /*0c90*/  MOV R12, 0xcb0 ;  /* 0x00000cb0000c7802 */ /* 0x000fce0000000f00 */
[----:B------:R-:W-:Y:S05]  /*0ca0*/  CALL.REL.NOINC `($__internal_3_$__cuda_sm3x_div_rn_noftz_f32_slowpath) ;  /* 0x0000000400a87944 */ /* 0x000fea0003c00000 */
.L_x_268:
[----:B------:R-:W-:Y:S05]  /*0cb0*/  BSYNC.RECONVERGENT B2 ;  /* 0x0000000000027941 */ /* 0x000fea0003800200 */
.L_x_267:
        /* <DEDUP_REMOVED lines=11> */
[----:B------:R-:W-:Y:S02]  /*0d70*/  MOV R0, R21 ;  /* 0x0000001500007202 */ /* 0x000fe40000000f00 */
[----:B------:R-:W-:-:S07]  /*0d80*/  MOV R12, 0xda0 ;  /* 0x00000da0000c7802 */ /* 0x000fce0000000f00 */
[----:B------:R-:W-:Y:S05]  /*0d90*/  CALL.REL.NOINC `($__internal_3_$__cuda_sm3x_div_rn_noftz_f32_slowpath) ;  /* 0x00000004006c7944 */ /* 0x000fea0003c00000 */
[----:B------:R-:W-:-:S07]  /*0da0*/  IMAD.MOV.U32 R13, RZ, RZ, R19 ;  /* 0x000000ffff0d7224 */ /* 0x000fce00078e0013 */
.L_x_270:
[----:B------:R-:W-:Y:S05]  /*0db0*/  BSYNC.RECONVERGENT B2 ;  /* 0x0000000000027941 */ /* 0x000fea0003800200 */
.L_x_269:
        /* <DEDUP_REMOVED lines=14> */
.L_x_272:
[----:B------:R-:W-:Y:S05]  /*0ea0*/  BSYNC.RECONVERGENT B2 ;  /* 0x0000000000027941 */ /* 0x000fea0003800200 */
.L_x_271:
[----:B------:R1:W-:Y:S01]  /*0eb0*/  STG.E desc[UR6][R6.64+0xc], R19 ;  /* 0x00000c1306007986 */ /* 0x0003e2000c101906 */
[----:B------:R-:W-:Y:S05]  /*0ec0*/  @P2 BRA `(.L_x_273) ;  /* 0xfffffff800f82947 */ /* 0x000fea000383ffff */
.L_x_264:
[----:B------:R-:W-:Y:S05]  /*0ed0*/  BSYNC.RECONVERGENT B1 ;  /* 0x0000000000017941 */ /* 0x000fea0003800200 */
.L_x_263:
[----:B------:R-:W-:-:S13]  /*0ee0*/  ISETP.NE.AND P0, PT, R16, RZ, PT ;  /* 0x000000ff1000720c */ /* 0x000fda0003f05270 */
[----:B------:R-:W-:Y:S05]  /*0ef0*/  @!P0 BRA `(.L_x_262) ;  /* 0x0000000000f08947 */ /* 0x000fea0003800000 */
[----:B------:R-:W0:Y:S01]  /*0f00*/  LDC.64 R4, c[0x0][0x388] ;  /* 0x0000e200ff047b82 */ /* 0x000e220000000a00 */
[----:B-1----:R-:W-:-:S04]  /*0f10*/  IMAD.IADD R7, R14, 0x1, R15 ;  /* 0x000000010e077824 */ /* 0x002fc800078e020f */
[----:B0-----:R-:W-:-:S05]  /*0f20*/  IMAD.WIDE.U32 R4, R7, 0x4, R4 ;  /* 0x0000000407047825 */ /* 0x001fca00078e0004 */
[----:B------:R-:W2:Y:S01]  /*0f30*/  LDG.E R13, desc[UR6][R4.64] ;  /* 0x00000006040d7981 */ /* 0x000ea2000c1e1900 */
[----:B------:R-:W0:Y:S01]  /*0f40*/  MUFU.RCP R0, R3 ;  /* 0x0000000300007308 */ /* 0x000e220000001000 */
[----:B------:R-:W-:Y:S01]  /*0f50*/  BSSY.RECONVERGENT B1, `(.L_x_274) ;  /* 0x000000c000017945 */ /* 0x000fe20003800200 */
[----:B0-----:R-:W-:-:S04]  /*0f60*/  FFMA R7, R0, -R3, 1 ;  /* 0x3f80000000077423 */ /* 0x001fc80000000803 */
[----:B------:R-:W-:Y:S02]  /*0f70*/  FFMA R0, R0, R7, R0 ;  /* 0x0000000700007223 */ /* 0x000fe40000000000 */
[----:B--2---:R-:W0:Y:S02]  /*0f80*/  FCHK P0, R13, R3 ;  /* 0x000000030d007302 */ /* 0x004e240000000000 */
[----:B------:R-:W-:-:S04]  /*0f90*/  FFMA R6, R0, R13, RZ ;  /* 0x0000000d00067223 */ /* 0x000fc800000000ff */
[----:B------:R-:W-:-:S04]  /*0fa0*/  FFMA R7, R6, -R3, R13 ;  /* 0x8000000306077223 */ /* 0x000fc8000000000d */
[----:B------:R-:W-:Y:S01]  /*0fb0*/  FFMA R7, R0, R7, R6 ;  /* 0x0000000700077223 */ /* 0x000fe20000000006 */
[----:B0-----:R-:W-:Y:S06]  /*0fc0*/  @!P0 BRA `(.L_x_275) ;  /* 0x0000000000108947 */ /* 0x001fec0003800000 */
[----:B------:R-:W-:Y:S02]  /*0fd0*/  MOV R0, R13 ;  /* 0x0000000d00007202 */ /* 0x000fe40000000f00 */
[----:B------:R-:W-:-:S07]  /*0fe0*/  MOV R12, 0x1000 ;  /* 0x00001000000c7802 */ /* 0x000fce0000000f00 */
[----:B------:R-:W-:Y:S05]  /*0ff0*/  CALL.REL.NOINC `($__internal_3_$__cuda_sm3x_div_rn_noftz_f32_slowpath) ;  /* 0x0000000000d47944 */ /* 0x000fea0003c00000 */
[----:B------:R-:W-:-:S07]  /*1000*/  IMAD.MOV.U32 R7, RZ, RZ, R19 ;  /* 0x000000ffff077224 */ /* 0x000fce00078e0013 */
.L_x_275:
[----:B------:R-:W-:Y:S05]  /*1010*/  BSYNC.RECONVERGENT B1 ;  /* 0x0000000000017941 */ /* 0x000fea0003800200 */
.L_x_274:
[----:B------:R0:W-:Y:S01]  /*1020*/  STG.E desc[UR6][R4.64], R7 ;  /* 0x0000000704007986 */ /* 0x0001e2000c101906 */
[----:B------:R-:W-:-:S13]  /*1030*/  ISETP.NE.AND P0, PT, R16, 0x1, PT ;  /* 0x000000011000780c */ /* 0x000fda0003f05270 */
[----:B0-----:R-:W-:Y:S05]  /*1040*/  @!P0 BRA `(.L_x_262) ;  /* 0x00000000009c8947 */ /* 0x001fea0003800000 */
[----:B------:R-:W0:Y:S01]  /*1050*/  LDCU.64 UR8, c[0x0][0x388] ;  /* 0x00007100ff0877ac */ /* 0x000e220008000a00 */
[----:B------:R-:W-:-:S04]  /*1060*/  IADD3 R14, P0, PT, R14, R15, RZ ;  /* 0x0000000f0e0e7210 */ /* 0x000fc80007f1e0ff */
[----:B------:R-:W-:Y:S02]  /*1070*/  IADD3.X R5, PT, PT, RZ, RZ, RZ, P0, !PT ;  /* 0x000000ffff057210 */ /* 0x000fe400007fe4ff */
[----:B0-----:R-:W-:-:S04]  /*1080*/  LEA R4, P0, R14, UR8, 0x2 ;  /* 0x000000080e047c11 */ /* 0x001fc8000f8010ff */
[----:B------:R-:W-:-:S05]  /*1090*/  LEA.HI.X R5, R14, UR9, R5, 0x2, P0 ;  /* 0x000000090e057c11 */ /* 0x000fca00080f1405 */
        /* <DEDUP_REMOVED lines=10> */
[----:B------:R-:W-:Y:S01]  /*1140*/  IMAD.MOV.U32 R0, RZ, RZ, R13 ;  /* 0x000000ffff007224 */ /* 0x000fe200078e000d */
[----:B------:R-:W-:-:S07]  /*1150*/  MOV R12, 0x1170 ;  /* 0x00001170000c7802 */ /* 0x000fce0000000f00 */
[----:B------:R-:W-:Y:S05]  /*1160*/  CALL.REL.NOINC `($__internal_3_$__cuda_sm3x_div_rn_noftz_f32_slowpath) ;  /* 0x0000000000787944 */ /* 0x000fea0003c00000 */
[----:B------:R-:W-:-:S07]  /*1170*/  MOV R7, R19 ;  /* 0x0000001300077202 */ /* 0x000fce0000000f00 */
.L_x_277:
[----:B------:R-:W-:Y:S05]  /*1180*/  BSYNC.RECONVERGENT B1 ;  /* 0x0000000000017941 */ /* 0x000fea0003800200 */
.L_x_276:
[----:B------:R0:W-:Y:S01]  /*1190*/  STG.E desc[UR6][R4.64+0x4], R7 ;  /* 0x0000040704007986 */ /* 0x0001e2000c101906 */
[----:B------:R-:W-:-:S13]  /*11a0*/  ISETP.NE.AND P0, PT, R16, 0x2, PT ;  /* 0x000000021000780c */ /* 0x000fda0003f05270 */
[----:B0-----:R-:W-:Y:S05]  /*11b0*/  @!P0 BRA `(.L_x_262) ;  /* 0x0000000000408947 */ /* 0x001fea0003800000 */
        /* <DEDUP_REMOVED lines=14> */
.L_x_279:
[----:B------:R-:W-:Y:S05]  /*12a0*/  BSYNC.RECONVERGENT B1 ;  /* 0x0000000000017941 */ /* 0x000fea0003800200 */
.L_x_278:
[----:B------:R0:W-:Y:S02]  /*12b0*/  STG.E desc[UR6][R4.64+0x8], R7 ;  /* 0x0000080704007986 */ /* 0x0001e4000c101906 */
.L_x_262:
[----:B------:R-:W-:Y:S05]  /*12c0*/  BSYNC.RECONVERGENT B0 ;  /* 0x0000000000007941 */ /* 0x000fea0003800200 */
.L_x_261:
[----:B------:R-:W2:Y:S01]  /*12d0*/  LDCU UR8, c[0x0][0x380] ;  /* 0x00007000ff0877ac */ /* 0x000ea20008000800 */
[----:B------:R-:W-:Y:S01]  /*12e0*/  IMAD.IADD R9, R2, 0x1, R9 ;  /* 0x0000000102097824 */ /* 0x000fe200078e0209 */
[----:B------:R-:W-:Y:S01]  /*12f0*/  IADD3 R11, PT, PT, R11, 0x1, RZ ;  /* 0x000000010b0b7810 */ /* 0x000fe20007ffe0ff */
[----:B------:R-:W-:-:S03]  /*1300*/  VIADD R10, R10, 0x1 ;  /* 0x000000010a0a7836 */ /* 0x000fc60000000000 */
[C---:B------:R-:W-:Y:S02]  /*1310*/  IADD3 R0, PT, PT, R9.reuse, 0x1, RZ ;  /* 0x0000000109007810 */ /* 0x040fe40007ffe0ff */
[----:B--2---:R-:W-:-:S13]  /*1320*/  ISETP.GT.AND P0, PT, R9, UR8, PT ;  /* 0x0000000809007c0c */ /* 0x004fda000bf04270 */
[----:B------:R-:W-:Y:S05]  /*1330*/  @!P0 BRA `(.L_x_280) ;  /* 0xffffffec00788947 */ /* 0x000fea000383ffff */
[----:B------:R-:W-:Y:S05]  /*1340*/  EXIT ;  /* 0x000000000000794d */ /* 0x000fea0003800000 */
        .weak           $__internal_3_$__cuda_sm3x_div_rn_noftz_f32_slowpath
        .type           $__internal_3_$__cuda_sm3x_div_rn_noftz_f32_slowpath,@function
        .size           $__internal_3_$__cuda_sm3x_div_rn_noftz_f32_slowpath,(.L_x_369 - $__internal_3_$__cuda_sm3x_div_rn_noftz_f32_slowpath)
$__internal_3_$__cuda_sm3x_div_rn_noftz_f32_slowpath:
[--C-:B------:R-:W-:Y:S01]  /*1350*/  SHF.R.U32.HI R13, RZ, 0x17, R3.reuse ;  /* 0x00000017ff0d7819 */ /* 0x100fe20000011603 */
[----:B------:R-:W-:Y:S01]  /*1360*/  BSSY.RECONVERGENT B3, `(.L_x_281) ;  /* 0x0000063000037945 */ /* 0x000fe20003800200 */
[----:B------:R-:W-:Y:S01]  /*1370*/  SHF.R.U32.HI R19, RZ, 0x17, R0 ;  /* 0x00000017ff137819 */ /* 0x000fe20000011600 */
[----:B------:R-:W-:Y:S01]  /*1380*/  IMAD.MOV.U32 R21, RZ, RZ, R3 ;  /* 0x000000ffff157224 */ /* 0x000fe200078e0003 */
[----:B------:R-:W-:Y:S02]  /*1390*/  LOP3.LUT R13, R13, 0xff, RZ, 0xc0, !PT ;  /* 0x000000ff0d0d7812 */ /* 0x000fe400078ec0ff */
[----:B------:R-:W-:-:S03]  /*13a0*/  LOP3.LUT R19, R19, 0xff, RZ, 0xc0, !PT ;  /* 0x000000ff13137812 */ /* 0x000fc600078ec0ff */
[----:B------:R-:W-:Y:S01]  /*13b0*/  VIADD R22, R13, 0xffffffff ;  /* 0xffffffff0d167836 */ /* 0x000fe20000000000 */
[----:B------:R-:W-:-:S04]  /*13c0*/  IADD3 R20, PT, PT, R19, -0x1, RZ ;  /* 0xffffffff13147810 */ /* 0x000fc80007ffe0ff */
        /* <DEDUP_REMOVED lines=22> */
[----:B------:R-:W-:Y:S01]  /*1530*/  @P0 IMAD.MOV.U32 R18, RZ, RZ, RZ ;  /* 0x000000ffff120224 */ /* 0x000fe200078e00ff */
[----:B------:R-:W-:Y:S01]  /*1540*/  @!P0 MOV R18, 0xffffffc0 ;  /* 0xffffffc000128802 */ /* 0x000fe20000000f00 */
[----:B------:R-:W-:Y:S01]  /*1550*/  @!P0 FFMA R0, R0, 1.84467440737095516160e+19, RZ ;  /* 0x5f80000000008823 */ /* 0x000fe200000000ff */
[----:B------:R-:W-:-:S03]  /*1560*/  @!P1 FFMA R21, R3, 1.84467440737095516160e+19, RZ ;  /* 0x5f80000003159823 */ /* 0x000fc600000000ff */
[----:B------:R-:W-:-:S07]  /*1570*/  @!P1 VIADD R18, R18, 0x40 ;  /* 0x0000004012129836 */ /* 0x000fce0000000000 */
.L_x_282:
[----:B------:R-:W-:Y:S01]  /*1580*/  LEA R20, R13, 0xc0800000, 0x17 ;  /* 0xc08000000d147811 */ /* 0x000fe200078eb8ff */
[----:B------:R-:W-:Y:S03]  /*1590*/  BSSY.RECONVERGENT B4, `(.L_x_287) ;  /* 0x0000036000047945 */ /* 0x000fe60003800200 */
[----:B------:R-:W-:Y:S01]  /*15a0*/  IADD3 R22, PT, PT, -R20, R21, RZ ;  /* 0x0000001514167210 */ /* 0x000fe20007ffe1ff */
[----:B------:R-:W-:-:S03]  /*15b0*/  VIADD R21, R19, 0xffffff81 ;  /* 0xffffff8113157836 */ /* 0x000fc60000000000 */
[----:B------:R-:W0:Y:S01]  /*15c0*/  MUFU.RCP R20, R22 ;  /* 0x0000001600147308 */ /* 0x000e220000001000 */
[----:B------:R-:W-:Y:S01]  /*15d0*/  FADD.FTZ R23, -R22, -RZ ;  /* 0x800000ff16177221 */ /* 0x000fe20000010100 */
[C---:B------:R-:W-:Y:S01]  /*15e0*/  IMAD R0, R21.reuse, -0x800000, R0 ;  /* 0xff80000015007824 */ /* 0x040fe200078e0200 */
[----:B------:R-:W-:-:S04]  /*15f0*/  IADD3 R21, PT, PT, R21, 0x7f, -R13 ;  /* 0x0000007f15157810 */ /* 0x000fc80007ffe80d */
[----:B------:R-:W-:Y:S01]  /*1600*/  IADD3 R21, PT, PT, R21, R18, RZ ;  /* 0x0000001215157210 */ /* 0x000fe20007ffe0ff */
        /* <DEDUP_REMOVED lines=8> */
[----:B------:R-:W-:-:S05]  /*1690*/  LOP3.LUT R13, R13, 0xff, RZ, 0xc0, !PT ;  /* 0x000000ff0d0d7812 */ /* 0x000fca00078ec0ff */
[----:B------:R-:W-:-:S05]  /*16a0*/  IMAD.IADD R13, R13, 0x1, R21 ;  /* 0x000000010d0d7824 */ /* 0x000fca00078e0215 */
        /* <DEDUP_REMOVED lines=10> */
[-CC-:B------:R-:W-:Y:S01]  /*1750*/  FFMA.RZ R18, R19, R23.reuse, R20.reuse ;  /* 0x0000001713127223 */ /* 0x180fe2000000c014 */
[C---:B------:R-:W-:Y:S02]  /*1760*/  ISETP.NE.AND P3, PT, R13.reuse, RZ, PT ;  /* 0x000000ff0d00720c */ /* 0x040fe40003f65270 */
[----:B------:R-:W-:Y:S02]  /*1770*/  ISETP.NE.AND P1, PT, R13, RZ, PT ;  /* 0x000000ff0d00720c */ /* 0x000fe40003f25270 */
[----:B------:R-:W-:Y:S01]  /*1780*/  LOP3.LUT R21, R18, 0x7fffff, RZ, 0xc0, !PT ;  /* 0x007fffff12157812 */ /* 0x000fe200078ec0ff */
[CCC-:B------:R-:W-:Y:S01]  /*1790*/  FFMA.RP R18, R19.reuse, R23.reuse, R20.reuse ;  /* 0x0000001713127223 */ /* 0x1c0fe20000008014 */
[----:B------:R-:W-:Y:S01]  /*17a0*/  FFMA.RM R19, R19, R23, R20 ;  /* 0x0000001713137223 */ /* 0x000fe20000004014 */
[----:B------:R-:W-:Y:S01]  /*17b0*/  VIADD R20, R13, 0x20 ;  /* 0x000000200d147836 */ /* 0x000fe20000000000 */
[----:B------:R-:W-:Y:S02]  /*17c0*/  LOP3.LUT R21, R21, 0x800000, RZ, 0xfc, !PT ;  /* 0x0080000015157812 */ /* 0x000fe400078efcff */
[----:B------:R-:W-:-:S02]  /*17d0*/  IADD3 R13, PT, PT, -R13, RZ, RZ ;  /* 0x000000ff0d0d7210 */ /* 0x000fc40007ffe1ff */
[----:B------:R-:W-:Y:S02]  /*17e0*/  SHF.L.U32 R20, R21, R20, RZ ;  /* 0x0000001415147219 */ /* 0x000fe400000006ff */
[----:B------:R-:W-:Y:S02]  /*17f0*/  FSETP.NEU.FTZ.AND P0, PT, R18, R19, PT ;  /* 0x000000131200720b */ /* 0x000fe40003f1d000 */
[----:B------:R-:W-:Y:S02]  /*1800*/  SEL R18, R13, RZ, P3 ;  /* 0x000000ff0d127207 */ /* 0x000fe40001800000 */
[----:B------:R-:W-:Y:S02]  /*1810*/  ISETP.NE.AND P1, PT, R20, RZ, P1 ;  /* 0x000000ff1400720c */ /* 0x000fe40000f25270 */
[----:B------:R-:W-:Y:S02]  /*1820*/  SHF.R.U32.HI R18, RZ, R18, R21 ;  /* 0x00000012ff127219 */ /* 0x000fe40000011615 */
[----:B------:R-:W-:-:S02]  /*1830*/  PLOP3.LUT P0, PT, P0, P1, PT, 0xf8, 0x8f ;  /* 0x00000000008f781c */ /* 0x000fc40000703f70 */
[----:B------:R-:W-:Y:S02]  /*1840*/  SHF.R.U32.HI R20, RZ, 0x1, R18 ;  /* 0x00000001ff147819 */ /* 0x000fe40000011612 */
[----:B------:R-:W-:-:S04]  /*1850*/  SEL R13, RZ, 0x1, !P0 ;  /* 0x00000001ff0d7807 */ /* 0x000fc80004000000 */
[----:B------:R-:W-:-:S04]  /*1860*/  LOP3.LUT R13, R13, 0x1, R20, 0xf8, !PT ;  /* 0x000000010d0d7812 */ /* 0x000fc800078ef814 */
[----:B------:R-:W-:-:S05]  /*1870*/  LOP3.LUT R13, R13, R18, RZ, 0xc0, !PT ;  /* 0x000000120d0d7212 */ /* 0x000fca00078ec0ff */
[----:B------:R-:W-:-:S05]  /*1880*/  IMAD.IADD R13, R20, 0x1, R13 ;  /* 0x00000001140d7824 */ /* 0x000fca00078e020d */
[----:B------:R-:W-:Y:S01]  /*1890*/  LOP3.LUT R0, R13, R0, RZ, 0xfc, !PT ;  /* 0x000000000d007212 */ /* 0x000fe200078efcff */
[----:B------:R-:W-:Y:S06]  /*18a0*/  BRA `(.L_x_290) ;  /* 0x0000000000107947 */ /* 0x000fec0003800000 */
.L_x_289:
[----:B------:R-:W-:-:S04]  /*18b0*/  LOP3.LUT R0, R0, 0x80000000, RZ, 0xc0, !PT ;  /* 0x8000000000007812 */ /* 0x000fc800078ec0ff */
[----:B------:R-:W-:Y:S01]  /*18c0*/  LOP3.LUT R0, R0, 0x7f800000, RZ, 0xfc, !PT ;  /* 0x7f80000000007812 */ /* 0x000fe200078efcff */
[----:B------:R-:W-:Y:S06]  /*18d0*/  BRA `(.L_x_290) ;  /* 0x0000000000047947 */ /* 0x000fec0003800000 */
.L_x_288:
[----:B------:R-:W-:-:S07]  /*18e0*/  LEA R0, R21, R0, 0x17 ;  /* 0x0000000015007211 */ /* 0x000fce00078eb8ff */
.L_x_290:
[----:B------:R-:W-:Y:S05]  /*18f0*/  BSYNC.RECONVERGENT B4 ;  /* 0x0000000000047941 */ /* 0x000fea0003800200 */
.L_x_287:
[----:B------:R-:W-:Y:S05]  /*1900*/  BRA `(.L_x_291) ;  /* 0x0000000000207947 */ /* 0x000fea0003800000 */
.L_x_286:
[----:B------:R-:W-:-:S04]  /*1910*/  LOP3.LUT R0, R21, 0x80000000, R0, 0x48, !PT ;  /* 0x8000000015007812 */ /* 0x000fc800078e4800 */
[----:B------:R-:W-:Y:S01]  /*1920*/  LOP3.LUT R0, R0, 0x7f800000, RZ, 0xfc, !PT ;  /* 0x7f80000000007812 */ /* 0x000fe200078efcff */
[----:B------:R-:W-:Y:S06]  /*1930*/  BRA `(.L_x_291) ;  /* 0x0000000000147947 */ /* 0x000fec0003800000 */
.L_x_285:
[----:B------:R-:W-:Y:S01]  /*1940*/  LOP3.LUT R0, R21, 0x80000000, R0, 0x48, !PT ;  /* 0x8000000015007812 */ /* 0x000fe200078e4800 */
[----:B------:R-:W-:Y:S06]  /*1950*/  BRA `(.L_x_291) ;  /* 0x00000000000c7947 */ /* 0x000fec0003800000 */
.L_x_284:
[----:B------:R-:W0:Y:S01]  /*1960*/  MUFU.RSQ R0, -QNAN ;  /* 0xffc0000000007908 */ /* 0x000e220000001400 */
[----:B------:R-:W-:Y:S05]  /*1970*/  BRA `(.L_x_291) ;  /* 0x0000000000047947 */ /* 0x000fea0003800000 */
.L_x_283:
[----:B------:R-:W-:-:S07]  /*1980*/  FADD.FTZ R0, R0, R3 ;  /* 0x0000000300007221 */ /* 0x000fce0000010000 */
.L_x_291:
[----:B------:R-:W-:Y:S05]  /*1990*/  BSYNC.RECONVERGENT B3 ;  /* 0x0000000000037941 */ /* 0x000fea0003800200 */
.L_x_281:
[----:B------:R-:W-:Y:S02]  /*19a0*/  HFMA2 R13, -RZ, RZ, 0, 0 ;  /* 0x00000000ff0d7431 */ /* 0x000fe400000001ff */
[----:B0-----:R-:W-:Y:S02]  /*19b0*/  IMAD.MOV.U32 R19, RZ, RZ, R0 ;  /* 0x000000ffff137224 */ /* 0x001fe400078e0000 */
[----:B------:R-:W-:Y:S05]  /*19c0*/  RET.REL.NODEC R12 `(_Z42normalize_lagrange_integrating_polynomialsiPf) ;  /* 0xffffffe40c8c7950 */ /* 0x000fea0003c3ffff */
.L_x_292:
        /* <DEDUP_REMOVED lines=11> */
.L_x_369:


//--------------------- .text._Z32lagrange_integrating_polynomialsfiPKfS0_Pf --------------------------
	.section	.text._Z32lagrange_integrating_polynomialsfiPKfS0_Pf,"ax",@progbits
	.align	128
        .global         _Z32lagrange_integrating_polynomialsfiPKfS0_Pf
        .type           _Z32lagrange_integrating_polynomialsfiPKfS0_Pf,@function
        .size           _Z32lagrange_integrating_polynomialsfiPKfS0_Pf,(.L_x_370 - _Z32lagrange_integrating_polynomialsfiPKfS0_Pf)
        .other          _Z32lagrange_integrating_polynomialsfiPKfS0_Pf,@"STO_CUDA_ENTRY STV_DEFAULT"
_Z32lagrange_integrating_polynomialsfiPKfS0_Pf:
.text._Z32lagrange_integrating_polynomialsfiPKfS0_Pf:
[----:B------:R-:W-:Y:S01]  /*0000*/  LDC R1, c[0x0][0x37c] ;  /* 0x0000df00ff017b82 */ /* 0x000fe20000000800 */
[----:B------:R-:W0:Y:S07]  /*0010*/  S2R R23, SR_TID.X ;  /* 0x0000000000177919 */ /* 0x000e2e0000002100 */
[----:B------:R-:W1:Y:S01]  /*0020*/  S2UR UR5, SR_CTAID.X ;  /* 0x00000000000579c3 */ /* 0x000e620000002500 */
[----:B------:R-:W1:Y:S07]  /*0030*/  LDCU UR6, c[0x0][0x360] ;  /* 0x00006c00ff0677ac */ /* 0x000e6e0008000800 */
[----:B------:R-:W2:Y:S08]  /*0040*/  LDC R10, c[0x0][0x384] ;  /* 0x0000e100ff0a7b82 */ /* 0x000eb00000000800 */
[----:B------:R-:W3:Y:S01]  /*0050*/  LDC R0, c[0x0][0x370] ;  /* 0x0000dc00ff007b82 */ /* 0x000ee20000000800 */
[----:B-1----:R-:W-:-:S06]  /*0060*/  UIMAD UR4, UR5, UR6, URZ ;  /* 0x00000006050472a4 */ /* 0x002fcc000f8e02ff */
[----:B0-----:R-:W-:-:S05]  /*0070*/  VIADD R5, R23, UR4 ;  /* 0x0000000417057c36 */ /* 0x001fca0008000000 */
[----:B--2---:R-:W-:-:S13]  /*0080*/  ISETP.GT.AND P0, PT, R5, R10, PT ;  /* 0x0000000a0500720c */ /* 0x004fda0003f04270 */
[----:B---3--:R-:W-:Y:S05]  /*0090*/  @P0 EXIT ;  /* 0x000000000000094d */ /* 0x008fea0003800000 */
[----:B------:R-:W-:Y:S01]  /*00a0*/  IMAD R4, R0, UR6, RZ ;  /* 0x0000000600047c24 */ /* 0x000fe2000f8e02ff */
[----:B------:R-:W0:Y:S01]  /*00b0*/  LDCU.64 UR8, c[0x0][0x358] ;  /* 0x00006b00ff0877ac */ /* 0x000e220008000a00 */
[----:B------:R-:W-:Y:S01]  /*00c0*/  VIADD R2, R10, 0x1 ;  /* 0x000000010a027836 */ /* 0x000fe20000000000 */
[----:B------:R-:W-:Y:S02]  /*00d0*/  BSSY.RECONVERGENT B0, `(.L_x_293) ;  /* 0x0000042000007945 */ /* 0x000fe40003800200 */
[C---:B------:R-:W-:Y:S01]  /*00e0*/  VIMNMX.U32 R9, PT, PT, R4.reuse, 0x1, !PT ;  /* 0x0000000104097848 */ /* 0x040fe20007fe0000 */
[----:B------:R-:W1:Y:S01]  /*00f0*/  LDCU UR7, c[0x0][0x380] ;  /* 0x00007000ff0777ac */ /* 0x000e620008000800 */
[----:B------:R-:W-:Y:S02]  /*0100*/  IADD3 R7, PT, PT, R4, R5, RZ ;  /* 0x0000000504077210 */ /* 0x000fe40007ffe0ff */
[----:B------:R-:W2:Y:S01]  /*0110*/  I2F.U32.RP R8, R9 ;  /* 0x0000000900087306 */ /* 0x000ea20000209000 */
[----:B------:R-:W-:-:S02]  /*0120*/  IADD3 R11, PT, PT, RZ, -R9, RZ ;  /* 0x80000009ff0b7210 */ /* 0x000fc40007ffe0ff */
[----:B------:R-:W-:Y:S02]  /*0130*/  ISETP.GE.AND P0, PT, R7, R2, PT ;  /* 0x000000020700720c */ /* 0x000fe40003f06270 */
[----:B------:R-:W-:Y:S01]  /*0140*/  VIMNMX R6, PT, PT, R2, R7, !PT ;  /* 0x0000000702067248 */ /* 0x000fe20007fe0100 */
[----:B------:R-:W-:Y:S01]  /*0150*/  IMAD.MOV.U32 R2, RZ, RZ, RZ ;  /* 0x000000ffff027224 */ /* 0x000fe200078e00ff */
[----:B------:R-:W-:Y:S01]  /*0160*/  ISETP.NE.U32.AND P2, PT, R9, RZ, PT ;  /* 0x000000ff0900720c */ /* 0x000fe20003f45070 */
[----:B--2---:R-:W2:Y:S02]  /*0170*/  MUFU.RCP R8, R8 ;  /* 0x0000000800087308 */ /* 0x004ea40000001000 */
[----:B--2---:R-:W-:Y:S01]  /*0180*/  VIADD R3, R8, 0xffffffe ;  /* 0x0ffffffe08037836 */ /* 0x004fe20000000000 */
[----:B------:R-:W-:-:S04]  /*0190*/  SEL R8, RZ, 0x1, P0 ;  /* 0x00000001ff087807 */ /* 0x000fc80000000000 */
[----:B------:R-:W-:Y:S01]  /*01a0*/  IADD3 R6, PT, PT, R6, -R7, -R8 ;  /* 0x8000000706067210 */ /* 0x000fe20007ffe808 */
[----:B------:R-:W2:Y:S02]  /*01b0*/  F2I.FTZ.U32.TRUNC.NTZ R3, R3 ;  /* 0x0000000300037305 */ /* 0x000ea4000021f000 */
[----:B--2---:R-:W-:-:S04]  /*01c0*/  IMAD R11, R11, R3, RZ ;  /* 0x000000030b0b7224 */ /* 0x004fc800078e02ff */
[----:B------:R-:W-:-:S06]  /*01d0*/  IMAD.HI.U32 R3, R3, R11, R2 ;  /* 0x0000000b03037227 */ /* 0x000fcc00078e0002 */
[----:B------:R-:W-:-:S05]  /*01e0*/  IMAD.HI.U32 R3, R3, R6, RZ ;  /* 0x0000000603037227 */ /* 0x000fca00078e00ff */
[----:B------:R-:W-:-:S05]  /*01f0*/  IADD3 R2, PT, PT, -R3, RZ, RZ ;  /* 0x000000ff03027210 */ /* 0x000fca0007ffe1ff */
[----:B------:R-:W-:Y:S02]  /*0200*/  IMAD R6, R9, R2, R6 ;  /* 0x0000000209067224 */ /* 0x000fe400078e0206 */
[----:B------:R-:W-:-:S03]  /*0210*/  IMAD R2, R10, R10, R10 ;  /* 0x0000000a0a027224 */ /* 0x000fc600078e020a */
[----:B------:R-:W-:-:S13]  /*0220*/  ISETP.GE.U32.AND P0, PT, R6, R9, PT ;  /* 0x000000090600720c */ /* 0x000fda0003f06070 */
[----:B------:R-:W-:Y:S01]  /*0230*/  @P0 IMAD.IADD R6, R6, 0x1, -R9 ;  /* 0x0000000106060824 */ /* 0x000fe200078e0a09 */
[----:B------:R-:W-:-:S04]  /*0240*/  @P0 IADD3 R3, PT, PT, R3, 0x1, RZ ;  /* 0x0000000103030810 */ /* 0x000fc80007ffe0ff */
[----:B------:R-:W-:-:S13]  /*0250*/  ISETP.GE.U32.AND P1, PT, R6, R9, PT ;  /* 0x000000090600720c */ /* 0x000fda0003f26070 */
[----:B------:R-:W-:Y:S01]  /*0260*/  @P1 VIADD R3, R3, 0x1 ;  /* 0x0000000103031836 */ /* 0x000fe20000000000 */
[----:B------:R-:W-:-:S04]  /*0270*/  @!P2 LOP3.LUT R3, RZ, R9, RZ, 0x33, !PT ;  /* 0x00000009ff03a212 */ /* 0x000fc800078e33ff */
[----:B------:R-:W-:Y:S02]  /*0280*/  IADD3 R6, PT, PT, R8, R3, RZ ;  /* 0x0000000308067210 */ /* 0x000fe40007ffe0ff */
[----:B------:R-:W-:Y:S02]  /*0290*/  LEA.HI R8, R2, R2, RZ, 0x1 ;  /* 0x0000000202087211 */ /* 0x000fe400078f08ff */
[----:B------:R-:W-:Y:S02]  /*02a0*/  LOP3.LUT R3, R6, 0x3, RZ, 0xc0, !PT ;  /* 0x0000000306037812 */ /* 0x000fe400078ec0ff */
[----:B------:R-:W-:Y:S02]  /*02b0*/  SHF.R.S32.HI R8, RZ, 0x1, R8 ;  /* 0x00000001ff087819 */ /* 0x000fe40000011408 */
[----:B------:R-:W-:-:S13]  /*02c0*/  ISETP.NE.AND P0, PT, R3, 0x3, PT ;  /* 0x000000030300780c */ /* 0x000fda0003f05270 */
[----:B01----:R-:W-:Y:S05]  /*02d0*/  @!P0 BRA `(.L_x_294) ;  /* 0x0000000000848947 */ /* 0x003fea0003800000 */
[----:B------:R-:W0:Y:S01]  /*02e0*/  LDC.64 R16, c[0x0][0x388] ;  /* 0x0000e200ff107b82 */ /* 0x000e220000000a00 */
[----:B------:R-:W-:-:S05]  /*02f0*/  VIADD R2, R6, 0x1 ;  /* 0x0000000106027836 */ /* 0x000fca0000000000 */
[----:B------:R-:W-:Y:S02]  /*0300*/  LOP3.LUT R21, R2, 0x3, RZ, 0xc0, !PT ;  /* 0x0000000302157812 */ /* 0x000fe400078ec0ff */
[----:B------:R-:W1:Y:S03]  /*0310*/  LDC.64 R14, c[0x0][0x390] ;  /* 0x0000e400ff0e7b82 */ /* 0x000e660000000a00 */
[C---:B------:R-:W-:Y:S01]  /*0320*/  IMAD R0, R21.reuse, R0, UR5 ;  /* 0x0000000515007e24 */ /* 0x040fe2000f8e0200 */
[----:B------:R-:W-:-:S03]  /*0330*/  IADD3 R21, PT, PT, -R21, RZ, RZ ;  /* 0x000000ff15157210 */ /* 0x000fc60007ffe1ff */
[----:B------:R-:W-:Y:S01]  /*0340*/  IMAD R5, R0, UR6, R23 ;  /* 0x0000000600057c24 */ /* 0x000fe2000f8e0217 */
[----:B------:R-:W2:Y:S01]  /*0350*/  LDC.64 R12, c[0x0][0x398] ;  /* 0x0000e600ff0c7b82 */ /* 0x000ea20000000a00 */
[----:B------:R-:W-:-:S07]  /*0360*/  IADD3 R23, PT, PT, R23, UR4, R8 ;  /* 0x0000000417177c10 */ /* 0x000fce000fffe008 */
.L_x_297:
[----:B0--3--:R-:W-:-:S06]  /*0370*/  IMAD.WIDE R10, R23, 0x4, R16 ;  /* 0x00000004170a7825 */ /* 0x009fcc00078e0210 */
[----:B------:R-:W3:Y:S01]  /*0380*/  LDG.E R10, desc[UR8][R10.64] ;  /* 0x000000080a0a7981 */ /* 0x000ee2000c1e1900 */
[----:B-1----:R-:W-:-:S06]  /*0390*/  IMAD.WIDE R2, R23, 0x4, R14 ;  /* 0x0000000417027825 */ /* 0x002fcc00078e020e */
[----:B------:R-:W4:Y:S01]  /*03a0*/  LDG.E R3, desc[UR8][R2.64] ;  /* 0x0000000802037981 */ /* 0x000f22000c1e1900 */
[----:B------:R-:W-:Y:S01]  /*03b0*/  VIADD R21, R21, 0x1 ;  /* 0x0000000115157836 */ /* 0x000fe20000000000 */
[----:B------:R-:W-:Y:S04]  /*03c0*/  BSSY.RECONVERGENT B1, `(.L_x_295) ;  /* 0x000000f000017945 */ /* 0x000fe80003800200 */
[----:B------:R-:W-:Y:S01]  /*03d0*/  ISETP.NE.AND P2, PT, R21, RZ, PT ;  /* 0x000000ff1500720c */ /* 0x000fe20003f45270 */
[----:B---3--:R-:W-:Y:S01]  /*03e0*/  FADD R18, -R10, UR7 ;  /* 0x000000070a127e21 */ /* 0x008fe20008000100 */
[----:B--2---:R-:W-:-:S03]  /*03f0*/  IMAD.WIDE R10, R23, 0x4, R12 ;  /* 0x00000004170a7825 */ /* 0x004fc600078e020c */
        /* <DEDUP_REMOVED lines=10> */
[----:B------:R-:W-:Y:S05]  /*04a0*/  CALL.REL.NOINC `($__internal_4_$__cuda_sm3x_div_rn_noftz_f32_slowpath) ;  /* 0x0000000400847944 */ /* 0x000fea0003c00000 */
.L_x_296:
[----:B------:R-:W-:Y:S05]  /*04b0*/  BSYNC.RECONVERGENT B1 ;  /* 0x0000000000017941 */ /* 0x000fea0003800200 */
.L_x_295:
[----:B------:R3:W-:Y:S01]  /*04c0*/  STG.E desc[UR8][R10.64], R0 ;  /* 0x000000000a007986 */ /* 0x0007e2000c101908 */
[----:B------:R-:W-:Y:S01]  /*04d0*/  IMAD.IADD R23, R4, 0x1, R23 ;  /* 0x0000000104177824 */ /* 0x000fe200078e0217 */
[----:B------:R-:W-:Y:S06]  /*04e0*/  @P2 BRA `(.L_x_297) ;  /* 0xfffffffc00a02947 */ /* 0x000fec000383ffff */
.L_x_294:
[----:B------:R-:W-:Y:S05]  /*04f0*/  BSYNC.RECONVERGENT B0 ;  /* 0x0000000000007941 */ /* 0x000fea0003800200 */
.L_x_293:
[----:B------:R-:W0:Y:S01]  /*0500*/  LDC.64 R14, c[0x0][0x388] ;  /* 0x0000e200ff0e7b82 */ /* 0x000e220000000a00 */
[----:B------:R-:W-:Y:S01]  /*0510*/  ISETP.GE.U32.AND P0, PT, R6, 0x3, PT ;  /* 0x000000030600780c */ /* 0x000fe20003f06070 */
[----:B------:R-:W1:Y:S01]  /*0520*/  LDCU UR10, c[0x0][0x380] ;  /* 0x00007000ff0a77ac */ /* 0x000e620008000800 */
[----:B------:R-:W2:Y:S05]  /*0530*/  LDCU UR11, c[0x0][0x384] ;  /* 0x00007080ff0b77ac */ /* 0x000eaa0008000800 */
[----:B------:R-:W4:Y:S08]  /*0540*/  LDC.64 R12, c[0x0][0x390] ;  /* 0x0000e400ff0c7b82 */ /* 0x000f300000000a00 */
[----:B---3--:R-:W3:Y:S01]  /*0550*/  LDC.64 R10, c[0x0][0x398] ;  /* 0x0000e600ff0a7b82 */ /* 0x008ee20000000a00 */
[----:B-12---:R-:W-:Y:S05]  /*0560*/  @!P0 EXIT ;  /* 0x000000000000894d */ /* 0x006fea0003800000 */
.L_x_306:
[----:B------:R-:W-:-:S05]  /*0570*/  IADD3 R17, PT, PT, R5, R8, RZ ;  /* 0x0000000805117210 */ /* 0x000fca0007ffe0ff */
[----:B0-----:R-:W-:-:S05]  /*0580*/  IMAD.WIDE R22, R17, 0x4, R14 ;  /* 0x0000000411167825 */ /* 0x001fca00078e020e */
[----:B------:R-:W2:Y:S01]  /*0590*/  LDG.E R0, desc[UR8][R22.64] ;  /* 0x0000000816007981 */ /* 0x000ea2000c1e1900 */
[----:B----4-:R-:W-:-:S05]  /*05a0*/  IMAD.WIDE R26, R17, 0x4, R12 ;  /* 0x00000004111a7825 */ /* 0x010fca00078e020c */
[----:B------:R-:W4:Y:S01]  /*05b0*/  LDG.E R3, desc[UR8][R26.64] ;  /* 0x000000081a037981 */ /* 0x000f22000c1e1900 */
[----:B------:R-:W-:Y:S01]  /*05c0*/  BSSY.RECONVERGENT B0, `(.L_x_298) ;  /* 0x000000d000007945 */ /* 0x000fe20003800200 */
[----:B--2---:R-:W-:-:S04]  /*05d0*/  FADD R6, -R0, UR10 ;  /* 0x0000000a00067e21 */ /* 0x004fc80008000100 */
        /* <DEDUP_REMOVED lines=10> */
[----:B---3--:R-:W-:Y:S05]  /*0680*/  CALL.REL.NOINC `($__internal_4_$__cuda_sm3x_div_rn_noftz_f32_slowpath) ;  /* 0x00000004000c7944 */ /* 0x008fea0003c00000 */
.L_x_299:
[----:B------:R-:W-:Y:S05]  /*0690*/  BSYNC.RECONVERGENT B0 ;  /* 0x0000000000007941 */ /* 0x000fea0003800200 */
.L_x_298:
[----:B---3--:R-:W-:-:S04]  /*06a0*/  IMAD.WIDE R16, R17, 0x4, R10 ;  /* 0x0000000411107825 */ /* 0x008fc800078e020a */
[C---:B------:R-:W-:Y:S01]  /*06b0*/  IMAD.WIDE R22, R4.reuse, 0x4, R22 ;  /* 0x0000000404167825 */ /* 0x040fe200078e0216 */
[----:B------:R0:W-:Y:S04]  /*06c0*/  STG.E desc[UR8][R16.64], R0 ;  /* 0x0000000010007986 */ /* 0x0001e8000c101908 */
[----:B------:R-:W2:Y:S01]  /*06d0*/  LDG.E R2, desc[UR8][R22.64] ;  /* 0x0000000816027981 */ /* 0x000ea2000c1e1900 */
[----:B------:R-:W-:-:S05]  /*06e0*/  IMAD.WIDE R26, R4, 0x4, R26 ;  /* 0x00000004041a7825 */ /* 0x000fca00078e021a */
[----:B------:R-:W3:Y:S01]  /*06f0*/  LDG.E R3, desc[UR8][R26.64] ;  /* 0x000000081a037981 */ /* 0x000ee2000c1e1900 */
[----:B------:R-:W-:Y:S01]  /*0700*/  BSSY.RECONVERGENT B0, `(.L_x_300) ;  /* 0x000000d000007945 */ /* 0x000fe20003800200 */
[----:B--2---:R-:W-:-:S04]  /*0710*/  FADD R18, -R2, UR10 ;  /* 0x0000000a02127e21 */ /* 0x004fc80008000100 */
[----:B------:R-:W1:Y:S08]  /*0720*/  MUFU.RCP R2, R18 ;  /* 0x0000001200027308 */ /* 0x000e700000001000 */
[----:B---3--:R-:W2:Y:S01]  /*0730*/  FCHK P0, R3, R18 ;  /* 0x0000001203007302 */ /* 0x008ea20000000000 */
[----:B-1----:R-:W-:-:S04]  /*0740*/  FFMA R7, -R18, R2, 1 ;  /* 0x3f80000012077423 */ /* 0x002fc80000000102 */
[----:B------:R-:W-:-:S04]  /*0750*/  FFMA R2, R2, R7, R2 ;  /* 0x0000000702027223 */ /* 0x000fc80000000002 */
[----:B------:R-:W-:-:S04]  /*0760*/  FFMA R7, R3, R2, RZ ;  /* 0x0000000203077223 */ /* 0x000fc800000000ff */
[----:B------:R-:W-:-:S04]  /*0770*/  FFMA R6, -R18, R7, R3 ;  /* 0x0000000712067223 */ /* 0x000fc80000000103 */
[----:B0-----:R-:W-:Y:S01]  /*0780*/  FFMA R0, R2, R6, R7 ;  /* 0x0000000602007223 */ /* 0x001fe20000000007 */
[----:B--2---:R-:W-:Y:S06]  /*0790*/  @!P0 BRA `(.L_x_301) ;  /* 0x00000000000c8947 */ /* 0x004fec0003800000 */
[----:B------:R-:W-:Y:S02]  /*07a0*/  MOV R0, R18 ;  /* 0x0000001200007202 */ /* 0x000fe40000000f00 */
[----:B------:R-:W-:-:S07]  /*07b0*/  MOV R2, 0x7d0 ;  /* 0x000007d000027802 */ /* 0x000fce0000000f00 */
[----:B------:R-:W-:Y:S05]  /*07c0*/  CALL.REL.NOINC `($__internal_4_$__cuda_sm3x_div_rn_noftz_f32_slowpath) ;  /* 0x0000000000bc7944 */ /* 0x000fea0003c00000 */
.L_x_301:
[----:B------:R-:W-:Y:S05]  /*07d0*/  BSYNC.RECONVERGENT B0 ;  /* 0x0000000000007941 */ /* 0x000fea0003800200 */
.L_x_300:
[----:B------:R-:W-:-:S04]  /*07e0*/  IMAD.WIDE R16, R4, 0x4, R16 ;  /* 0x0000000404107825 */ /* 0x000fc800078e0210 */
        /* <DEDUP_REMOVED lines=15> */
[----:B------:R-:W-:Y:S01]  /*08e0*/  IMAD.MOV.U32 R0, RZ, RZ, R18 ;  /* 0x000000ffff007224 */ /* 0x000fe200078e0012 */
[----:B------:R-:W-:-:S07]  /*08f0*/  MOV R2, 0x910 ;  /* 0x0000091000027802 */ /* 0x000fce0000000f00 */
[----:B------:R-:W-:Y:S05]  /*0900*/  CALL.REL.NOINC `($__internal_4_$__cuda_sm3x_div_rn_noftz_f32_slowpath) ;  /* 0x00000000006c7944 */ /* 0x000fea0003c00000 */
.L_x_303:
[----:B------:R-:W-:Y:S05]  /*0910*/  BSYNC.RECONVERGENT B0 ;  /* 0x0000000000007941 */ /* 0x000fea0003800200 */
.L_x_302:
[----:B------:R-:W-:-:S04]  /*0920*/  IMAD.WIDE R16, R4, 0x4, R16 ;  /* 0x0000000404107825 */ /* 0x000fc800078e0210 */
[C---:B------:R-:W-:Y:S01]  /*0930*/  IMAD.WIDE R22, R4.reuse, 0x4, R22 ;  /* 0x0000000404167825 */ /* 0x040fe200078e0216 */
[----:B------:R0:W-:Y:S05]  /*0940*/  STG.E desc[UR8][R16.64], R0 ;  /* 0x0000000010007986 */ /* 0x0001ea000c101908 */
        /* <DEDUP_REMOVED lines=16> */
.L_x_305:
[----:B------:R-:W-:Y:S05]  /*0a50*/  BSYNC.RECONVERGENT B0 ;  /* 0x0000000000007941 */ /* 0x000fea0003800200 */
.L_x_304:
[----:B------:R-:W-:-:S04]  /*0a60*/  IMAD.WIDE R16, R4, 0x4, R16 ;  /* 0x0000000404107825 */ /* 0x000fc800078e0210 */
[----:B------:R-:W-:Y:S01]  /*0a70*/  IMAD R5, R4, 0x4, R5 ;  /* 0x0000000404057824 */ /* 0x000fe200078e0205 */
[----:B------:R1:W-:Y:S04]  /*0a80*/  STG.E desc[UR8][R16.64], R0 ;  /* 0x0000000010007986 */ /* 0x0003e8000c101908 */
[----:B------:R-:W-:-:S13]  /*0a90*/  ISETP.GT.AND P0, PT, R5, UR11, PT ;  /* 0x0000000b05007c0c */ /* 0x000fda000bf04270 */
[----:B-1----:R-:W-:Y:S05]  /*0aa0*/  @!P0 BRA `(.L_x_306) ;  /* 0xfffffff800b08947 */ /* 0x002fea000383ffff */
[----:B------:R-:W-:Y:S05]  /*0ab0*/  EXIT ;  /* 0x000000000000794d */ /* 0x000fea0003800000 */
        .weak           $__internal_4_$__cuda_sm3x_div_rn_noftz_f32_slowpath
        .type           $__internal_4_$__cuda_sm3x_div_rn_noftz_f32_slowpath,@function
        .size           $__internal_4_$__cuda_sm3x_div_rn_noftz_f32_slowpath,(.L_x_370 - $__internal_4_$__cuda_sm3x_div_rn_noftz_f32_slowpath)
$__internal_4_$__cuda_sm3x_div_rn_noftz_f32_slowpath:
[----:B------:R-:W-:Y:S01]  /*0ac0*/  SHF.R.U32.HI R7, RZ, 0x17, R0 ;  /* 0x00000017ff077819 */ /* 0x000fe20000011600 */
[----:B------:R-:W-:Y:S01]  /*0ad0*/  BSSY.RECONVERGENT B2, `(.L_x_307) ;  /* 0x0000063000027945 */ /* 0x000fe20003800200 */
[----:B------:R-:W-:Y:S02]  /*0ae0*/  SHF.R.U32.HI R18, RZ, 0x17, R3 ;  /* 0x00000017ff127819 */ /* 0x000fe40000011603 */
[----:B------:R-:W-:Y:S02]  /*0af0*/  LOP3.LUT R7, R7, 0xff, RZ, 0xc0, !PT ;  /* 0x000000ff07077812 */ /* 0x000fe400078ec0ff */
[----:B------:R-:W-:Y:S02]  /*0b00*/  LOP3.LUT R18, R18, 0xff, RZ, 0xc0, !PT ;  /* 0x000000ff12127812 */ /* 0x000fe400078ec0ff */
[----:B------:R-:W-:-:S03]  /*0b10*/  IADD3 R19, PT, PT, R7, -0x1, RZ ;  /* 0xffffffff07137810 */ /* 0x000fc60007ffe0ff */
[----:B------:R-:W-:Y:S01]  /*0b20*/  VIADD R9, R18, 0xffffffff ;  /* 0xffffffff12097836 */ /* 0x000fe20000000000 */
        /* <DEDUP_REMOVED lines=20> */
[----:B------:R-:W-:Y:S01]  /*0c70*/  VIADD R9, R18, 0xffffffff ;  /* 0xffffffff12097836 */ /* 0x000fe20000000000 */
[----:B------:R-:W-:-:S04]  /*0c80*/  ISETP.GE.AND P1, PT, R19, RZ, PT ;  /* 0x000000ff1300720c */ /* 0x000fc80003f26270 */
[----:B------:R-:W-:-:S09]  /*0c90*/  ISETP.GE.AND P0, PT, R9, RZ, PT ;  /* 0x000000ff0900720c */ /* 0x000fd20003f06270 */
[----:B------:R-:W-:-:S04]  /*0ca0*/  @!P1 FFMA R0, R0, 1.84467440737095516160e+19, RZ ;  /* 0x5f80000000009823 */ /* 0x000fc800000000ff */
[----:B------:R-:W-:Y:S01]  /*0cb0*/  @P0 MOV R9, RZ ;  /* 0x000000ff00090202 */ /* 0x000fe20000000f00 */
[----:B------:R-:W-:Y:S02]  /*0cc0*/  @!P0 IMAD.MOV.U32 R9, RZ, RZ, -0x40 ;  /* 0xffffffc0ff098424 */ /* 0x000fe400078e00ff */
[----:B------:R-:W-:-:S03]  /*0cd0*/  @!P0 FFMA R3, R3, 1.84467440737095516160e+19, RZ ;  /* 0x5f80000003038823 */ /* 0x000fc600000000ff */
[----:B------:R-:W-:-:S07]  /*0ce0*/  @!P1 IADD3 R9, PT, PT, R9, 0x40, RZ ;  /* 0x0000004009099810 */ /* 0x000fce0007ffe0ff */
.L_x_308:
[----:B------:R-:W-:Y:S01]  /*0cf0*/  LEA R19, R7, 0xc0800000, 0x17 ;  /* 0xc080000007137811 */ /* 0x000fe200078eb8ff */
[----:B------:R-:W-:Y:S01]  /*0d00*/  BSSY.RECONVERGENT B3, `(.L_x_313) ;  /* 0x0000036000037945 */ /* 0x000fe20003800200 */
[----:B------:R-:W-:-:S03]  /*0d10*/  IADD3 R18, PT, PT, R18, -0x7f, RZ ;  /* 0xffffff8112127810 */ /* 0x000fc60007ffe0ff */
[----:B------:R-:W-:Y:S02]  /*0d20*/  IMAD.IADD R24, R0, 0x1, -R19 ;  /* 0x0000000100187824 */ /* 0x000fe400078e0a13 */
[C---:B------:R-:W-:Y:S01]  /*0d30*/  IMAD R0, R18.reuse, -0x800000, R3 ;  /* 0xff80000012007824 */ /* 0x040fe200078e0203 */
[----:B------:R-:W-:Y:S01]  /*0d40*/  IADD3 R18, PT, PT, R18, 0x7f, -R7 ;  /* 0x0000007f12127810 */ /* 0x000fe20007ffe807 */
[----:B------:R-:W0:Y:S01]  /*0d50*/  MUFU.RCP R20, R24 ;  /* 0x0000001800147308 */ /* 0x000e220000001000 */
[----:B------:R-:W-:-:S03]  /*0d60*/  FADD.FTZ R19, -R24, -RZ ;  /* 0x800000ff18137221 */ /* 0x000fc60000010100 */
        /* <DEDUP_REMOVED lines=22> */
[----:B------:R-:W-:Y:S01]  /*0ed0*/  IADD3 R18, PT, PT, R3, 0x20, RZ ;  /* 0x0000002003127810 */ /* 0x000fe20007ffe0ff */
[CCC-:B------:R-:W-:Y:S01]  /*0ee0*/  FFMA.RP R9, R25.reuse, R19.reuse, R20.reuse ;  /* 0x0000001319097223 */ /* 0x1c0fe20000008014 */
[----:B------:R-:W-:Y:S01]  /*0ef0*/  FFMA.RM R20, R25, R19, R20 ;  /* 0x0000001319147223 */ /* 0x000fe20000004014 */
[----:B------:R-:W-:Y:S02]  /*0f00*/  ISETP.NE.AND P3, PT, R3, RZ, PT ;  /* 0x000000ff0300720c */ /* 0x000fe40003f65270 */
[----:B------:R-:W-:Y:S02]  /*0f10*/  LOP3.LUT R7, R7, 0x7fffff, RZ, 0xc0, !PT ;  /* 0x007fffff07077812 */ /* 0x000fe400078ec0ff */
[----:B------:R-:W-:Y:S01]  /*0f20*/  ISETP.NE.AND P1, PT, R3, RZ, PT ;  /* 0x000000ff0300720c */ /* 0x000fe20003f25270 */
[----:B------:R-:W-:Y:S01]  /*0f30*/  IMAD.MOV R3, RZ, RZ, -R3 ;  /* 0x000000ffff037224 */ /* 0x000fe200078e0a03 */
[----:B------:R-:W-:-:S02]  /*0f40*/  LOP3.LUT R7, R7, 0x800000, RZ, 0xfc, !PT ;  /* 0x0080000007077812 */ /* 0x000fc400078efcff */
[----:B------:R-:W-:Y:S02]  /*0f50*/  FSETP.NEU.FTZ.AND P0, PT, R9, R20, PT ;  /* 0x000000140900720b */ /* 0x000fe40003f1d000 */
[----:B------:R-:W-:Y:S02]  /*0f60*/  SHF.L.U32 R18, R7, R18, RZ ;  /* 0x0000001207127219 */ /* 0x000fe400000006ff */
[----:B------:R-:W-:Y:S02]  /*0f70*/  SEL R20, R3, RZ, P3 ;  /* 0x000000ff03147207 */ /* 0x000fe40001800000 */
[----:B------:R-:W-:Y:S02]  /*0f80*/  ISETP.NE.AND P1, PT, R18, RZ, P1 ;  /* 0x000000ff1200720c */ /* 0x000fe40000f25270 */
[----:B------:R-:W-:Y:S02]  /*0f90*/  SHF.R.U32.HI R18, RZ, R20, R7 ;  /* 0x00000014ff127219 */ /* 0x000fe40000011607 */
[----:B------:R-:W-:-:S02]  /*0fa0*/  PLOP3.LUT P0, PT, P0, P1, PT, 0xf8, 0x8f ;  /* 0x00000000008f781c */ /* 0x000fc40000703f70 */
[----:B------:R-:W-:Y:S02]  /*0fb0*/  SHF.R.U32.HI R7, RZ, 0x1, R18 ;  /* 0x00000001ff077819 */ /* 0x000fe40000011612 */
[----:B------:R-:W-:-:S04]  /*0fc0*/  SEL R20, RZ, 0x1, !P0 ;  /* 0x00000001ff147807 */ /* 0x000fc80004000000 */
[----:B------:R-:W-:-:S04]  /*0fd0*/  LOP3.LUT R3, R20, 0x1, R7, 0xf8, !PT ;  /* 0x0000000114037812 */ /* 0x000fc800078ef807 */
[----:B------:R-:W-:-:S04]  /*0fe0*/  LOP3.LUT R18, R3, R18, RZ, 0xc0, !PT ;  /* 0x0000001203127212 */ /* 0x000fc800078ec0ff */
[----:B------:R-:W-:-:S04]  /*0ff0*/  IADD3 R7, PT, PT, R7, R18, RZ ;  /* 0x0000001207077210 */ /* 0x000fc80007ffe0ff */
[----:B------:R-:W-:Y:S01]  /*1000*/  LOP3.LUT R0, R7, R0, RZ, 0xfc, !PT ;  /* 0x0000000007007212 */ /* 0x000fe200078efcff */
[----:B------:R-:W-:Y:S06]  /*1010*/  BRA `(.L_x_316) ;  /* 0x0000000000107947 */ /* 0x000fec0003800000 */
.L_x_315:
[----:B------:R-:W-:-:S04]  /*1020*/  LOP3.LUT R0, R0, 0x80000000, RZ, 0xc0, !PT ;  /* 0x8000000000007812 */ /* 0x000fc800078ec0ff */
[----:B------:R-:W-:Y:S01]  /*1030*/  LOP3.LUT R0, R0, 0x7f800000, RZ, 0xfc, !PT ;  /* 0x7f80000000007812 */ /* 0x000fe200078efcff */
[----:B------:R-:W-:Y:S06]  /*1040*/  BRA `(.L_x_316) ;  /* 0x0000000000047947 */ /* 0x000fec0003800000 */
.L_x_314:
[----:B------:R-:W-:-:S07]  /*1050*/  IMAD R0, R9, 0x800000, R0 ;  /* 0x0080000009007824 */ /* 0x000fce00078e0200 */
.L_x_316:
[----:B------:R-:W-:Y:S05]  /*1060*/  BSYNC.RECONVERGENT B3 ;  /* 0x0000000000037941 */ /* 0x000fea0003800200 */
.L_x_313:
[----:B------:R-:W-:Y:S05]  /*1070*/  BRA `(.L_x_317) ;  /* 0x0000000000207947 */ /* 0x000fea0003800000 */
.L_x_312:
[----:B------:R-:W-:-:S04]  /*1080*/  LOP3.LUT R0, R0, 0x80000000, R3, 0x48, !PT ;  /* 0x8000000000007812 */ /* 0x000fc800078e4803 */
[----:B------:R-:W-:Y:S01]  /*1090*/  LOP3.LUT R0, R0, 0x7f800000, RZ, 0xfc, !PT ;  /* 0x7f80000000007812 */ /* 0x000fe200078efcff */
[----:B------:R-:W-:Y:S06]  /*10a0*/  BRA `(.L_x_317) ;  /* 0x0000000000147947 */ /* 0x000fec0003800000 */
.L_x_311:
[----:B------:R-:W-:Y:S01]  /*10b0*/  LOP3.LUT R0, R0, 0x80000000, R3, 0x48, !PT ;  /* 0x8000000000007812 */ /* 0x000fe200078e4803 */
[----:B------:R-:W-:Y:S06]  /*10c0*/  BRA `(.L_x_317) ;  /* 0x00000000000c7947 */ /* 0x000fec0003800000 */
.L_x_310:
[----:B------:R-:W0:Y:S01]  /*10d0*/  MUFU.RSQ R0, -QNAN ;  /* 0xffc0000000007908 */ /* 0x000e220000001400 */
[----:B------:R-:W-:Y:S05]  /*10e0*/  BRA `(.L_x_317) ;  /* 0x0000000000047947 */ /* 0x000fea0003800000 */
.L_x_309:
[----:B------:R-:W-:-:S07]  /*10f0*/  FADD.FTZ R0, R3, R0 ;  /* 0x0000000003007221 */ /* 0x000fce0000010000 */
.L_x_317:
[----:B------:R-:W-:Y:S05]  /*1100*/  BSYNC.RECONVERGENT B2 ;  /* 0x0000000000027941 */ /* 0x000fea0003800200 */
.L_x_307:
[----:B------:R-:W-:-:S04]  /*1110*/  HFMA2 R3, -RZ, RZ, 0, 0 ;  /* 0x00000000ff037431 */ /* 0x000fc800000001ff */
[----:B0-----:R-:W-:Y:S05]  /*1120*/  RET.REL.NODEC R2 `(_Z32lagrange_integrating_polynomialsfiPKfS0_Pf) ;  /* 0xffffffec02b47950 */ /* 0x001fea0003c3ffff */
.L_x_318:
        /* <DEDUP_REMOVED lines=13> */
.L_x_370:


//--------------------- .text._Z29calculate_barycentric_weightsiPKfPf --------------------------
	.section	.text._Z29calculate_barycentric_weightsiPKfPf,"ax",@progbits
	.align	128
        .global         _Z29calculate_barycentric_weightsiPKfPf
        .type           _Z29calculate_barycentric_weightsiPKfPf,@function
        .size           _Z29calculate_barycentric_weightsiPKfPf,(.L_x_371 - _Z29calculate_barycentric_weightsiPKfPf)
        .other          _Z29calculate_barycentric_weightsiPKfPf,@"STO_CUDA_ENTRY STV_DEFAULT"
_Z29calculate_barycentric_weightsiPKfPf:
.text._Z29calculate_barycentric_weightsiPKfPf:
[----:B------:R-:W-:Y:S01]  /*0000*/  LDC R1, c[0x0][0x37c] ;  /* 0x0000df00ff017b82 */ /* 0x000fe20000000800 */
[----:B------:R-:W0:Y:S07]  /*0010*/  S2R R0, SR_TID.X ;  /* 0x0000000000007919 */ /* 0x000e2e0000002100 */
[----:B------:R-:W0:Y:S08]  /*0020*/  S2UR UR4, SR_CTAID.X ;  /* 0x00000000000479c3 */ /* 0x000e300000002500 */
[----:B------:R-:W0:Y:S01]  /*0030*/  LDC R3, c[0x0][0x360] ;  /* 0x0000d800ff037b82 */ /* 0x000e220000000800 */
[----:B------:R-:W1:Y:S07]  /*0040*/  LDCU UR5, c[0x0][0x370] ;  /* 0x00006e00ff0577ac */ /* 0x000e6e0008000800 */
[----:B------:R-:W2:Y:S01]  /*0050*/  LDC R5, c[0x0][0x380] ;  /* 0x0000e000ff057b82 */ /* 0x000ea20000000800 */
[----:B0-----:R-:W-:-:S02]  /*0060*/  IMAD R0, R3, UR4, R0 ;  /* 0x0000000403007c24 */ /* 0x001fc4000f8e0200 */
[----:B-1----:R-:W-:-:S03]  /*0070*/  IMAD R3, R3, UR5, RZ ;  /* 0x0000000503037c24 */ /* 0x002fc6000f8e02ff */
[----:B--2---:R-:W-:-:S13]  /*0080*/  ISETP.GT.AND P0, PT, R0, R5, PT ;  /* 0x000000050000720c */ /* 0x004fda0003f04270 */
[----:B------:R-:W-:Y:S05]  /*0090*/  @P0 EXIT ;  /* 0x000000000000094d */ /* 0x000fea0003800000 */
[----:B------:R-:W0:Y:S01]  /*00a0*/  LDCU.64 UR4, c[0x0][0x388] ;  /* 0x00007100ff0477ac */ /* 0x000e220008000a00 */
[-C--:B------:R-:W-:Y:S02]  /*00b0*/  IMAD R2, R5, R5.reuse, R5 ;  /* 0x0000000505027224 */ /* 0x080fe400078e0205 */
[----:B------:R-:W-:Y:S01]  /*00c0*/  HFMA2 R6, -RZ, RZ, 0, 0 ;  /* 0x00000000ff067431 */ /* 0x000fe200000001ff */
[----:B------:R-:W-:Y:S01]  /*00d0*/  IADD3 R4, PT, PT, -R0, R5, RZ ;  /* 0x0000000500047210 */ /* 0x000fe20007ffe1ff */
[----:B------:R-:W1:Y:S01]  /*00e0*/  LDCU.64 UR6, c[0x0][0x358] ;  /* 0x00006b00ff0677ac */ /* 0x000e620008000a00 */
[----:B------:R-:W-:Y:S02]  /*00f0*/  IADD3 R5, PT, PT, -R3, RZ, RZ ;  /* 0x000000ff03057210 */ /* 0x000fe40007ffe1ff */
[----:B------:R-:W-:Y:S01]  /*0100*/  LEA.HI R2, R2, R2, RZ, 0x1 ;  /* 0x0000000202027211 */ /* 0x000fe200078f08ff */
[----:B------:R-:W2:Y:S01]  /*0110*/  LDCU.64 UR8, c[0x0][0x388] ;  /* 0x00007100ff0877ac */ /* 0x000ea20008000a00 */
[----:B------:R-:W-:-:S02]  /*0120*/  PRMT R7, RZ, 0x7610, R7 ;  /* 0x00007610ff077816 */ /* 0x000fc40000000007 */
[----:B------:R-:W-:Y:S02]  /*0130*/  SHF.R.S32.HI R2, RZ, 0x1, R2 ;  /* 0x00000001ff027819 */ /* 0x000fe40000011402 */
[----:B------:R-:W-:Y:S02]  /*0140*/  PRMT R8, RZ, 0x7610, R8 ;  /* 0x00007610ff087816 */ /* 0x000fe40000000008 */
[----:B------:R-:W-:Y:S02]  /*0150*/  MOV R9, R0 ;  /* 0x0000000000097202 */ /* 0x000fe40000000f00 */
[----:B------:R-:W-:Y:S01]  /*0160*/  IADD3 R10, PT, PT, R2, 0x1, RZ ;  /* 0x00000001020a7810 */ /* 0x000fe20007ffe0ff */
[----:B0-----:R-:W-:-:S04]  /*0170*/  UIADD3 UR4, UP0, UPT, UR4, 0x20, URZ ;  /* 0x0000002004047890 */ /* 0x001fc8000ff1e0ff */
[----:B-1----:R-:W-:-:S12]  /*0180*/  UIADD3.X UR5, UPT, UPT, URZ, UR5, URZ, UP0, !UPT ;  /* 0x00000005ff057290 */ /* 0x002fd800087fe4ff */
.L_x_341:
[----:B0-----:R-:W0:Y:S01]  /*0190*/  LDC.64 R12, c[0x0][0x388] ;  /* 0x0000e200ff0c7b82 */ /* 0x001e220000000a00 */
[----:B------:R-:W-:Y:S01]  /*01a0*/  ISETP.GE.AND P0, PT, R9, 0x1, PT ;  /* 0x000000010900780c */ /* 0x000fe20003f06270 */
[----:B------:R-:W-:Y:S01]  /*01b0*/  BSSY.RECONVERGENT B0, `(.L_x_319) ;  /* 0x000009e000007945 */ /* 0x000fe20003800200 */
[----:B------:R-:W-:Y:S02]  /*01c0*/  IADD3 R21, PT, PT, -R3, RZ, RZ ;  /* 0x000000ff03157210 */ /* 0x000fe40007ffe1ff */
[----:B------:R-:W-:Y:S02]  /*01d0*/  IADD3 R11, PT, PT, R2, R9, RZ ;  /* 0x00000009020b7210 */ /* 0x000fe40007ffe0ff */
[----:B------:R-:W-:Y:S01]  /*01e0*/  MOV R18, 0x3f800000 ;  /* 0x3f80000000127802 */ /* 0x000fe20000000f00 */
[----:B------:R-:W-:-:S05]  /*01f0*/  IMAD R21, R6, R21, RZ ;  /* 0x0000001506157224 */ /* 0x000fca00078e02ff */
[----:B------:R-:W-:Y:S01]  /*0200*/  IADD3 R19, PT, PT, R4, R21, RZ ;  /* 0x0000001504137210 */ /* 0x000fe20007ffe0ff */
[----:B0-----:R-:W-:Y:S01]  /*0210*/  IMAD.WIDE R14, R11, 0x4, R12 ;  /* 0x000000040b0e7825 */ /* 0x001fe200078e020c */
[----:B-----5:R-:W-:Y:S06]  /*0220*/  @!P0 BRA `(.L_x_320) ;  /* 0x0000000800588947 */ /* 0x020fec0003800000 */
[----:B------:R0:W5:Y:S01]  /*0230*/  LDG.E R20, desc[UR6][R14.64] ;  /* 0x000000060e147981 */ /* 0x000162000c1e1900 */
[----:B------:R-:W-:Y:S01]  /*0240*/  IMAD R16, R3, R6, R0 ;  /* 0x0000000603107224 */ /* 0x000fe200078e0200 */
[----:B------:R-:W-:Y:S01]  /*0250*/  BSSY.RECONVERGENT B1, `(.L_x_321) ;  /* 0x0000042000017945 */ /* 0x000fe20003800200 */
[----:B------:R-:W-:Y:S01]  /*0260*/  HFMA2 R18, -RZ, RZ, 1.875, 0 ;  /* 0x3f800000ff127431 */ /* 0x000fe200000001ff */
[----:B------:R-:W-:Y:S02]  /*0270*/  LOP3.LUT P1, RZ, R9, 0xf, RZ, 0xc0, !PT ;  /* 0x0000000f09ff7812 */ /* 0x000fe4000782c0ff */
[----:B------:R-:W-:Y:S02]  /*0280*/  IADD3 R16, PT, PT, R16, -0x1, RZ ;  /* 0xffffffff10107810 */ /* 0x000fe40007ffe0ff */
[----:B------:R-:W-:Y:S02]  /*0290*/  MOV R23, RZ ;  /* 0x000000ff00177202 */ /* 0x000fe40000000f00 */
[----:B------:R-:W-:-:S13]  /*02a0*/  ISETP.GE.U32.AND P0, PT, R16, 0xf, PT ;  /* 0x0000000f1000780c */ /* 0x000fda0003f06070 */
[----:B0-----:R-:W-:Y:S05]  /*02b0*/  @!P0 BRA `(.L_x_322) ;  /* 0x0000000000ec8947 */ /* 0x001fea0003800000 */
[----:B------:R-:W-:Y:S02]  /*02c0*/  LOP3.LUT R23, R9, 0x7ffffff0, RZ, 0xc0, !PT ;  /* 0x7ffffff009177812 */ /* 0x000fe400078ec0ff */
[----:B------:R-:W-:Y:S02]  /*02d0*/  MOV R18, 0x3f800000 ;  /* 0x3f80000000127802 */ /* 0x000fe40000000f00 */
[----:B------:R-:W-:Y:S02]  /*02e0*/  MOV R25, R2 ;  /* 0x0000000200197202 */ /* 0x000fe40000000f00 */
[----:B------:R-:W-:-:S07]  /*02f0*/  IADD3 R22, PT, PT, -R23, RZ, RZ ;  /* 0x000000ff17167210 */ /* 0x000fce0007ffe1ff */
.L_x_323:
[----:B------:R-:W-:Y:S02]  /*0300*/  MOV R16, UR4 ;  /* 0x0000000400107c02 */ /* 0x000fe40008000f00 */
[----:B------:R-:W-:-:S03]  /*0310*/  MOV R17, UR5 ;  /* 0x0000000500117c02 */ /* 0x000fc60008000f00 */
[----:B------:R-:W-:-:S05]  /*0320*/  IMAD.WIDE R16, R25, 0x4, R16 ;  /* 0x0000000419107825 */ /* 0x000fca00078e0210 */
[----:B------:R-:W3:Y:S04]  /*0330*/  LDG.E R27, desc[UR6][R16.64+-0x20] ;  /* 0xffffe006101b7981 */ /* 0x000ee8000c1e1900 */
[----:B------:R-:W4:Y:S01]  /*0340*/  LDG.E R24, desc[UR6][R16.64+-0x18] ;  /* 0xffffe80610187981 */ /* 0x000f22000c1e1900 */
[----:B---3-5:R-:W-:-:S03]  /*0350*/  FADD R29, R20, -R27 ;  /* 0x8000001b141d7221 */ /* 0x028fc60000000000 */
[----:B------:R-:W3:Y:S01]  /*0360*/  LDG.E R27, desc[UR6][R16.64+-0x1c] ;  /* 0xffffe406101b7981 */ /* 0x000ee2000c1e1900 */
[----:B------:R-:W-:-:S03]  /*0370*/  FMUL R26, R29, R18 ;  /* 0x000000121d1a7220 */ /* 0x000fc60000400000 */
[----:B------:R-:W2:Y:S04]  /*0380*/  LDG.E R18, desc[UR6][R16.64+-0x14] ;  /* 0xffffec0610127981 */ /* 0x000ea8000c1e1900 */
[----:B------:R-:W2:Y:S01]  /*0390*/  LDG.E R29, desc[UR6][R16.64+-0x10] ;  /* 0xfffff006101d7981 */ /* 0x000ea2000c1e1900 */
[----:B---3--:R-:W-:-:S04]  /*03a0*/  FADD R27, R20, -R27 ;  /* 0x8000001b141b7221 */ /* 0x008fc80000000000 */
[----:B------:R-:W-:Y:S01]  /*03b0*/  FMUL R26, R26, R27 ;  /* 0x0000001b1a1a7220 */ /* 0x000fe20000400000 */
[----:B----4-:R-:W-:Y:S02]  /*03c0*/  FADD R27, R20, -R24 ;  /* 0x80000018141b7221 */ /* 0x010fe40000000000 */
[----:B------:R-:W3:Y:S02]  /*03d0*/  LDG.E R24, desc[UR6][R16.64+-0x8] ;  /* 0xfffff80610187981 */ /* 0x000ee4000c1e1900 */
[----:B------:R-:W-:Y:S01]  /*03e0*/  FMUL R26, R26, R27 ;  /* 0x0000001b1a1a7220 */ /* 0x000fe20000400000 */
[----:B--2---:R-:W-:Y:S02]  /*03f0*/  FADD R27, R20, -R18 ;  /* 0x80000012141b7221 */ /* 0x004fe40000000000 */
[----:B------:R-:W2:Y:S02]  /*0400*/  LDG.E R18, desc[UR6][R16.64+-0x4] ;  /* 0xfffffc0610127981 */ /* 0x000ea4000c1e1900 */
[----:B------:R-:W-:-:S02]  /*0410*/  FMUL R26, R26, R27 ;  /* 0x0000001b1a1a7220 */ /* 0x000fc40000400000 */
[----:B------:R-:W4:Y:S01]  /*0420*/  LDG.E R27, desc[UR6][R16.64+-0xc] ;  /* 0xfffff406101b7981 */ /* 0x000f22000c1e1900 */
[----:B------:R-:W-:-:S04]  /*0430*/  FADD R29, R20, -R29 ;  /* 0x8000001d141d7221 */ /* 0x000fc80000000000 */
[----:B------:R-:W-:Y:S02]  /*0440*/  FMUL R26, R26, R29 ;  /* 0x0000001d1a1a7220 */ /* 0x000fe40000400000 */
[----:B------:R-:W2:Y:S01]  /*0450*/  LDG.E R29, desc[UR6][R16.64] ;  /* 0x00000006101d7981 */ /* 0x000ea2000c1e1900 */
[----:B----4-:R-:W-:-:S04]  /*0460*/  FADD R27, R20, -R27 ;  /* 0x8000001b141b7221 */ /* 0x010fc80000000000 */
[----:B------:R-:W-:Y:S01]  /*0470*/  FMUL R26, R26, R27 ;  /* 0x0000001b1a1a7220 */ /* 0x000fe20000400000 */
[----:B---3--:R-:W-:Y:S02]  /*0480*/  FADD R27, R20, -R24 ;  /* 0x80000018141b7221 */ /* 0x008fe40000000000 */
[----:B------:R-:W3:Y:S02]  /*0490*/  LDG.E R24, desc[UR6][R16.64+0x8] ;  /* 0x0000080610187981 */ /* 0x000ee4000c1e1900 */
[----:B------:R-:W-:Y:S01]  /*04a0*/  FMUL R26, R26, R27 ;  /* 0x0000001b1a1a7220 */ /* 0x000fe20000400000 */
[C---:B--2---:R-:W-:Y:S01]  /*04b0*/  FADD R27, R20.reuse, -R18 ;  /* 0x80000012141b7221 */ /* 0x044fe20000000000 */
[----:B------:R-:W-:Y:S01]  /*04c0*/  FADD R29, R20, -R29 ;  /* 0x8000001d141d7221 */ /* 0x000fe20000000000 */
[----:B------:R-:W2:Y:S02]  /*04d0*/  LDG.E R18, desc[UR6][R16.64+0xc] ;  /* 0x00000c0610127981 */ /* 0x000ea4000c1e1900 */
[----:B------:R-:W-:-:S02]  /*04e0*/  FMUL R26, R26, R27 ;  /* 0x0000001b1a1a7220 */ /* 0x000fc40000400000 */
[----:B------:R-:W4:Y:S02]  /*04f0*/  LDG.E R27, desc[UR6][R16.64+0x4] ;  /* 0x00000406101b7981 */ /* 0x000f24000c1e1900 */
[----:B------:R-:W-:Y:S02]  /*0500*/  FMUL R26, R26, R29 ;  /* 0x0000001d1a1a7220 */ /* 0x000fe40000400000 */
[----:B------:R-:W2:Y:S01]  /*0510*/  LDG.E R29, desc[UR6][R16.64+0x10] ;  /* 0x00001006101d7981 */ /* 0x000ea2000c1e1900 */
[----:B----4-:R-:W-:-:S04]  /*0520*/  FADD R27, R20, -R27 ;  /* 0x8000001b141b7221 */ /* 0x010fc80000000000 */
[----:B------:R-:W-:Y:S01]  /*0530*/  FMUL R26, R26, R27 ;  /* 0x0000001b1a1a7220 */ /* 0x000fe20000400000 */
[----:B---3--:R-:W-:-:S04]  /*0540*/  FADD R27, R20, -R24 ;  /* 0x80000018141b7221 */ /* 0x008fc80000000000 */
[----:B------:R-:W-:Y:S01]  /*0550*/  FMUL R26, R26, R27 ;  /* 0x0000001b1a1a7220 */ /* 0x000fe20000400000 */
[C---:B--2---:R-:W-:Y:S01]  /*0560*/  FADD R27, R20.reuse, -R18 ;  /* 0x80000012141b7221 */ /* 0x044fe20000000000 */
[----:B------:R-:W-:Y:S01]  /*0570*/  FADD R29, R20, -R29 ;  /* 0x8000001d141d7221 */ /* 0x000fe20000000000 */
[----:B------:R-:W2:Y:S02]  /*0580*/  LDG.E R18, desc[UR6][R16.64+0x1c] ;  /* 0x00001c0610127981 */ /* 0x000ea4000c1e1900 */
[----:B------:R-:W-:Y:S02]  /*0590*/  FMUL R26, R26, R27 ;  /* 0x0000001b1a1a7220 */ /* 0x000fe40000400000 */
[----:B------:R-:W3:Y:S02]  /*05a0*/  LDG.E R27, desc[UR6][R16.64+0x14] ;  /* 0x00001406101b7981 */ /* 0x000ee4000c1e1900 */
[----:B------:R-:W-:Y:S02]  /*05b0*/  FMUL R26, R26, R29 ;  /* 0x0000001d1a1a7220 */ /* 0x000fe40000400000 */
[----:B------:R-:W4:Y:S01]  /*05c0*/  LDG.E R29, desc[UR6][R16.64+0x18] ;  /* 0x00001806101d7981 */ /* 0x000f22000c1e1900 */
[----:B------:R-:W-:-:S04]  /*05d0*/  IADD3 R22, PT, PT, R22, 0x10, RZ ;  /* 0x0000001016167810 */ /* 0x000fc80007ffe0ff */
[----:B------:R-:W-:Y:S02]  /*05e0*/  ISETP.NE.AND P0, PT, R22, RZ, PT ;  /* 0x000000ff1600720c */ /* 0x000fe40003f05270 */
[----:B------:R-:W-:Y:S01]  /*05f0*/  IADD3 R25, PT, PT, R25, 0x10, RZ ;  /* 0x0000001019197810 */ /* 0x000fe20007ffe0ff */
[----:B---3--:R-:W-:-:S04]  /*0600*/  FADD R27, R20, -R27 ;  /* 0x8000001b141b7221 */ /* 0x008fc80000000000 */
[----:B------:R-:W-:Y:S01]  /*0610*/  FMUL R26, R26, R27 ;  /* 0x0000001b1a1a7220 */ /* 0x000fe20000400000 */
[C---:B----4-:R-:W-:Y:S01]  /*0620*/  FADD R29, R20.reuse, -R29 ;  /* 0x8000001d141d7221 */ /* 0x050fe20000000000 */
[----:B--2---:R-:W-:-:S03]  /*0630*/  FADD R27, R20, -R18 ;  /* 0x80000012141b7221 */ /* 0x004fc60000000000 */
[----:B------:R-:W-:-:S04]  /*0640*/  FMUL R26, R26, R29 ;  /* 0x0000001d1a1a7220 */ /* 0x000fc80000400000 */
[----:B------:R-:W-:Y:S01]  /*0650*/  FMUL R18, R26, R27 ;  /* 0x0000001b1a127220 */ /* 0x000fe20000400000 */
[----:B------:R-:W-:Y:S06]  /*0660*/  @P0 BRA `(.L_x_323) ;  /* 0xfffffffc00240947 */ /* 0x000fec000383ffff */
.L_x_322:
[----:B--2---:R-:W-:Y:S05]  /*0670*/  BSYNC.RECONVERGENT B1 ;  /* 0x0000000000017941 */ /* 0x004fea0003800200 */
.L_x_321:
        /* <DEDUP_REMOVED lines=11> */
[----:B------:R-:W-:-:S05]  /*0730*/  IADD3 R17, PT, PT, R2, R23, RZ ;  /* 0x0000001702117210 */ /* 0x000fca0007ffe0ff */
[----:B------:R-:W-:-:S05]  /*0740*/  IMAD.WIDE R16, R17, 0x4, R12 ;  /* 0x0000000411107825 */ /* 0x000fca00078e020c */
[----:B------:R-:W2:Y:S04]  /*0750*/  LDG.E R27, desc[UR6][R16.64] ;  /* 0x00000006101b7981 */ /* 0x000ea8000c1e1900 */
[----:B------:R-:W3:Y:S01]  /*0760*/  LDG.E R24, desc[UR6][R16.64+0x8] ;  /* 0x0000080610187981 */ /* 0x000ee2000c1e1900 */
[----:B--2--5:R-:W-:-:S03]  /*0770*/  FADD R29, R20, -R27 ;  /* 0x8000001b141d7221 */ /* 0x024fc60000000000 */
[----:B------:R-:W2:Y:S01]  /*0780*/  LDG.E R27, desc[UR6][R16.64+0x4] ;  /* 0x00000406101b7981 */ /* 0x000ea2000c1e1900 */
[----:B------:R-:W-:-:S03]  /*0790*/  FMUL R26, R18, R29 ;  /* 0x0000001d121a7220 */ /* 0x000fc60000400000 */
[----:B------:R-:W4:Y:S04]  /*07a0*/  LDG.E R18, desc[UR6][R16.64+0xc] ;  /* 0x00000c0610127981 */ /* 0x000f28000c1e1900 */
[----:B------:R-:W4:Y:S01]  /*07b0*/  LDG.E R29, desc[UR6][R16.64+0x10] ;  /* 0x00001006101d7981 */ /* 0x000f22000c1e1900 */
[----:B--2---:R-:W-:-:S04]  /*07c0*/  FADD R27, R20, -R27 ;  /* 0x8000001b141b7221 */ /* 0x004fc80000000000 */
[----:B------:R-:W-:Y:S01]  /*07d0*/  FMUL R26, R26, R27 ;  /* 0x0000001b1a1a7220 */ /* 0x000fe20000400000 */
[----:B---3--:R-:W-:-:S04]  /*07e0*/  FADD R27, R20, -R24 ;  /* 0x80000018141b7221 */ /* 0x008fc80000000000 */
[----:B------:R-:W-:Y:S01]  /*07f0*/  FMUL R26, R26, R27 ;  /* 0x0000001b1a1a7220 */ /* 0x000fe20000400000 */
[C---:B----4-:R-:W-:Y:S01]  /*0800*/  FADD R27, R20.reuse, -R18 ;  /* 0x80000012141b7221 */ /* 0x050fe20000000000 */
[----:B------:R-:W-:Y:S01]  /*0810*/  FADD R29, R20, -R29 ;  /* 0x8000001d141d7221 */ /* 0x000fe20000000000 */
[----:B------:R-:W2:Y:S02]  /*0820*/  LDG.E R18, desc[UR6][R16.64+0x1c] ;  /* 0x00001c0610127981 */ /* 0x000ea4000c1e1900 */
[----:B------:R-:W-:Y:S02]  /*0830*/  FMUL R26, R26, R27 ;  /* 0x0000001b1a1a7220 */ /* 0x000fe40000400000 */
[----:B------:R-:W3:Y:S02]  /*0840*/  LDG.E R27, desc[UR6][R16.64+0x14] ;  /* 0x00001406101b7981 */ /* 0x000ee4000c1e1900 */
[----:B------:R-:W-:Y:S02]  /*0850*/  FMUL R26, R26, R29 ;  /* 0x0000001d1a1a7220 */ /* 0x000fe40000400000 */
[----:B------:R-:W4:Y:S01]  /*0860*/  LDG.E R29, desc[UR6][R16.64+0x18] ;  /* 0x00001806101d7981 */ /* 0x000f22000c1e1900 */
[----:B------:R-:W-:Y:S01]  /*0870*/  IADD3 R23, PT, PT, R23, 0x8, RZ ;  /* 0x0000000817177810 */ /* 0x000fe20007ffe0ff */
[----:B---3--:R-:W-:-:S04]  /*0880*/  FADD R27, R20, -R27 ;  /* 0x8000001b141b7221 */ /* 0x008fc80000000000 */
[----:B------:R-:W-:Y:S01]  /*0890*/  FMUL R26, R26, R27 ;  /* 0x0000001b1a1a7220 */ /* 0x000fe20000400000 */
[C---:B----4-:R-:W-:Y:S01]  /*08a0*/  FADD R29, R20.reuse, -R29 ;  /* 0x8000001d141d7221 */ /* 0x050fe20000000000 */
[----:B--2---:R-:W-:-:S03]  /*08b0*/  FADD R27, R20, -R18 ;  /* 0x80000012141b7221 */ /* 0x004fc60000000000 */
[----:B------:R-:W-:-:S04]  /*08c0*/  FMUL R26, R26, R29 ;  /* 0x0000001d1a1a7220 */ /* 0x000fc80000400000 */
[----:B------:R-:W-:-:S07]  /*08d0*/  FMUL R18, R26, R27 ;  /* 0x0000001b1a127220 */ /* 0x000fce0000400000 */
.L_x_325:
[----:B------:R-:W-:Y:S05]  /*08e0*/  BSYNC.RECONVERGENT B1 ;  /* 0x0000000000017941 */ /* 0x000fea0003800200 */
.L_x_324:
[----:B------:R-:W-:Y:S05]  /*08f0*/  @!P1 BRA `(.L_x_320) ;  /* 0x0000000000a49947 */ /* 0x000fea0003800000 */
[----:B------:R-:W-:Y:S01]  /*0900*/  PRMT R16, R7, 0x9910, RZ ;  /* 0x0000991007107816 */ /* 0x000fe200000000ff */
[----:B------:R-:W-:Y:S04]  /*0910*/  BSSY.RECONVERGENT B1, `(.L_x_326) ;  /* 0x0000018000017945 */ /* 0x000fe80003800200 */
[----:B------:R-:W-:-:S05]  /*0920*/  IMAD R22, R22, R16, R25 ;  /* 0x0000001016167224 */ /* 0x000fca00078e0219 */
[----:B------:R-:W-:-:S04]  /*0930*/  LOP3.LUT R22, R22, 0xffff, RZ, 0xc0, !PT ;  /* 0x0000ffff16167812 */ /* 0x000fc800078ec0ff */
[C---:B------:R-:W-:Y:S02]  /*0940*/  LOP3.LUT R16, R22.reuse, 0x7, RZ, 0xc0, !PT ;  /* 0x0000000716107812 */ /* 0x040fe400078ec0ff */
[----:B------:R-:W-:Y:S02]  /*0950*/  LOP3.LUT R22, R22, 0x3, RZ, 0xc0, !PT ;  /* 0x0000000316167812 */ /* 0x000fe400078ec0ff */
[----:B------:R-:W-:Y:S02]  /*0960*/  IADD3 R16, PT, PT, R16, -0x1, RZ ;  /* 0xffffffff10107810 */ /* 0x000fe40007ffe0ff */
[----:B------:R-:W-:Y:S02]  /*0970*/  ISETP.NE.AND P1, PT, R22, RZ, PT ;  /* 0x000000ff1600720c */ /* 0x000fe40003f25270 */
[----:B------:R-:W-:-:S13]  /*0980*/  ISETP.GE.U32.AND P0, PT, R16, 0x3, PT ;  /* 0x000000031000780c */ /* 0x000fda0003f06070 */
[----:B------:R-:W-:Y:S05]  /*0990*/  @!P0 BRA `(.L_x_327) ;  /* 0x00000000003c8947 */ /* 0x000fea0003800000 */
[----:B------:R-:W-:-:S05]  /*09a0*/  IADD3 R17, PT, PT, R2, R23, RZ ;  /* 0x0000001702117210 */ /* 0x000fca0007ffe0ff */
[----:B------:R-:W-:-:S05]  /*09b0*/  IMAD.WIDE R16, R17, 0x4, R12 ;  /* 0x0000000411107825 */ /* 0x000fca00078e020c */
[----:B------:R-:W2:Y:S04]  /*09c0*/  LDG.E R29, desc[UR6][R16.64] ;  /* 0x00000006101d7981 */ /* 0x000ea8000c1e1900 */
[----:B------:R-:W3:Y:S04]  /*09d0*/  LDG.E R24, desc[UR6][R16.64+0x4] ;  /* 0x0000040610187981 */ /* 0x000ee8000c1e1900 */
[----:B------:R-:W4:Y:S04]  /*09e0*/  LDG.E R25, desc[UR6][R16.64+0x8] ;  /* 0x0000080610197981 */ /* 0x000f28000c1e1900 */
[----:B------:R-:W4:Y:S01]  /*09f0*/  LDG.E R27, desc[UR6][R16.64+0xc] ;  /* 0x00000c06101b7981 */ /* 0x000f22000c1e1900 */
[----:B------:R-:W-:Y:S01]  /*0a00*/  IADD3 R23, PT, PT, R23, 0x4, RZ ;  /* 0x0000000417177810 */ /* 0x000fe20007ffe0ff */
[----:B--2--5:R-:W-:-:S04]  /*0a10*/  FADD R29, R20, -R29 ;  /* 0x8000001d141d7221 */ /* 0x024fc80000000000 */
[----:B------:R-:W-:Y:S01]  /*0a20*/  FMUL R29, R18, R29 ;  /* 0x0000001d121d7220 */ /* 0x000fe20000400000 */
[C---:B---3--:R-:W-:Y:S01]  /*0a30*/  FADD R24, R20.reuse, -R24 ;  /* 0x8000001814187221 */ /* 0x048fe20000000000 */
[----:B----4-:R-:W-:-:S03]  /*0a40*/  FADD R25, R20, -R25 ;  /* 0x8000001914197221 */ /* 0x010fc60000000000 */
[----:B------:R-:W-:Y:S01]  /*0a50*/  FMUL R24, R29, R24 ;  /* 0x000000181d187220 */ /* 0x000fe20000400000 */
[----:B------:R-:W-:-:S03]  /*0a60*/  FADD R27, R20, -R27 ;  /* 0x8000001b141b7221 */ /* 0x000fc60000000000 */
[----:B------:R-:W-:-:S04]  /*0a70*/  FMUL R24, R24, R25 ;  /* 0x0000001918187220 */ /* 0x000fc80000400000 */
[----:B------:R-:W-:-:S07]  /*0a80*/  FMUL R18, R24, R27 ;  /* 0x0000001b18127220 */ /* 0x000fce0000400000 */
.L_x_327:
[----:B------:R-:W-:Y:S05]  /*0a90*/  BSYNC.RECONVERGENT B1 ;  /* 0x0000000000017941 */ /* 0x000fea0003800200 */
.L_x_326:
[----:B------:R-:W-:Y:S05]  /*0aa0*/  @!P1 BRA `(.L_x_320) ;  /* 0x0000000000389947 */ /* 0x000fea0003800000 */
[----:B------:R-:W-:-:S05]  /*0ab0*/  IADD3 R17, PT, PT, R2, R23, RZ ;  /* 0x0000001702117210 */ /* 0x000fca0007ffe0ff */
[----:B------:R-:W-:-:S05]  /*0ac0*/  IMAD.WIDE R16, R17, 0x4, R12 ;  /* 0x0000000411107825 */ /* 0x000fca00078e020c */
[----:B------:R-:W2:Y:S01]  /*0ad0*/  LDG.E R23, desc[UR6][R16.64] ;  /* 0x0000000610177981 */ /* 0x000ea2000c1e1900 */
[----:B------:R-:W-:Y:S01]  /*0ae0*/  ISETP.NE.AND P0, PT, R22, 0x1, PT ;  /* 0x000000011600780c */ /* 0x000fe20003f05270 */
[----:B--2--5:R-:W-:-:S04]  /*0af0*/  FADD R23, R20, -R23 ;  /* 0x8000001714177221 */ /* 0x024fc80000000000 */
[----:B------:R-:W-:-:S08]  /*0b00*/  FMUL R18, R18, R23 ;  /* 0x0000001712127220 */ /* 0x000fd00000400000 */
[----:B------:R-:W-:Y:S05]  /*0b10*/  @!P0 BRA `(.L_x_320) ;  /* 0x00000000001c8947 */ /* 0x000fea0003800000 */
[----:B------:R-:W-:Y:S01]  /*0b20*/  ISETP.NE.AND P0, PT, R22, 0x2, PT ;  /* 0x000000021600780c */ /* 0x000fe20003f05270 */
[----:B------:R-:W2:-:S12]  /*0b30*/  LDG.E R23, desc[UR6][R16.64+0x4] ;  /* 0x0000040610177981 */ /* 0x000e98000c1e1900 */
[----:B------:R-:W3:Y:S01]  /*0b40*/  @P0 LDG.E R25, desc[UR6][R16.64+0x8] ;  /* 0x0000080610190981 */ /* 0x000ee2000c1e1900 */
[----:B--2---:R-:W-:-:S04]  /*0b50*/  FADD R23, R20, -R23 ;  /* 0x8000001714177221 */ /* 0x004fc80000000000 */
[----:B------:R-:W-:Y:S01]  /*0b60*/  FMUL R18, R18, R23 ;  /* 0x0000001712127220 */ /* 0x000fe20000400000 */
[----:B---3--:R-:W-:-:S04]  /*0b70*/  @P0 FADD R25, R20, -R25 ;  /* 0x8000001914190221 */ /* 0x008fc80000000000 */
[----:B------:R-:W-:-:S07]  /*0b80*/  @P0 FMUL R18, R18, R25 ;  /* 0x0000001912120220 */ /* 0x000fce0000400000 */
.L_x_320:
[----:B--2---:R-:W-:Y:S05]  /*0b90*/  BSYNC.RECONVERGENT B0 ;  /* 0x0000000000007941 */ /* 0x004fea0003800200 */
.L_x_319:
[----:B------:R-:W0:Y:S01]  /*0ba0*/  LDC R16, c[0x0][0x380] ;  /* 0x0000e000ff107b82 */ /* 0x000e220000000800 */
[----:B------:R-:W-:Y:S01]  /*0bb0*/  BSSY.RECONVERGENT B0, `(.L_x_328) ;  /* 0x00000a9000007945 */ /* 0x000fe20003800200 */
[----:B0-----:R-:W-:-:S13]  /*0bc0*/  ISETP.GE.AND P0, PT, R9, R16, PT ;  /* 0x000000100900720c */ /* 0x001fda0003f06270 */
[----:B------:R-:W-:Y:S05]  /*0bd0*/  @P0 BRA `(.L_x_329) ;  /* 0x0000000800980947 */ /* 0x000fea0003800000 */
[----:B-----5:R0:W5:Y:S01]  /*0be0*/  LDG.E R20, desc[UR6][R14.64] ;  /* 0x000000060e147981 */ /* 0x020162000c1e1900 */
[----:B------:R-:W-:Y:S01]  /*0bf0*/  IADD3 R21, PT, PT, R0, -R16, -R21 ;  /* 0x8000001000157210 */ /* 0x000fe20007ffe815 */
[----:B------:R-:W-:Y:S03]  /*0c00*/  BSSY.RECONVERGENT B1, `(.L_x_330) ;  /* 0x0000045000017945 */ /* 0x000fe60003800200 */
[----:B------:R-:W-:Y:S02]  /*0c10*/  ISETP.GT.U32.AND P0, PT, R21, -0x10, PT ;  /* 0xfffffff01500780c */ /* 0x000fe40003f04070 */
[----:B------:R-:W-:-:S11]  /*0c20*/  MOV R21, R9 ;  /* 0x0000000900157202 */ /* 0x000fd60000000f00 */
[----:B0-----:R-:W-:Y:S05]  /*0c30*/  @P0 BRA `(.L_x_331) ;  /* 0x0000000400040947 */ /* 0x001fea0003800000 */
[----:B------:R-:W-:Y:S01]  /*0c40*/  HFMA2 R22, -RZ, RZ, 0, 0 ;  /* 0x00000000ff167431 */ /* 0x000fe200000001ff */
[----:B------:R-:W-:Y:S01]  /*0c50*/  BSSY.RECONVERGENT B2, `(.L_x_332) ;  /* 0x000003e000027945 */ /* 0x000fe20003800200 */
[----:B------:R-:W-:Y:S02]  /*0c60*/  LOP3.LUT R21, R19, 0xfffffff0, RZ, 0xc0, !PT ;  /* 0xfffffff013157812 */ /* 0x000fe400078ec0ff */
[----:B------:R-:W-:-:S07]  /*0c70*/  MOV R23, R9 ;  /* 0x0000000900177202 */ /* 0x000fce0000000f00 */
.L_x_333:
[----:B------:R-:W-:-:S05]  /*0c80*/  IADD3 R15, PT, PT, R10, R23, RZ ;  /* 0x000000170a0f7210 */ /* 0x000fca0007ffe0ff */
[----:B------:R-:W-:-:S05]  /*0c90*/  IMAD.WIDE R14, R15, 0x4, R12 ;  /* 0x000000040f0e7825 */ /* 0x000fca00078e020c */
[----:B------:R-:W2:Y:S04]  /*0ca0*/  LDG.E R25, desc[UR6][R14.64] ;  /* 0x000000060e197981 */ /* 0x000ea8000c1e1900 */
[----:B------:R-:W3:Y:S04]  /*0cb0*/  LDG.E R16, desc[UR6][R14.64+0x4] ;  /* 0x000004060e107981 */ /* 0x000ee8000c1e1900 */
[----:B------:R-:W4:Y:S04]  /*0cc0*/  LDG.E R17, desc[UR6][R14.64+0x8] ;  /* 0x000008060e117981 */ /* 0x000f28000c1e1900 */
[----:B------:R-:W4:Y:S01]  /*0cd0*/  LDG.E R29, desc[UR6][R14.64+0x10] ;  /* 0x000010060e1d7981 */ /* 0x000f22000c1e1900 */
[----:B--2--5:R-:W-:-:S03]  /*0ce0*/  FADD R27, R20, -R25 ;  /* 0x80000019141b7221 */ /* 0x024fc60000000000 */
[----:B------:R-:W2:Y:S01]  /*0cf0*/  LDG.E R25, desc[UR6][R14.64+0xc] ;  /* 0x00000c060e197981 */ /* 0x000ea2000c1e1900 */
[----:B------:R-:W-:-:S03]  /*0d00*/  FMUL R18, R27, R18 ;  /* 0x000000121b127220 */ /* 0x000fc60000400000 */
[----:B------:R-:W2:Y:S01]  /*0d10*/  LDG.E R27, desc[UR6][R14.64+0x14] ;  /* 0x000014060e1b7981 */ /* 0x000ea2000c1e1900 */
[C---:B---3--:R-:W-:Y:S01]  /*0d20*/  FADD R16, R20.reuse, -R16 ;  /* 0x8000001014107221 */ /* 0x048fe20000000000 */
[----:B----4-:R-:W-:-:S03]  /*0d30*/  FADD R17, R20, -R17 ;  /* 0x8000001114117221 */ /* 0x010fc60000000000 */
[----:B------:R-:W-:Y:S01]  /*0d40*/  FMUL R16, R18, R16 ;  /* 0x0000001012107220 */ /* 0x000fe20000400000 */
[----:B------:R-:W-:Y:S01]  /*0d50*/  FADD R29, R20, -R29 ;  /* 0x8000001d141d7221 */ /* 0x000fe20000000000 */
[----:B------:R-:W3:Y:S02]  /*0d60*/  LDG.E R18, desc[UR6][R14.64+0x1c] ;  /* 0x00001c060e127981 */ /* 0x000ee4000c1e1900 */
[----:B------:R-:W-:Y:S01]  /*0d70*/  FMUL R16, R16, R17 ;  /* 0x0000001110107220 */ /* 0x000fe20000400000 */
[----:B------:R-:W-:Y:S01]  /*0d80*/  IADD3 R17, P0, PT, R2, R23, RZ ;  /* 0x0000001702117210 */ /* 0x000fe20007f1e0ff */
[----:B--2---:R-:W-:-:S04]  /*0d90*/  FADD R25, R20, -R25 ;  /* 0x8000001914197221 */ /* 0x004fc80000000000 */
[----:B------:R-:W-:Y:S01]  /*0da0*/  FMUL R16, R16, R25 ;  /* 0x0000001910107220 */ /* 0x000fe20000400000 */
[----:B------:R-:W-:Y:S02]  /*0db0*/  FADD R25, R20, -R27 ;  /* 0x8000001b14197221 */ /* 0x000fe40000000000 */
[----:B------:R-:W2:Y:S01]  /*0dc0*/  LDG.E R27, desc[UR6][R14.64+0x18] ;  /* 0x000018060e1b7981 */ /* 0x000ea2000c1e1900 */
[----:B------:R-:W-:Y:S01]  /*0dd0*/  FMUL R16, R16, R29 ;  /* 0x0000001d10107220 */ /* 0x000fe20000400000 */
[----:B------:R-:W-:-:S04]  /*0de0*/  SHF.R.S32.HI R29, RZ, 0x1f, R23 ;  /* 0x0000001fff1d7819 */ /* 0x000fc80000011417 */
[----:B------:R-:W-:Y:S02]  /*0df0*/  LEA.HI.X.SX32 R26, R2, R29, 0x1, P0 ;  /* 0x0000001d021a7211 */ /* 0x000fe400000f0eff */
[----:B------:R-:W4:Y:S01]  /*0e00*/  LDG.E R29, desc[UR6][R14.64+0x20] ;  /* 0x000020060e1d7981 */ /* 0x000f22000c1e1900 */
[----:B------:R-:W-:-:S03]  /*0e10*/  FMUL R24, R16, R25 ;  /* 0x0000001910187220 */ /* 0x000fc60000400000 */
[----:B------:R-:W4:Y:S01]  /*0e20*/  LDG.E R25, desc[UR6][R14.64+0x24] ;  /* 0x000024060e197981 */ /* 0x000f22000c1e1900 */
[----:B------:R-:W-:-:S04]  /*0e30*/  LEA R16, P0, R17, UR8, 0x2 ;  /* 0x0000000811107c11 */ /* 0x000fc8000f8010ff */
[----:B------:R-:W-:-:S06]  /*0e40*/  LEA.HI.X R17, R17, UR9, R26, 0x2, P0 ;  /* 0x0000000911117c11 */ /* 0x000fcc00080f141a */
[----:B------:R-:W4:Y:S01]  /*0e50*/  LDG.E R17, desc[UR6][R16.64+0x40] ;  /* 0x0000400610117981 */ /* 0x000f22000c1e1900 */
[----:B--2---:R-:W-:-:S04]  /*0e60*/  FADD R27, R20, -R27 ;  /* 0x8000001b141b7221 */ /* 0x004fc80000000000 */
[----:B------:R-:W-:Y:S01]  /*0e70*/  FMUL R24, R24, R27 ;  /* 0x0000001b18187220 */ /* 0x000fe20000400000 */
[C---:B---3--:R-:W-:Y:S01]  /*0e80*/  FADD R27, R20.reuse, -R18 ;  /* 0x80000012141b7221 */ /* 0x048fe20000000000 */
[----:B----4-:R-:W-:-:S03]  /*0e90*/  FADD R29, R20, -R29 ;  /* 0x8000001d141d7221 */ /* 0x010fc60000000000 */
[----:B------:R-:W-:Y:S02]  /*0ea0*/  FMUL R24, R24, R27 ;  /* 0x0000001b18187220 */ /* 0x000fe40000400000 */
[----:B------:R-:W2:Y:S02]  /*0eb0*/  LDG.E R27, desc[UR6][R14.64+0x28] ;  /* 0x000028060e1b7981 */ /* 0x000ea4000c1e1900 */
[----:B------:R-:W-:Y:S02]  /*0ec0*/  FMUL R24, R24, R29 ;  /* 0x0000001d18187220 */ /* 0x000fe40000400000 */
[----:B------:R-:W3:Y:S01]  /*0ed0*/  LDG.E R29, desc[UR6][R14.64+0x2c] ;  /* 0x00002c060e1d7981 */ /* 0x000ee2000c1e1900 */
[----:B------:R-:W-:-:S03]  /*0ee0*/  FADD R18, R20, -R25 ;  /* 0x8000001914127221 */ /* 0x000fc60000000000 */
[----:B------:R-:W4:Y:S01]  /*0ef0*/  LDG.E R25, desc[UR6][R14.64+0x30] ;  /* 0x000030060e197981 */ /* 0x000f22000c1e1900 */
[----:B------:R-:W-:-:S03]  /*0f00*/  FMUL R26, R24, R18 ;  /* 0x00000012181a7220 */ /* 0x000fc60000400000 */
[----:B------:R-:W4:Y:S04]  /*0f10*/  LDG.E R18, desc[UR6][R14.64+0x34] ;  /* 0x000034060e127981 */ /* 0x000f28000c1e1900 */
[----:B------:R-:W4:Y:S01]  /*0f20*/  LDG.E R24, desc[UR6][R14.64+0x38] ;  /* 0x000038060e187981 */ /* 0x000f22000c1e1900 */
[----:B------:R-:W-:-:S04]  /*0f30*/  IADD3 R22, PT, PT, R22, 0x10, RZ ;  /* 0x0000001016167810 */ /* 0x000fc80007ffe0ff */
[----:B------:R-:W-:Y:S01]  /*0f40*/  ISETP.NE.AND P0, PT, R22, R21, PT ;  /* 0x000000151600720c */ /* 0x000fe20003f05270 */
[C---:B------:R-:W-:Y:S01]  /*0f50*/  FADD R17, R20.reuse, -R17 ;  /* 0x8000001114117221 */ /* 0x040fe20000000000 */
[----:B------:R-:W-:Y:S01]  /*0f60*/  IADD3 R23, PT, PT, R23, 0x10, RZ ;  /* 0x0000001017177810 */ /* 0x000fe20007ffe0ff */
[----:B--2---:R-:W-:-:S04]  /*0f70*/  FADD R27, R20, -R27 ;  /* 0x8000001b141b7221 */ /* 0x004fc80000000000 */
[----:B------:R-:W-:Y:S01]  /*0f80*/  FMUL R26, R26, R27 ;  /* 0x0000001b1a1a7220 */ /* 0x000fe20000400000 */
[C---:B---3--:R-:W-:Y:S01]  /*0f90*/  FADD R29, R20.reuse, -R29 ;  /* 0x8000001d141d7221 */ /* 0x048fe20000000000 */
[----:B----4-:R-:W-:-:S03]  /*0fa0*/  FADD R25, R20, -R25 ;  /* 0x8000001914197221 */ /* 0x010fc60000000000 */
[----:B------:R-:W-:Y:S01]  /*0fb0*/  FMUL R26, R26, R29 ;  /* 0x0000001d1a1a7220 */ /* 0x000fe20000400000 */
[----:B------:R-:W-:-:S03]  /*0fc0*/  FADD R18, R20, -R18 ;  /* 0x8000001214127221 */ /* 0x000fc60000000000 */
[----:B------:R-:W-:-:S04]  /*0fd0*/  FMUL R25, R26, R25 ;  /* 0x000000191a197220 */ /* 0x000fc80000400000 */
[----:B------:R-:W-:Y:S01]  /*0fe0*/  FMUL R18, R25, R18 ;  /* 0x0000001219127220 */ /* 0x000fe20000400000 */
[----:B------:R-:W-:-:S04]  /*0ff0*/  FADD R25, R20, -R24 ;  /* 0x8000001814197221 */ /* 0x000fc80000000000 */
[----:B------:R-:W-:-:S04]  /*1000*/  FMUL R18, R18, R25 ;  /* 0x0000001912127220 */ /* 0x000fc80000400000 */
[----:B------:R-:W-:Y:S01]  /*1010*/  FMUL R18, R18, R17 ;  /* 0x0000001112127220 */ /* 0x000fe20000400000 */
[----:B------:R-:W-:Y:S06]  /*1020*/  @P0 BRA `(.L_x_333) ;  /* 0xfffffffc00140947 */ /* 0x000fec000383ffff */
[----:B------:R-:W-:Y:S05]  /*1030*/  BSYNC.RECONVERGENT B2 ;  /* 0x0000000000027941 */ /* 0x000fea0003800200 */
.L_x_332:
[----:B------:R-:W-:-:S07]  /*1040*/  MOV R21, R23 ;  /* 0x0000001700157202 */ /* 0x000fce0000000f00 */
.L_x_331:
[----:B------:R-:W-:Y:S05]  /*1050*/  BSYNC.RECONVERGENT B1 ;  /* 0x0000000000017941 */ /* 0x000fea0003800200 */
.L_x_330:
[----:B------:R-:W-:-:S13]  /*1060*/  LOP3.LUT P0, RZ, R19, 0xf, RZ, 0xc0, !PT ;  /* 0x0000000f13ff7812 */ /* 0x000fda000780c0ff */
        /* <DEDUP_REMOVED lines=11> */
[----:B------:R-:W-:Y:S01]  /*1120*/  IADD3 R17, PT, PT, R10, R21, RZ ;  /* 0x000000150a117210 */ /* 0x000fe20007ffe0ff */
[----:B------:R-:W0:Y:S04]  /*1130*/  LDCU.64 UR10, c[0x0][0x388] ;  /* 0x00007100ff0a77ac */ /* 0x000e280008000a00 */
[----:B------:R-:W-:-:S05]  /*1140*/  IMAD.WIDE R16, R17, 0x4, R12 ;  /* 0x0000000411107825 */ /* 0x000fca00078e020c */
[----:B------:R-:W2:Y:S01]  /*1150*/  LDG.E R29, desc[UR6][R16.64] ;  /* 0x00000006101d7981 */ /* 0x000ea2000c1e1900 */
[C---:B------:R-:W-:Y:S02]  /*1160*/  IADD3 R24, P1, PT, R2.reuse, R21, RZ ;  /* 0x0000001502187210 */ /* 0x040fe40007f3e0ff */
[----:B------:R-:W-:Y:S01]  /*1170*/  SHF.R.S32.HI R15, RZ, 0x1f, R21 ;  /* 0x0000001fff0f7819 */ /* 0x000fe20000011415 */
[----:B------:R-:W3:Y:S03]  /*1180*/  LDG.E R23, desc[UR6][R16.64+0x4] ;  /* 0x0000040610177981 */ /* 0x000ee6000c1e1900 */
[----:B------:R-:W-:Y:S01]  /*1190*/  LEA.HI.X.SX32 R15, R2, R15, 0x1, P1 ;  /* 0x0000000f020f7211 */ /* 0x000fe200008f0eff */
[----:B------:R-:W4:Y:S01]  /*11a0*/  LDG.E R25, desc[UR6][R16.64+0x8] ;  /* 0x0000080610197981 */ /* 0x000f22000c1e1900 */
[----:B0-----:R-:W-:-:S03]  /*11b0*/  LEA R14, P1, R24, UR10, 0x2 ;  /* 0x0000000a180e7c11 */ /* 0x001fc6000f8210ff */
[----:B------:R-:W4:Y:S01]  /*11c0*/  LDG.E R27, desc[UR6][R16.64+0xc] ;  /* 0x00000c06101b7981 */ /* 0x000f22000c1e1900 */
[----:B------:R-:W-:-:S06]  /*11d0*/  LEA.HI.X R15, R24, UR11, R15, 0x2, P1 ;  /* 0x0000000b180f7c11 */ /* 0x000fcc00088f140f */
[----:B------:R0:W4:Y:S01]  /*11e0*/  LDG.E R15, desc[UR6][R14.64+0x20] ;  /* 0x000020060e0f7981 */ /* 0x000122000c1e1900 */
[----:B--2--5:R-:W-:-:S03]  /*11f0*/  FADD R24, R20, -R29 ;  /* 0x8000001d14187221 */ /* 0x024fc60000000000 */
[----:B------:R-:W2:Y:S01]  /*1200*/  LDG.E R29, desc[UR6][R16.64+0x10] ;  /* 0x00001006101d7981 */ /* 0x000ea2000c1e1900 */
[----:B------:R-:W-:-:S03]  /*1210*/  FMUL R26, R18, R24 ;  /* 0x00000018121a7220 */ /* 0x000fc60000400000 */
[----:B------:R-:W2:Y:S04]  /*1220*/  LDG.E R18, desc[UR6][R16.64+0x14] ;  /* 0x0000140610127981 */ /* 0x000ea8000c1e1900 */
[----:B------:R-:W2:Y:S01]  /*1230*/  LDG.E R24, desc[UR6][R16.64+0x18] ;  /* 0x0000180610187981 */ /* 0x000ea2000c1e1900 */
[----:B---3--:R-:W-:-:S04]  /*1240*/  FADD R23, R20, -R23 ;  /* 0x8000001714177221 */ /* 0x008fc80000000000 */
[----:B------:R-:W-:Y:S01]  /*1250*/  FMUL R23, R26, R23 ;  /* 0x000000171a177220 */ /* 0x000fe20000400000 */
[C---:B----4-:R-:W-:Y:S01]  /*1260*/  FADD R26, R20.reuse, -R25 ;  /* 0x80000019141a7221 */ /* 0x050fe20000000000 */
[----:B0-----:R-:W-:-:S03]  /*1270*/  FADD R14, R20, -R27 ;  /* 0x8000001b140e7221 */ /* 0x001fc60000000000 */
[----:B------:R-:W-:-:S04]  /*1280*/  FMUL R23, R23, R26 ;  /* 0x0000001a17177220 */ /* 0x000fc80000400000 */
[----:B------:R-:W-:Y:S01]  /*1290*/  FMUL R14, R23, R14 ;  /* 0x0000000e170e7220 */ /* 0x000fe20000400000 */
[C---:B------:R-:W-:Y:S01]  /*12a0*/  FADD R15, R20.reuse, -R15 ;  /* 0x8000000f140f7221 */ /* 0x040fe20000000000 */
[----:B------:R-:W-:Y:S01]  /*12b0*/  IADD3 R21, PT, PT, R21, 0x8, RZ ;  /* 0x0000000815157810 */ /* 0x000fe20007ffe0ff */
[----:B--2---:R-:W-:-:S04]  /*12c0*/  FADD R29, R20, -R29 ;  /* 0x8000001d141d7221 */ /* 0x004fc80000000000 */
[----:B------:R-:W-:Y:S01]  /*12d0*/  FMUL R14, R14, R29 ;  /* 0x0000001d0e0e7220 */ /* 0x000fe20000400000 */
[C---:B------:R-:W-:Y:S01]  /*12e0*/  FADD R23, R20.reuse, -R18 ;  /* 0x8000001214177221 */ /* 0x040fe20000000000 */
[----:B------:R-:W-:-:S03]  /*12f0*/  FADD R25, R20, -R24 ;  /* 0x8000001814197221 */ /* 0x000fc60000000000 */
[----:B------:R-:W-:-:S04]  /*1300*/  FMUL R14, R14, R23 ;  /* 0x000000170e0e7220 */ /* 0x000fc80000400000 */
[----:B------:R-:W-:-:S04]  /*1310*/  FMUL R14, R14, R25 ;  /* 0x000000190e0e7220 */ /* 0x000fc80000400000 */
[----:B------:R-:W-:-:S07]  /*1320*/  FMUL R18, R14, R15 ;  /* 0x0000000f0e127220 */ /* 0x000fce0000400000 */
.L_x_335:
[----:B------:R-:W-:Y:S05]  /*1330*/  BSYNC.RECONVERGENT B1 ;  /* 0x0000000000017941 */ /* 0x000fea0003800200 */
.L_x_334:
        /* <DEDUP_REMOVED lines=11> */
[----:B------:R-:W0:Y:S01]  /*13f0*/  LDCU.64 UR10, c[0x0][0x388] ;  /* 0x00007100ff0a77ac */ /* 0x000e220008000a00 */
[-C--:B------:R-:W-:Y:S02]  /*1400*/  IADD3 R15, PT, PT, R10, R21.reuse, RZ ;  /* 0x000000150a0f7210 */ /* 0x080fe40007ffe0ff */
[----:B------:R-:W-:Y:S02]  /*1410*/  IADD3 R22, P1, PT, R2, R21, RZ ;  /* 0x0000001502167210 */ /* 0x000fe40007f3e0ff */
[----:B------:R-:W-:Y:S01]  /*1420*/  SHF.R.S32.HI R17, RZ, 0x1f, R21 ;  /* 0x0000001fff117819 */ /* 0x000fe20000011415 */
[----:B------:R-:W-:-:S03]  /*1430*/  IMAD.WIDE R14, R15, 0x4, R12 ;  /* 0x000000040f0e7825 */ /* 0x000fc600078e020c */
[----:B------:R-:W-:Y:S02]  /*1440*/  LEA.HI.X.SX32 R17, R2, R17, 0x1, P1 ;  /* 0x0000001102117211 */ /* 0x000fe400008f0eff */
[----:B------:R-:W2:Y:S04]  /*1450*/  LDG.E R23, desc[UR6][R14.64] ;  /* 0x000000060e177981 */ /* 0x000ea8000c1e1900 */
[----:B------:R-:W3:Y:S01]  /*1460*/  LDG.E R25, desc[UR6][R14.64+0x4] ;  /* 0x000004060e197981 */ /* 0x000ee2000c1e1900 */
[----:B0-----:R-:W-:-:S03]  /*1470*/  LEA R16, P1, R22, UR10, 0x2 ;  /* 0x0000000a16107c11 */ /* 0x001fc6000f8210ff */
[----:B------:R-:W4:Y:S01]  /*1480*/  LDG.E R27, desc[UR6][R14.64+0x8] ;  /* 0x000008060e1b7981 */ /* 0x000f22000c1e1900 */
[----:B------:R-:W-:-:S06]  /*1490*/  LEA.HI.X R17, R22, UR11, R17, 0x2, P1 ;  /* 0x0000000b16117c11 */ /* 0x000fcc00088f1411 */
[----:B------:R-:W4:Y:S01]  /*14a0*/  LDG.E R17, desc[UR6][R16.64+0x10] ;  /* 0x0000100610117981 */ /* 0x000f22000c1e1900 */
[----:B------:R-:W-:Y:S01]  /*14b0*/  IADD3 R21, PT, PT, R21, 0x4, RZ ;  /* 0x0000000415157810 */ /* 0x000fe20007ffe0ff */
[----:B--2--5:R-:W-:-:S04]  /*14c0*/  FADD R23, R20, -R23 ;  /* 0x8000001714177221 */ /* 0x024fc80000000000 */
[----:B------:R-:W-:Y:S01]  /*14d0*/  FMUL R23, R18, R23 ;  /* 0x0000001712177220 */ /* 0x000fe20000400000 */
[C---:B---3--:R-:W-:Y:S01]  /*14e0*/  FADD R18, R20.reuse, -R25 ;  /* 0x8000001914127221 */ /* 0x048fe20000000000 */
[----:B----4-:R-:W-:-:S03]  /*14f0*/  FADD R22, R20, -R27 ;  /* 0x8000001b14167221 */ /* 0x010fc60000000000 */
[----:B------:R-:W-:-:S04]  /*1500*/  FMUL R23, R23, R18 ;  /* 0x0000001217177220 */ /* 0x000fc80000400000 */
[----:B------:R-:W-:Y:S01]  /*1510*/  FMUL R23, R23, R22 ;  /* 0x0000001617177220 */ /* 0x000fe20000400000 */
[----:B------:R-:W-:-:S04]  /*1520*/  FADD R18, R20, -R17 ;  /* 0x8000001114127221 */ /* 0x000fc80000000000 */
[----:B------:R-:W-:-:S07]  /*1530*/  FMUL R18, R23, R18 ;  /* 0x0000001217127220 */ /* 0x000fce0000400000 */
.L_x_337:
[----:B------:R-:W-:Y:S05]  /*1540*/  BSYNC.RECONVERGENT B1 ;  /* 0x0000000000017941 */ /* 0x000fea0003800200 */
.L_x_336:
        /* <DEDUP_REMOVED lines=15> */
.L_x_329:
[----:B------:R-:W-:Y:S05]  /*1640*/  BSYNC.RECONVERGENT B0 ;  /* 0x0000000000007941 */ /* 0x000fea0003800200 */
.L_x_328:
[----:B------:R-:W-:Y:S01]  /*1650*/  IADD3 R12, PT, PT, R18, 0x1800000, RZ ;  /* 0x01800000120c7810 */ /* 0x000fe20007ffe0ff */
[----:B------:R-:W-:Y:S03]  /*1660*/  BSSY.RECONVERGENT B0, `(.L_x_338) ;  /* 0x000000c000007945 */ /* 0x000fe60003800200 */
[----:B------:R-:W-:-:S04]  /*1670*/  LOP3.LUT R12, R12, 0x7f800000, RZ, 0xc0, !PT ;  /* 0x7f8000000c0c7812 */ /* 0x000fc800078ec0ff */
[----:B------:R-:W-:-:S13]  /*1680*/  ISETP.GT.U32.AND P0, PT, R12, 0x1ffffff, PT ;  /* 0x01ffffff0c00780c */ /* 0x000fda0003f04070 */
[----:B------:R-:W-:Y:S05]  /*1690*/  @P0 BRA `(.L_x_339) ;  /* 0x0000000000100947 */ /* 0x000fea0003800000 */
[----:B------:R-:W-:-:S07]  /*16a0*/  MOV R14, 0x16c0 ;  /* 0x000016c0000e7802 */ /* 0x000fce0000000f00 */
[----:B-----5:R-:W-:Y:S05]  /*16b0*/  CALL.REL.NOINC `($__internal_5_$__cuda_sm20_rcp_rn_f32_slowpath) ;  /* 0x0000000000487944 */ /* 0x020fea0003c00000 */
[----:B------:R-:W-:Y:S01]  /*16c0*/  MOV R15, R13 ;  /* 0x0000000d000f7202 */ /* 0x000fe20000000f00 */
[----:B------:R-:W-:Y:S06]  /*16d0*/  BRA `(.L_x_340) ;  /* 0x0000000000107947 */ /* 0x000fec0003800000 */
.L_x_339:
[----:B------:R-:W0:Y:S02]  /*16e0*/  MUFU.RCP R15, R18 ;  /* 0x00000012000f7308 */ /* 0x000e240000001000 */
[----:B0-----:R-:W-:-:S04]  /*16f0*/  FFMA R12, R15, R18, -1 ;  /* 0xbf8000000f0c7423 */ /* 0x001fc80000000012 */
[----:B------:R-:W-:-:S04]  /*1700*/  FADD.FTZ R12, -R12, -RZ ;  /* 0x800000ff0c0c7221 */ /* 0x000fc80000010100 */
[----:B------:R-:W-:-:S07]  /*1710*/  FFMA R15, R15, R12, R15 ;  /* 0x0000000c0f0f7223 */ /* 0x000fce000000000f */
.L_x_340:
[----:B------:R-:W-:Y:S05]  /*1720*/  BSYNC.RECONVERGENT B0 ;  /* 0x0000000000007941 */ /* 0x000fea0003800200 */
.L_x_338:
[----:B------:R-:W0:Y:S01]  /*1730*/  LDC.64 R12, c[0x0][0x390] ;  /* 0x0000e400ff0c7b82 */ /* 0x000e220000000a00 */
[----:B------:R-:W1:Y:S01]  /*1740*/  LDCU UR10, c[0x0][0x380] ;  /* 0x00007000ff0a77ac */ /* 0x000e620008000800 */
[----:B------:R-:W-:Y:S02]  /*1750*/  IADD3 R9, PT, PT, R3, R9, RZ ;  /* 0x0000000903097210 */ /* 0x000fe40007ffe0ff */
[----:B------:R-:W-:Y:S02]  /*1760*/  IADD3 R8, PT, PT, R8, 0x1, RZ ;  /* 0x0000000108087810 */ /* 0x000fe40007ffe0ff */
[----:B------:R-:W-:Y:S02]  /*1770*/  IADD3 R7, PT, PT, R7, 0x1, RZ ;  /* 0x0000000107077810 */ /* 0x000fe40007ffe0ff */
[----:B------:R-:W-:Y:S02]  /*1780*/  IADD3 R6, PT, PT, R6, 0x1, RZ ;  /* 0x0000000106067810 */ /* 0x000fe40007ffe0ff */
[----:B-1----:R-:W-:Y:S01]  /*1790*/  ISETP.GT.AND P0, PT, R9, UR10, PT ;  /* 0x0000000a09007c0c */ /* 0x002fe2000bf04270 */
[----:B0-----:R-:W-:-:S05]  /*17a0*/  IMAD.WIDE R12, R11, 0x4, R12 ;  /* 0x000000040b0c7825 */ /* 0x001fca00078e020c */
[----:B------:R0:W-:Y:S07]  /*17b0*/  STG.E desc[UR6][R12.64], R15 ;  /* 0x0000000f0c007986 */ /* 0x0001ee000c101906 */
[----:B------:R-:W-:Y:S05]  /*17c0*/  @!P0 BRA `(.L_x_341) ;  /* 0xffffffe800708947 */ /* 0x000fea000383ffff */
[----:B------:R-:W-:Y:S05]  /*17d0*/  EXIT ;  /* 0x000000000000794d */ /* 0x000fea0003800000 */
        .weak           $__internal_5_$__cuda_sm20_rcp_rn_f32_slowpath
        .type           $__internal_5_$__cuda_sm20_rcp_rn_f32_slowpath,@function
        .size           $__internal_5_$__cuda_sm20_rcp_rn_f32_slowpath,(.L_x_371 - $__internal_5_$__cuda_sm20_rcp_rn_f32_slowpath)
$__internal_5_$__cuda_sm20_rcp_rn_f32_slowpath:
[----:B------:R-:W-:Y:S01]  /*17e0*/  SHF.L.U32 R12, R18, 0x1, RZ ;  /* 0x00000001120c7819 */ /* 0x000fe200000006ff */
[----:B------:R-:W-:Y:S03]  /*17f0*/  BSSY.RECONVERGENT B1, `(.L_x_342) ;  /* 0x0000030000017945 */ /* 0x000fe60003800200 */
[----:B------:R-:W-:-:S04]  /*1800*/  SHF.R.U32.HI R12, RZ, 0x18, R12 ;  /* 0x00000018ff0c7819 */ /* 0x000fc8000001160c */
[----:B------:R-:W-:-:S13]  /*1810*/  ISETP.NE.U32.AND P0, PT, R12, RZ, PT ;  /* 0x000000ff0c00720c */ /* 0x000fda0003f05070 */
[----:B------:R-:W-:Y:S05]  /*1820*/  @P0 BRA `(.L_x_343) ;  /* 0x0000000000280947 */ /* 0x000fea0003800000 */
[----:B------:R-:W-:-:S04]  /*1830*/  SHF.L.U32 R12, R18, 0x1, RZ ;  /* 0x00000001120c7819 */ /* 0x000fc800000006ff */
[----:B------:R-:W-:-:S13]  /*1840*/  ISETP.NE.AND P0, PT, R12, RZ, PT ;  /* 0x000000ff0c00720c */ /* 0x000fda0003f05270 */
[----:B------:R-:W-:Y:S01]  /*1850*/  @P0 FFMA R15, R18, 1.84467440737095516160e+19, RZ ;  /* 0x5f800000120f0823 */ /* 0x000fe200000000ff */
[----:B------:R-:W-:Y:S08]  /*1860*/  @!P0 MUFU.RCP R13, R18 ;  /* 0x00000012000d8308 */ /* 0x000ff00000001000 */
[----:B------:R-:W0:Y:S02]  /*1870*/  @P0 MUFU.RCP R12, R15 ;  /* 0x0000000f000c0308 */ /* 0x000e240000001000 */
[----:B0-----:R-:W-:-:S04]  /*1880*/  @P0 FFMA R16, R15, R12, -1 ;  /* 0xbf8000000f100423 */ /* 0x001fc8000000000c */
[----:B------:R-:W-:-:S04]  /*1890*/  @P0 FADD.FTZ R17, -R16, -RZ ;  /* 0x800000ff10110221 */ /* 0x000fc80000010100 */
[----:B------:R-:W-:-:S04]  /*18a0*/  @P0 FFMA R12, R12, R17, R12 ;  /* 0x000000110c0c0223 */ /* 0x000fc8000000000c */
[----:B------:R-:W-:Y:S01]  /*18b0*/  @P0 FFMA R13, R12, 1.84467440737095516160e+19, RZ ;  /* 0x5f8000000c0d0823 */ /* 0x000fe200000000ff */
[----:B------:R-:W-:Y:S06]  /*18c0*/  BRA `(.L_x_344) ;  /* 0x0000000000887947 */ /* 0x000fec0003800000 */
.L_x_343:
[----:B------:R-:W-:-:S04]  /*18d0*/  IADD3 R13, PT, PT, R12, -0xfd, RZ ;  /* 0xffffff030c0d7810 */ /* 0x000fc80007ffe0ff */
[----:B------:R-:W-:-:S13]  /*18e0*/  ISETP.GT.U32.AND P0, PT, R13, 0x1, PT ;  /* 0x000000010d00780c */ /* 0x000fda0003f04070 */
[----:B------:R-:W-:Y:S05]  /*18f0*/  @P0 BRA `(.L_x_345) ;  /* 0x0000000000780947 */ /* 0x000fea0003800000 */
[----:B------:R-:W-:Y:S01]  /*1900*/  LOP3.LUT R15, R18, 0x7fffff, RZ, 0xc0, !PT ;  /* 0x007fffff120f7812 */ /* 0x000fe200078ec0ff */
[----:B------:R-:W-:-:S03]  /*1910*/  HFMA2 R22, -RZ, RZ, 0, 1.78813934326171875e-07 ;  /* 0x00000003ff167431 */ /* 0x000fc600000001ff */
[----:B------:R-:W-:-:S04]  /*1920*/  LOP3.LUT R15, R15, 0x3f800000, RZ, 0xfc, !PT ;  /* 0x3f8000000f0f7812 */ /* 0x000fc800078efcff */
[----:B------:R-:W0:Y:S01]  /*1930*/  MUFU.RCP R16, R15 ;  /* 0x0000000f00107308 */ /* 0x000e220000001000 */
[----:B------:R-:W-:Y:S01]  /*1940*/  SHF.L.U32 R21, R22, R13, RZ ;  /* 0x0000000d16157219 */ /* 0x000fe200000006ff */
[----:B0-----:R-:W-:-:S04]  /*1950*/  FFMA R17, R15, R16, -1 ;  /* 0xbf8000000f117423 */ /* 0x001fc80000000010 */
[----:B------:R-:W-:-:S04]  /*1960*/  FADD.FTZ R17, -R17, -RZ ;  /* 0x800000ff11117221 */ /* 0x000fc80000010100 */
[CCC-:B------:R-:W-:Y:S01]  /*1970*/  FFMA.RM R19, R16.reuse, R17.reuse, R16.reuse ;  /* 0x0000001110137223 */ /* 0x1c0fe20000004010 */
[----:B------:R-:W-:-:S04]  /*1980*/  FFMA.RP R20, R16, R17, R16 ;  /* 0x0000001110147223 */ /* 0x000fc80000008010 */
[C---:B------:R-:W-:Y:S02]  /*1990*/  LOP3.LUT R16, R19.reuse, 0x7fffff, RZ, 0xc0, !PT ;  /* 0x007fffff13107812 */ /* 0x040fe400078ec0ff */
[----:B------:R-:W-:Y:S02]  /*19a0*/  FSETP.NEU.FTZ.AND P0, PT, R19, R20, PT ;  /* 0x000000141300720b */ /* 0x000fe40003f1d000 */
[----:B------:R-:W-:Y:S02]  /*19b0*/  LOP3.LUT R16, R16, 0x800000, RZ, 0xfc, !PT ;  /* 0x0080000010107812 */ /* 0x000fe400078efcff */
[----:B------:R-:W-:Y:S02]  /*19c0*/  SEL R17, RZ, 0xffffffff, !P0 ;  /* 0xffffffffff117807 */ /* 0x000fe40004000000 */
[----:B------:R-:W-:Y:S02]  /*19d0*/  LOP3.LUT R20, R21, R16, RZ, 0xc0, !PT ;  /* 0x0000001015147212 */ /* 0x000fe400078ec0ff */
[----:B------:R-:W-:-:S02]  /*19e0*/  IADD3 R17, PT, PT, -R17, RZ, RZ ;  /* 0x000000ff11117210 */ /* 0x000fc40007ffe1ff */
[-C--:B------:R-:W-:Y:S02]  /*19f0*/  SHF.R.U32.HI R20, RZ, R13.reuse, R20 ;  /* 0x0000000dff147219 */ /* 0x080fe40000011614 */
[----:B------:R-:W-:Y:S02]  /*1a00*/  LOP3.LUT P1, RZ, R17, R13, R16, 0xf8, !PT ;  /* 0x0000000d11ff7212 */ /* 0x000fe4000782f810 */
[C---:B------:R-:W-:Y:S02]  /*1a10*/  LOP3.LUT P0, RZ, R20.reuse, 0x1, RZ, 0xc0, !PT ;  /* 0x0000000114ff7812 */ /* 0x040fe4000780c0ff */
[----:B------:R-:W-:-:S04]  /*1a20*/  LOP3.LUT P2, RZ, R20, 0x2, RZ, 0xc0, !PT ;  /* 0x0000000214ff7812 */ /* 0x000fc8000784c0ff */
[----:B------:R-:W-:Y:S02]  /*1a30*/  PLOP3.LUT P0, PT, P0, P1, P2, 0xe0, 0x0 ;  /* 0x000000000000781c */ /* 0x000fe40000703c20 */
[----:B------:R-:W-:Y:S02]  /*1a40*/  LOP3.LUT P1, RZ, R18, 0x7fffff, RZ, 0xc0, !PT ;  /* 0x007fffff12ff7812 */ /* 0x000fe4000782c0ff */
[----:B------:R-:W-:-:S04]  /*1a50*/  SEL R13, RZ, 0x1, !P0 ;  /* 0x00000001ff0d7807 */ /* 0x000fc80004000000 */
[----:B------:R-:W-:-:S04]  /*1a60*/  IADD3 R13, PT, PT, -R13, RZ, RZ ;  /* 0x000000ff0d0d7210 */ /* 0x000fc80007ffe1ff */
[----:B------:R-:W-:Y:S02]  /*1a70*/  ISETP.GE.AND P0, PT, R13, RZ, PT ;  /* 0x000000ff0d00720c */ /* 0x000fe40003f06270 */
[----:B------:R-:W-:-:S04]  /*1a80*/  IADD3 R13, PT, PT, R12, -0xfc, RZ ;  /* 0xffffff040c0d7810 */ /* 0x000fc80007ffe0ff */
[----:B------:R-:W-:-:S07]  /*1a90*/  SHF.R.U32.HI R13, RZ, R13, R16 ;  /* 0x0000000dff0d7219 */ /* 0x000fce0000011610 */
[----:B------:R-:W-:-:S04]  /*1aa0*/  @!P0 IADD3 R13, PT, PT, R13, 0x1, RZ ;  /* 0x000000010d0d8810 */ /* 0x000fc80007ffe0ff */
[----:B------:R-:W-:-:S04]  /*1ab0*/  @!P1 SHF.L.U32 R13, R13, 0x1, RZ ;  /* 0x000000010d0d9819 */ /* 0x000fc800000006ff */
[----:B------:R-:W-:Y:S01]  /*1ac0*/  LOP3.LUT R13, R13, 0x80000000, R18, 0xf8, !PT ;  /* 0x800000000d0d7812 */ /* 0x000fe200078ef812 */
[----:B------:R-:W-:Y:S06]  /*1ad0*/  BRA `(.L_x_344) ;  /* 0x0000000000047947 */ /* 0x000fec0003800000 */
.L_x_345:
[----:B------:R0:W1:Y:S02]  /*1ae0*/  MUFU.RCP R13, R18 ;  /* 0x00000012000d7308 */ /* 0x0000640000001000 */
.L_x_344:
[----:B------:R-:W-:Y:S05]  /*1af0*/  BSYNC.RECONVERGENT B1 ;  /* 0x0000000000017941 */ /* 0x000fea0003800200 */
.L_x_342:
[----:B------:R-:W-:-:S04]  /*1b00*/  MOV R15, 0x0 ;  /* 0x00000000000f7802 */ /* 0x000fc80000000f00 */
[----:B01----:R-:W-:Y:S05]  /*1b10*/  RET.REL.NODEC R14 `(_Z29calculate_barycentric_weightsiPKfPf) ;  /* 0xffffffe40e387950 */ /* 0x003fea0003c3ffff */
.L_x_346:
        /* <DEDUP_REMOVED lines=14> */
.L_x_371:


//--------------------- .text._Z33chebyshev_gauss_nodes_and_weightsiPfS_ --------------------------
	.section	.text._Z33chebyshev_gauss_nodes_and_weightsiPfS_,"ax",@progbits
	.align	128
        .global         _Z33chebyshev_gauss_nodes_and_weightsiPfS_
        .type           _Z33chebyshev_gauss_nodes_and_weightsiPfS_,@function
        .size           _Z33chebyshev_gauss_nodes_and_weightsiPfS_,(.L_x_372 - _Z33chebyshev_gauss_nodes_and_weightsiPfS_)
        .other          _Z33chebyshev_gauss_nodes_and_weightsiPfS_,@"STO_CUDA_ENTRY STV_DEFAULT"
_Z33chebyshev_gauss_nodes_and_weightsiPfS_:
.text._Z33chebyshev_gauss_nodes_and_weightsiPfS_:
[----:B------:R-:W0:Y:S01]  /*0000*/  LDC R1, c[0x0][0x37c] ;  /* 0x0000df00ff017b82 */ /* 0x000e220000000800 */
[----:B------:R-:W1:Y:S07]  /*0010*/  S2R R5, SR_TID.X ;  /* 0x0000000000057919 */ /* 0x000e6e0000002100 */
[----:B------:R-:W1:Y:S01]  /*0020*/  S2UR UR5, SR_CTAID.X ;  /* 0x00000000000579c3 */ /* 0x000e620000002500 */
[----:B------:R-:W2:Y:S01]  /*0030*/  LDCU UR4, c[0x0][0x380] ;  /* 0x00007000ff0477ac */ /* 0x000ea20008000800 */
[----:B0-----:R-:W-:-:S06]  /*0040*/  VIADD R1, R1, 0xffffffe0 ;  /* 0xffffffe001017836 */ /* 0x001fcc0000000000 */
[----:B------:R-:W1:Y:S02]  /*0050*/  LDC R10, c[0x0][0x360] ;  /* 0x0000d800ff0a7b82 */ /* 0x000e640000000800 */
[----:B-1----:R-:W-:-:S05]  /*0060*/  IMAD R5, R10, UR5, R5 ;  /* 0x000000050a057c24 */ /* 0x002fca000f8e0205 */
[----:B--2---:R-:W-:-:S13]  /*0070*/  ISETP.GT.AND P0, PT, R5, UR4, PT ;  /* 0x0000000405007c0c */ /* 0x004fda000bf04270 */
[----:B------:R-:W-:Y:S05]  /*0080*/  @P0 EXIT ;  /* 0x000000000000094d */ /* 0x000fea0003800000 */
[----:B------:R-:W-:-:S06]  /*0090*/  UIADD3 UR4, UPT, UPT, UR4, 0x1, URZ ;  /* 0x0000000104047890 */ /* 0x000fcc000fffe0ff */
[----:B------:R-:W-:Y:S01]  /*00a0*/  I2FP.F32.S32 R3, UR4 ;  /* 0x0000000400037c45 */ /* 0x000fe20008201400 */
[----:B------:R-:W-:Y:S02]  /*00b0*/  UMOV UR4, 0x40490fdb ;  /* 0x40490fdb00047882 */ /* 0x000fe40000000000 */
[----:B------:R-:W-:Y:S01]  /*00c0*/  IMAD.U32 R4, RZ, RZ, UR4 ;  /* 0x00000004ff047e24 */ /* 0x000fe2000f8e00ff */
[----:B------:R-:W0:Y:S08]  /*00d0*/  MUFU.RCP R0, R3 ;  /* 0x0000000300007308 */ /* 0x000e300000001000 */
[----:B------:R-:W1:Y:S01]  /*00e0*/  FCHK P0, R4, R3 ;  /* 0x0000000304007302 */ /* 0x000e620000000000 */
[----:B0-----:R-:W-:-:S04]  /*00f0*/  FFMA R7, -R3, R0, 1 ;  /* 0x3f80000003077423 */ /* 0x001fc80000000100 */
[----:B------:R-:W-:-:S04]  /*0100*/  FFMA R0, R0, R7, R0 ;  /* 0x0000000700007223 */ /* 0x000fc80000000000 */
[----:B------:R-:W-:-:S04]  /*0110*/  FFMA R7, R0, 3.1415927410125732422, RZ ;  /* 0x40490fdb00077823 */ /* 0x000fc800000000ff */
[----:B------:R-:W-:-:S04]  /*0120*/  FFMA R2, -R3, R7, 3.1415927410125732422 ;  /* 0x40490fdb03027423 */ /* 0x000fc80000000107 */
[----:B------:R-:W-:Y:S01]  /*0130*/  FFMA R7, R0, R2, R7 ;  /* 0x0000000200077223 */ /* 0x000fe20000000007 */
[----:B-1----:R-:W-:Y:S06]  /*0140*/  @!P0 BRA `(.L_x_347) ;  /* 0x0000000000108947 */ /* 0x002fec0003800000 */
[----:B------:R-:W-:Y:S01]  /*0150*/  IMAD.MOV.U32 R0, RZ, RZ, 0x40490fdb ;  /* 0x40490fdbff007424 */ /* 0x000fe200078e00ff */
[----:B------:R-:W-:-:S07]  /*0160*/  MOV R2, 0x180 ;  /* 0x0000018000027802 */ /* 0x000fce0000000f00 */
[----:B------:R-:W-:Y:S05]  /*0170*/  CALL.REL.NOINC `($__internal_6_$__cuda_sm3x_div_rn_noftz_f32_slowpath) ;  /* 0x0000000400f07944 */ /* 0x000fea0003c00000 */
[----:B------:R-:W-:-:S07]  /*0180*/  IMAD.MOV.U32 R7, RZ, RZ, R0 ;  /* 0x000000ffff077224 */ /* 0x000fce00078e0000 */
.L_x_347:
[----:B------:R-:W0:Y:S01]  /*0190*/  LDCU UR5, c[0x0][0x380] ;  /* 0x00007000ff0577ac */ /* 0x000e220008000800 */
[----:B------:R-:W1:Y:S01]  /*01a0*/  LDCU UR7, c[0x0][0x370] ;  /* 0x00006e00ff0777ac */ /* 0x000e620008000800 */
[----:B------:R-:W2:Y:S01]  /*01b0*/  LDCU.64 UR8, c[0x0][0x358] ;  /* 0x00006b00ff0877ac */ /* 0x000ea20008000a00 */
[----:B0-----:R-:W-:Y:S02]  /*01c0*/  UIMAD UR4, UR5, UR5, UR5 ;  /* 0x00000005050472a4 */ /* 0x001fe4000f8e0205 */
[----:B------:R-:W-:Y:S02]  /*01d0*/  UIADD3 UR5, UPT, UPT, UR5, 0x1, URZ ;  /* 0x0000000105057890 */ /* 0x000fe4000fffe0ff */
[----:B------:R-:W-:Y:S01]  /*01e0*/  ULEA.HI UR4, UR4, UR4, URZ, 0x1 ;  /* 0x0000000404047291 */ /* 0x000fe2000f8f08ff */
[----:B-1----:R-:W-:Y:S01]  /*01f0*/  IMAD R10, R10, UR7, RZ ;  /* 0x000000070a0a7c24 */ /* 0x002fe2000f8e02ff */
[----:B------:R-:W-:Y:S02]  /*0200*/  USHF.L.U32 UR5, UR5, 0x1, URZ ;  /* 0x0000000105057899 */ /* 0x000fe400080006ff */
[----:B------:R-:W-:-:S04]  /*0210*/  USHF.R.S32.HI UR6, URZ, 0x1, UR4 ;  /* 0x00000001ff067899 */ /* 0x000fc80008011404 */
[----:B--2---:R-:W-:-:S08]  /*0220*/  I2FP.F32.S32 R11, UR5 ;  /* 0x00000005000b7c45 */ /* 0x004fd00008201400 */
.L_x_353:
[----:B0-----:R-:W0:Y:S01]  /*0230*/  MUFU.RCP R2, R11 ;  /* 0x0000000b00027308 */ /* 0x001e220000001000 */
[----:B------:R-:W-:Y:S01]  /*0240*/  LEA R0, R5, 0x1, 0x1 ;  /* 0x0000000105007811 */ /* 0x000fe200078e08ff */
[----:B------:R-:W-:Y:S03]  /*0250*/  BSSY.RECONVERGENT B0, `(.L_x_348) ;  /* 0x000000e000007945 */ /* 0x000fe60003800200 */
[----:B------:R-:W-:-:S05]  /*0260*/  I2FP.F32.S32 R0, R0 ;  /* 0x0000000000007245 */ /* 0x000fca0000201400 */
[----:B------:R-:W-:-:S04]  /*0270*/  FMUL R0, R0, 3.1415927410125732422 ;  /* 0x40490fdb00007820 */ /* 0x000fc80000400000 */
[----:B------:R-:W1:Y:S01]  /*0280*/  FCHK P0, R0, R11 ;  /* 0x0000000b00007302 */ /* 0x000e620000000000 */
[----:B0-----:R-:W-:-:S04]  /*0290*/  FFMA R3, R2, -R11, 1 ;  /* 0x3f80000002037423 */ /* 0x001fc8000000080b */
[----:B------:R-:W-:-:S04]  /*02a0*/  FFMA R3, R2, R3, R2 ;  /* 0x0000000302037223 */ /* 0x000fc80000000002 */
[----:B------:R-:W-:-:S04]  /*02b0*/  FFMA R2, R0, R3, RZ ;  /* 0x0000000300027223 */ /* 0x000fc800000000ff */
[----:B------:R-:W-:-:S04]  /*02c0*/  FFMA R13, R2, -R11, R0 ;  /* 0x8000000b020d7223 */ /* 0x000fc80000000000 */
[----:B------:R-:W-:Y:S01]  /*02d0*/  FFMA R13, R3, R13, R2 ;  /* 0x0000000d030d7223 */ /* 0x000fe20000000002 */
[----:B-1----:R-:W-:Y:S06]  /*02e0*/  @!P0 BRA `(.L_x_349) ;  /* 0x0000000000108947 */ /* 0x002fec0003800000 */
[----:B------:R-:W-:Y:S01]  /*02f0*/  IMAD.MOV.U32 R3, RZ, RZ, R11 ;  /* 0x000000ffff037224 */ /* 0x000fe200078e000b */
[----:B------:R-:W-:-:S07]  /*0300*/  MOV R2, 0x320 ;  /* 0x0000032000027802 */ /* 0x000fce0000000f00 */
[----:B------:R-:W-:Y:S05]  /*0310*/  CALL.REL.NOINC `($__internal_6_$__cuda_sm3x_div_rn_noftz_f32_slowpath) ;  /* 0x0000000400887944 */ /* 0x000fea0003c00000 */
[----:B------:R-:W-:-:S07]  /*0320*/  IMAD.MOV.U32 R13, RZ, RZ, R0 ;  /* 0x000000ffff0d7224 */ /* 0x000fce00078e0000 */
.L_x_349:
[----:B------:R-:W-:Y:S05]  /*0330*/  BSYNC.RECONVERGENT B0 ;  /* 0x0000000000007941 */ /* 0x000fea0003800200 */
.L_x_348:
[C---:B------:R-:W-:Y:S01]  /*0340*/  FMUL R0, R13.reuse, 0.63661974668502807617 ;  /* 0x3f22f9830d007820 */ /* 0x040fe20000400000 */
[----:B------:R-:W-:Y:S01]  /*0350*/  FSETP.GE.AND P0, PT, |R13|, 105615, PT ;  /* 0x47ce47800d00780b */ /* 0x000fe20003f06200 */
[----:B------:R-:W-:Y:S04]  /*0360*/  BSSY.RECONVERGENT B0, `(.L_x_350) ;  /* 0x000003e000007945 */ /* 0x000fe80003800200 */
        /* <DEDUP_REMOVED lines=11> */
[----:B------:R-:W0:Y:S01]  /*0420*/  LDCU.64 UR10, c[0x4][URZ] ;  /* 0x01000000ff0a77ac */ /* 0x000e220008000a00 */
[----:B------:R-:W-:Y:S02]  /*0430*/  IMAD.MOV.U32 R6, RZ, RZ, RZ ;  /* 0x000000ffff067224 */ /* 0x000fe400078e00ff */
[----:B------:R-:W-:Y:S01]  /*0440*/  IMAD.MOV.U32 R0, RZ, RZ, R1 ;  /* 0x000000ffff007224 */ /* 0x000fe200078e0001 */
[----:B------:R-:W-:Y:S01]  /*0450*/  LOP3.LUT R17, R2, 0x80000000, RZ, 0xfc, !PT ;  /* 0x8000000002117812 */ /* 0x000fe200078efcff */
[----:B------:R-:W-:Y:S01]  /*0460*/  UMOV UR5, URZ ;  /* 0x000000ff00057c82 */ /* 0x000fe20008000000 */
[----:B------:R-:W-:-:S05]  /*0470*/  UMOV UR4, URZ ;  /* 0x000000ff00047c82 */ /* 0x000fca0008000000 */
.L_x_352:
[----:B0-----:R-:W-:Y:S02]  /*0480*/  IMAD.U32 R8, RZ, RZ, UR10 ;  /* 0x0000000aff087e24 */ /* 0x001fe4000f8e00ff */
[----:B------:R-:W-:-:S05]  /*0490*/  IMAD.U32 R9, RZ, RZ, UR11 ;  /* 0x0000000bff097e24 */ /* 0x000fca000f8e00ff */
[----:B------:R-:W2:Y:S01]  /*04a0*/  LDG.E.CONSTANT R2, desc[UR8][R8.64] ;  /* 0x0000000808027981 */ /* 0x000ea2000c1e9900 */
[----:B------:R-:W-:Y:S02]  /*04b0*/  UIADD3 UR10, UP0, UPT, UR10, 0x4, URZ ;  /* 0x000000040a0a7890 */ /* 0x000fe4000ff1e0ff */
[----:B------:R-:W-:Y:S02]  /*04c0*/  UIADD3 UR4, UPT, UPT, UR4, 0x1, URZ ;  /* 0x0000000104047890 */ /* 0x000fe4000fffe0ff */
[----:B------:R-:W-:Y:S02]  /*04d0*/  UIADD3.X UR11, UPT, UPT, URZ, UR11, URZ, UP0, !UPT ;  /* 0x0000000bff0b7290 */ /* 0x000fe400087fe4ff */
[----:B------:R-:W-:Y:S01]  /*04e0*/  UISETP.NE.AND UP0, UPT, UR4, 0x6, UPT ;  /* 0x000000060400788c */ /* 0x000fe2000bf05270 */
[----:B--2---:R-:W-:-:S03]  /*04f0*/  IMAD.WIDE.U32 R2, R2, R17, RZ ;  /* 0x0000001102027225 */ /* 0x004fc600078e00ff */
[----:B------:R-:W-:-:S04]  /*0500*/  IADD3 R15, P0, PT, R2, R6, RZ ;  /* 0x00000006020f7210 */ /* 0x000fc80007f1e0ff */
[----:B------:R-:W-:Y:S01]  /*0510*/  IADD3.X R6, PT, PT, R3, UR5, RZ, P0, !PT ;  /* 0x0000000503067c10 */ /* 0x000fe200087fe4ff */
[----:B------:R0:W-:Y:S02]  /*0520*/  STL [R0], R15 ;  /* 0x0000000f00007387 */ /* 0x0001e40000100800 */
[----:B0-----:R-:W-:Y:S01]  /*0530*/  VIADD R0, R0, 0x4 ;  /* 0x0000000400007836 */ /* 0x001fe20000000000 */
[----:B------:R-:W-:Y:S06]  /*0540*/  BRA.U UP0, `(.L_x_352) ;  /* 0xfffffffd00cc7547 */ /* 0x000fec000b83ffff */
[----:B------:R-:W-:Y:S01]  /*0550*/  SHF.R.U32.HI R4, RZ, 0x17, R13 ;  /* 0x00000017ff047819 */ /* 0x000fe2000001160d */
[----:B------:R0:W-:Y:S03]  /*0560*/  STL [R1+0x18], R6 ;  /* 0x0000180601007387 */ /* 0x0001e60000100800 */
[C---:B------:R-:W-:Y:S02]  /*0570*/  LOP3.LUT R0, R4.reuse, 0xe0, RZ, 0xc0, !PT ;  /* 0x000000e004007812 */ /* 0x040fe400078ec0ff */
[----:B------:R-:W-:-:S03]  /*0580*/  LOP3.LUT P0, RZ, R4, 0x1f, RZ, 0xc0, !PT ;  /* 0x0000001f04ff7812 */ /* 0x000fc6000780c0ff */
[----:B------:R-:W-:-:S05]  /*0590*/  VIADD R0, R0, 0xffffff80 ;  /* 0xffffff8000007836 */ /* 0x000fca0000000000 */
[----:B------:R-:W-:-:S05]  /*05a0*/  SHF.R.U32.HI R0, RZ, 0x5, R0 ;  /* 0x00000005ff007819 */ /* 0x000fca0000011600 */
[----:B------:R-:W-:-:S05]  /*05b0*/  IMAD R12, R0, -0x4, R1 ;  /* 0xfffffffc000c7824 */ /* 0x000fca00078e0201 */
[----:B------:R-:W2:Y:S04]  /*05c0*/  LDL R0, [R12+0x18] ;  /* 0x000018000c007983 */ /* 0x000ea80000100800 */
[----:B------:R-:W2:Y:S04]  /*05d0*/  LDL R3, [R12+0x14] ;  /* 0x000014000c037983 */ /* 0x000ea80000100800 */
[----:B------:R-:W3:Y:S01]  /*05e0*/  @P0 LDL R2, [R12+0x10] ;  /* 0x000010000c020983 */ /* 0x000ee20000100800 */
[----:B------:R-:W-:Y:S01]  /*05f0*/  LOP3.LUT R4, R4, 0x1f, RZ, 0xc0, !PT ;  /* 0x0000001f04047812 */ /* 0x000fe200078ec0ff */
[----:B------:R-:W-:Y:S01]  /*0600*/  UMOV UR4, 0x54442d19 ;  /* 0x54442d1900047882 */ /* 0x000fe20000000000 */
[----:B------:R-:W-:-:S02]  /*0610*/  UMOV UR5, 0x3bf921fb ;  /* 0x3bf921fb00057882 */ /* 0x000fc40000000000 */
[-C--:B--2---:R-:W-:Y:S02]  /*0620*/  @P0 SHF.L.W.U32.HI R0, R3, R4.reuse, R0 ;  /* 0x0000000403000219 */ /* 0x084fe40000010e00 */
[----:B---3--:R-:W-:Y:S02]  /*0630*/  @P0 SHF.L.W.U32.HI R3, R2, R4, R3 ;  /* 0x0000000402030219 */ /* 0x008fe40000010e03 */
[----:B------:R-:W-:Y:S02]  /*0640*/  ISETP.GE.AND P0, PT, R13, RZ, PT ;  /* 0x000000ff0d00720c */ /* 0x000fe40003f06270 */
[C---:B------:R-:W-:Y:S01]  /*0650*/  SHF.L.W.U32.HI R2, R3.reuse, 0x2, R0 ;  /* 0x0000000203027819 */ /* 0x040fe20000010e00 */
[----:B------:R-:W-:-:S03]  /*0660*/  IMAD.SHL.U32 R3, R3, 0x4, RZ ;  /* 0x0000000403037824 */ /* 0x000fc600078e00ff */
[----:B------:R-:W-:Y:S02]  /*0670*/  SHF.R.S32.HI R4, RZ, 0x1f, R2 ;  /* 0x0000001fff047819 */ /* 0x000fe40000011402 */
[----:B------:R-:W-:Y:S02]  /*0680*/  LOP3.LUT R13, R2, R13, RZ, 0x3c, !PT ;  /* 0x0000000d020d7212 */ /* 0x000fe400078e3cff */
[C---:B------:R-:W-:Y:S02]  /*0690*/  LOP3.LUT R8, R4.reuse, R3, RZ, 0x3c, !PT ;  /* 0x0000000304087212 */ /* 0x040fe400078e3cff */
[----:B------:R-:W-:Y:S02]  /*06a0*/  LOP3.LUT R9, R4, R2, RZ, 0x3c, !PT ;  /* 0x0000000204097212 */ /* 0x000fe400078e3cff */
[----:B------:R-:W-:Y:S02]  /*06b0*/  SHF.R.U32.HI R3, RZ, 0x1e, R0 ;  /* 0x0000001eff037819 */ /* 0x000fe40000011600 */
[----:B------:R-:W-:-:S02]  /*06c0*/  ISETP.GE.AND P1, PT, R13, RZ, PT ;  /* 0x000000ff0d00720c */ /* 0x000fc40003f26270 */
[----:B------:R-:W1:Y:S01]  /*06d0*/  I2F.F64.S64 R8, R8 ;  /* 0x0000000800087312 */ /* 0x000e620000301c00 */
[----:B------:R-:W-:-:S05]  /*06e0*/  LEA.HI R0, R2, R3, RZ, 0x1 ;  /* 0x0000000302007211 */ /* 0x000fca00078f08ff */
[----:B------:R-:W-:-:S04]  /*06f0*/  IMAD.MOV R2, RZ, RZ, -R0 ;  /* 0x000000ffff027224 */ /* 0x000fc800078e0a00 */
[----:B------:R-:W-:Y:S01]  /*0700*/  @!P0 IMAD.MOV.U32 R0, RZ, RZ, R2 ;  /* 0x000000ffff008224 */ /* 0x000fe200078e0002 */
[----:B-1----:R-:W-:-:S10]  /*0710*/  DMUL R14, R8, UR4 ;  /* 0x00000004080e7c28 */ /* 0x002fd40008000000 */
[----:B------:R-:W1:Y:S02]  /*0720*/  F2F.F32.F64 R14, R14 ;  /* 0x0000000e000e7310 */ /* 0x000e640000301000 */
[----:B01----:R-:W-:-:S07]  /*0730*/  FSEL R4, -R14, R14, !P1 ;  /* 0x0000000e0e047208 */ /* 0x003fce0004800100 */
.L_x_351:
[----:B------:R-:W-:Y:S05]  /*0740*/  BSYNC.RECONVERGENT B0 ;  /* 0x0000000000007941 */ /* 0x000fea0003800200 */
.L_x_350:
[----:B------:R-:W-:Y:S02]  /*0750*/  IMAD.MOV.U32 R6, RZ, RZ, 0x37cbac00 ;  /* 0x37cbac00ff067424 */ /* 0x000fe400078e00ff */
[----:B------:R-:W-:Y:S01]  /*0760*/  FMUL R13, R4, R4 ;  /* 0x00000004040d7220 */ /* 0x000fe20000400000 */
[----:B------:R-:W-:Y:S01]  /*0770*/  LOP3.LUT R2, R0, 0x1, RZ, 0xc0, !PT ;  /* 0x0000000100027812 */ /* 0x000fe200078ec0ff */
[----:B------:R-:W-:Y:S01]  /*0780*/  IMAD.MOV.U32 R12, RZ, RZ, 0x3c0885e4 ;  /* 0x3c0885e4ff0c7424 */ /* 0x000fe200078e00ff */
[----:B------:R-:W0:Y:S01]  /*0790*/  LDC.64 R8, c[0x0][0x390] ;  /* 0x0000e400ff087b82 */ /* 0x000e220000000a00 */
[----:B------:R-:W-:Y:S01]  /*07a0*/  FFMA R6, R13, R6, -0.0013887860113754868507 ;  /* 0xbab607ed0d067423 */ /* 0x000fe20000000006 */
[----:B------:R-:W-:Y:S01]  /*07b0*/  ISETP.NE.U32.AND P0, PT, R2, 0x1, PT ;  /* 0x000000010200780c */ /* 0x000fe20003f05070 */
[----:B------:R-:W-:Y:S01]  /*07c0*/  VIADD R0, R0, 0x1 ;  /* 0x0000000100007836 */ /* 0x000fe20000000000 */
[----:B------:R-:W1:Y:S01]  /*07d0*/  LDCU UR4, c[0x0][0x380] ;  /* 0x00007000ff0477ac */ /* 0x000e620008000800 */
[----:B------:R-:W-:Y:S01]  /*07e0*/  IMAD.MOV.U32 R15, RZ, RZ, 0x3e2aaaa8 ;  /* 0x3e2aaaa8ff0f7424 */ /* 0x000fe200078e00ff */
[----:B------:R-:W-:-:S02]  /*07f0*/  FSEL R6, R6, -0.00019574658654164522886, P0 ;  /* 0xb94d415306067808 */ /* 0x000fc40000000000 */
[----:B------:R-:W2:Y:S01]  /*0800*/  LDC.64 R2, c[0x0][0x388] ;  /* 0x0000e200ff027b82 */ /* 0x000ea20000000a00 */
[----:B------:R-:W-:Y:S02]  /*0810*/  FSEL R12, R12, 0.041666727513074874878, !P0 ;  /* 0x3d2aaabb0c0c7808 */ /* 0x000fe40004000000 */
[----:B------:R-:W-:Y:S02]  /*0820*/  LOP3.LUT P1, RZ, R0, 0x2, RZ, 0xc0, !PT ;  /* 0x0000000200ff7812 */ /* 0x000fe4000782c0ff */
[----:B------:R-:W-:Y:S01]  /*0830*/  FSEL R15, -R15, -0.4999999701976776123, !P0 ;  /* 0xbeffffff0f0f7808 */ /* 0x000fe20004000100 */
[----:B------:R-:W-:Y:S01]  /*0840*/  FFMA R6, R13, R6, R12 ;  /* 0x000000060d067223 */ /* 0x000fe2000000000c */
[----:B------:R-:W-:-:S03]  /*0850*/  FSEL R0, R4, 1, !P0 ;  /* 0x3f80000004007808 */ /* 0x000fc60004000000 */
[C---:B------:R-:W-:Y:S02]  /*0860*/  FFMA R6, R13.reuse, R6, R15 ;  /* 0x000000060d067223 */ /* 0x040fe4000000000f */
[----:B------:R-:W-:-:S04]  /*0870*/  FFMA R13, R13, R0, RZ ;  /* 0x000000000d0d7223 */ /* 0x000fc800000000ff */
[----:B------:R-:W-:Y:S01]  /*0880*/  FFMA R0, R13, R6, R0 ;  /* 0x000000060d007223 */ /* 0x000fe20000000000 */
[----:B------:R-:W-:Y:S02]  /*0890*/  VIADD R13, R5, UR6 ;  /* 0x00000006050d7c36 */ /* 0x000fe40008000000 */
[----:B------:R-:W-:Y:S02]  /*08a0*/  IMAD.IADD R5, R10, 0x1, R5 ;  /* 0x000000010a057824 */ /* 0x000fe400078e0205 */
[----:B------:R-:W-:Y:S01]  /*08b0*/  @P1 FADD R0, RZ, -R0 ;  /* 0x80000000ff001221 */ /* 0x000fe20000000000 */
[----:B0-----:R-:W-:-:S04]  /*08c0*/  IMAD.WIDE R8, R13, 0x4, R8 ;  /* 0x000000040d087825 */ /* 0x001fc800078e0208 */
[----:B------:R-:W-:Y:S01]  /*08d0*/  FADD R15, -R0, -RZ ;  /* 0x800000ff000f7221 */ /* 0x000fe20000000100 */
[----:B--2---:R-:W-:Y:S01]  /*08e0*/  IMAD.WIDE R2, R13, 0x4, R2 ;  /* 0x000000040d027825 */ /* 0x004fe200078e0202 */
[----:B-1----:R-:W-:-:S04]  /*08f0*/  ISETP.GT.AND P0, PT, R5, UR4, PT ;  /* 0x0000000405007c0c */ /* 0x002fc8000bf04270 */
[----:B------:R0:W-:Y:S04]  /*0900*/  STG.E desc[UR8][R2.64], R15 ;  /* 0x0000000f02007986 */ /* 0x0001e8000c101908 */
[----:B------:R0:W-:Y:S05]  /*0910*/  STG.E desc[UR8][R8.64], R7 ;  /* 0x0000000708007986 */ /* 0x0001ea000c101908 */
[----:B------:R-:W-:Y:S05]  /*0920*/  @!P0 BRA `(.L_x_353) ;  /* 0xfffffff800408947 */ /* 0x000fea000383ffff */
[----:B------:R-:W-:Y:S05]  /*0930*/  EXIT ;  /* 0x000000000000794d */ /* 0x000fea0003800000 */
        .weak           $__internal_6_$__cuda_sm3x_div_rn_noftz_f32_slowpath
        .type           $__internal_6_$__cuda_sm3x_div_rn_noftz_f32_slowpath,@function
        .size           $__internal_6_$__cuda_sm3x_div_rn_noftz_f32_slowpath,(.L_x_372 - $__internal_6_$__cuda_sm3x_div_rn_noftz_f32_slowpath)
$__internal_6_$__cuda_sm3x_div_rn_noftz_f32_slowpath:
[----:B------:R-:W-:Y:S01]  /*0940*/  SHF.R.U32.HI R6, RZ, 0x17, R3 ;  /* 0x00000017ff067819 */ /* 0x000fe20000011603 */
[----:B------:R-:W-:Y:S01]  /*0950*/  BSSY.RECONVERGENT B1, `(.L_x_354) ;  /* 0x0000062000017945 */ /* 0x000fe20003800200 */
[----:B------:R-:W-:Y:S02]  /*0960*/  SHF.R.U32.HI R4, RZ, 0x17, R0 ;  /* 0x00000017ff047819 */ /* 0x000fe40000011600 */
[----:B------:R-:W-:Y:S02]  /*0970*/  LOP3.LUT R14, R6, 0xff, RZ, 0xc0, !PT ;  /* 0x000000ff060e7812 */ /* 0x000fe400078ec0ff */
[----:B------:R-:W-:-:S03]  /*0980*/  LOP3.LUT R12, R4, 0xff, RZ, 0xc0, !PT ;  /* 0x000000ff040c7812 */ /* 0x000fc600078ec0ff */
[----:B------:R-:W-:Y:S02]  /*0990*/  VIADD R8, R14, 0xffffffff ;  /* 0xffffffff0e087836 */ /* 0x000fe40000000000 */
[----:B------:R-:W-:-:S03]  /*09a0*/  VIADD R6, R12, 0xffffffff ;  /* 0xffffffff0c067836 */ /* 0x000fc60000000000 */
        /* <DEDUP_REMOVED lines=22> */
[----:B------:R-:W-:Y:S02]  /*0b10*/  @P0 IMAD.MOV.U32 R4, RZ, RZ, RZ ;  /* 0x000000ffff040224 */ /* 0x000fe400078e00ff */
[----:B------:R-:W-:Y:S01]  /*0b20*/  @!P0 FFMA R0, R0, 1.84467440737095516160e+19, RZ ;  /* 0x5f80000000008823 */ /* 0x000fe200000000ff */
[----:B------:R-:W-:Y:S02]  /*0b30*/  @!P0 IMAD.MOV.U32 R4, RZ, RZ, -0x40 ;  /* 0xffffffc0ff048424 */ /* 0x000fe400078e00ff */
[----:B------:R-:W-:Y:S02]  /*0b40*/  @!P1 FFMA R3, R3, 1.84467440737095516160e+19, RZ ;  /* 0x5f80000003039823 */ /* 0x000fe400000000ff */
[----:B------:R-:W-:-:S07]  /*0b50*/  @!P1 VIADD R4, R4, 0x40 ;  /* 0x0000004004049836 */ /* 0x000fce0000000000 */
.L_x_355:
[----:B------:R-:W-:Y:S01]  /*0b60*/  LEA R6, R14, 0xc0800000, 0x17 ;  /* 0xc08000000e067811 */ /* 0x000fe200078eb8ff */
[----:B------:R-:W-:Y:S04]  /*0b70*/  BSSY.RECONVERGENT B2, `(.L_x_360) ;  /* 0x0000036000027945 */ /* 0x000fe80003800200 */
[----:B------:R-:W-:Y:S02]  /*0b80*/  IMAD.IADD R6, R3, 0x1, -R6 ;  /* 0x0000000103067824 */ /* 0x000fe400078e0a06 */
[----:B------:R-:W-:Y:S02]  /*0b90*/  VIADD R3, R12, 0xffffff81 ;  /* 0xffffff810c037836 */ /* 0x000fe40000000000 */
[----:B------:R-:W0:Y:S01]  /*0ba0*/  MUFU.RCP R8, R6 ;  /* 0x0000000600087308 */ /* 0x000e220000001000 */
[----:B------:R-:W-:Y:S01]  /*0bb0*/  FADD.FTZ R9, -R6, -RZ ;  /* 0x800000ff06097221 */ /* 0x000fe20000010100 */
[----:B------:R-:W-:-:S03]  /*0bc0*/  IMAD R0, R3, -0x800000, R0 ;  /* 0xff80000003007824 */ /* 0x000fc600078e0200 */
[----:B0-----:R-:W-:-:S04]  /*0bd0*/  FFMA R13, R8, R9, 1 ;  /* 0x3f800000080d7423 */ /* 0x001fc80000000009 */
[----:B------:R-:W-:-:S04]  /*0be0*/  FFMA R15, R8, R13, R8 ;  /* 0x0000000d080f7223 */ /* 0x000fc80000000008 */
[----:B------:R-:W-:-:S04]  /*0bf0*/  FFMA R8, R0, R15, RZ ;  /* 0x0000000f00087223 */ /* 0x000fc800000000ff */
[----:B------:R-:W-:-:S04]  /*0c00*/  FFMA R13, R9, R8, R0 ;  /* 0x00000008090d7223 */ /* 0x000fc80000000000 */
[----:B------:R-:W-:-:S04]  /*0c10*/  FFMA R8, R15, R13, R8 ;  /* 0x0000000d0f087223 */ /* 0x000fc80000000008 */
[----:B------:R-:W-:Y:S01]  /*0c20*/  FFMA R13, R9, R8, R0 ;  /* 0x00000008090d7223 */ /* 0x000fe20000000000 */
[----:B------:R-:W-:-:S03]  /*0c30*/  IADD3 R9, PT, PT, R3, 0x7f, -R14 ;  /* 0x0000007f03097810 */ /* 0x000fc60007ffe80e */
[----:B------:R-:W-:Y:S02]  /*0c40*/  FFMA R0, R15, R13, R8 ;  /* 0x0000000d0f007223 */ /* 0x000fe40000000008 */
[----:B------:R-:W-:-:S03]  /*0c50*/  IMAD.IADD R9, R9, 0x1, R4 ;  /* 0x0000000109097824 */ /* 0x000fc600078e0204 */
[----:B------:R-:W-:-:S04]  /*0c60*/  SHF.R.U32.HI R3, RZ, 0x17, R0 ;  /* 0x00000017ff037819 */ /* 0x000fc80000011600 */
[----:B------:R-:W-:-:S05]  /*0c70*/  LOP3.LUT R3, R3, 0xff, RZ, 0xc0, !PT ;  /* 0x000000ff03037812 */ /* 0x000fca00078ec0ff */
[----:B------:R-:W-:-:S04]  /*0c80*/  IMAD.IADD R12, R3, 0x1, R9 ;  /* 0x00000001030c7824 */ /* 0x000fc800078e0209 */
        /* <DEDUP_REMOVED lines=11> */
[C---:B------:R-:W-:Y:S02]  /*0d40*/  VIADD R9, R12.reuse, 0x20 ;  /* 0x000000200c097836 */ /* 0x040fe40000000000 */
[-CC-:B------:R-:W-:Y:S01]  /*0d50*/  FFMA.RM R4, R15, R13.reuse, R8.reuse ;  /* 0x0000000d0f047223 */ /* 0x180fe20000004008 */
[C---:B------:R-:W-:Y:S02]  /*0d60*/  ISETP.NE.AND P2, PT, R12.reuse, RZ, PT ;  /* 0x000000ff0c00720c */ /* 0x040fe40003f45270 */
[----:B------:R-:W-:Y:S01]  /*0d70*/  LOP3.LUT R6, R3, 0x7fffff, RZ, 0xc0, !PT ;  /* 0x007fffff03067812 */ /* 0x000fe200078ec0ff */
[----:B------:R-:W-:Y:S01]  /*0d80*/  FFMA.RP R3, R15, R13, R8 ;  /* 0x0000000d0f037223 */ /* 0x000fe20000008008 */
[----:B------:R-:W-:Y:S01]  /*0d90*/  IMAD.MOV R8, RZ, RZ, -R12 ;  /* 0x000000ffff087224 */ /* 0x000fe200078e0a0c */
[----:B------:R-:W-:Y:S02]  /*0da0*/  ISETP.NE.AND P1, PT, R12, RZ, PT ;  /* 0x000000ff0c00720c */ /* 0x000fe40003f25270 */
        /* <DEDUP_REMOVED lines=14> */
.L_x_362:
[----:B------:R-:W-:-:S04]  /*0e90*/  LOP3.LUT R0, R0, 0x80000000, RZ, 0xc0, !PT ;  /* 0x8000000000007812 */ /* 0x000fc800078ec0ff */
[----:B------:R-:W-:Y:S01]  /*0ea0*/  LOP3.LUT R0, R0, 0x7f800000, RZ, 0xfc, !PT ;  /* 0x7f80000000007812 */ /* 0x000fe200078efcff */
[----:B------:R-:W-:Y:S06]  /*0eb0*/  BRA `(.L_x_363) ;  /* 0x0000000000047947 */ /* 0x000fec0003800000 */
.L_x_361:
[----:B------:R-:W-:-:S07]  /*0ec0*/  IMAD R0, R9, 0x800000, R0 ;  /* 0x0080000009007824 */ /* 0x000fce00078e0200 */
.L_x_363:
[----:B------:R-:W-:Y:S05]  /*0ed0*/  BSYNC.RECONVERGENT B2 ;  /* 0x0000000000027941 */ /* 0x000fea0003800200 */
.L_x_360:
[----:B------:R-:W-:Y:S05]  /*0ee0*/  BRA `(.L_x_364) ;  /* 0x0000000000207947 */ /* 0x000fea0003800000 */
.L_x_359:
[----:B------:R-:W-:-:S04]  /*0ef0*/  LOP3.LUT R0, R3, 0x80000000, R0, 0x48, !PT ;  /* 0x8000000003007812 */ /* 0x000fc800078e4800 */
[----:B------:R-:W-:Y:S01]  /*0f00*/  LOP3.LUT R0, R0, 0x7f800000, RZ, 0xfc, !PT ;  /* 0x7f80000000007812 */ /* 0x000fe200078efcff */
[----:B------:R-:W-:Y:S06]  /*0f10*/  BRA `(.L_x_364) ;  /* 0x0000000000147947 */ /* 0x000fec0003800000 */
.L_x_358:
[----:B------:R-:W-:Y:S01]  /*0f20*/  LOP3.LUT R0, R3, 0x80000000, R0, 0x48, !PT ;  /* 0x8000000003007812 */ /* 0x000fe200078e4800 */
[----:B------:R-:W-:Y:S06]  /*0f30*/  BRA `(.L_x_364) ;  /* 0x00000000000c7947 */ /* 0x000fec0003800000 */
.L_x_357:
[----:B------:R-:W0:Y:S01]  /*0f40*/  MUFU.RSQ R0, -QNAN ;  /* 0xffc0000000007908 */ /* 0x000e220000001400 */
[----:B------:R-:W-:Y:S05]  /*0f50*/  BRA `(.L_x_364) ;  /* 0x0000000000047947 */ /* 0x000fea0003800000 */
.L_x_356:
[----:B------:R-:W-:-:S07]  /*0f60*/  FADD.FTZ R0, R0, R3 ;  /* 0x0000000300007221 */ /* 0x000fce0000010000 */
.L_x_364:
[----:B------:R-:W-:Y:S05]  /*0f70*/  BSYNC.RECONVERGENT B1 ;  /* 0x0000000000017941 */ /* 0x000fea0003800200 */
.L_x_354:
[----:B------:R-:W-:-:S04]  /*0f80*/  IMAD.MOV.U32 R3, RZ, RZ, 0x0 ;  /* 0x00000000ff037424 */ /* 0x000fc800078e00ff */
[----:B0-----:R-:W-:Y:S05]  /*0f90*/  RET.REL.NODEC R2 `(_Z33chebyshev_gauss_nodes_and_weightsiPfS_) ;  /* 0xfffffff002187950 */ /* 0x001fea0003c3ffff */
.L_x_365:
        /* <DEDUP_REMOVED lines=14> */
.L_x_372:


//--------------------- .nv.global.init           --------------------------
	.section	.nv.global.init,"aw",@progbits
	.align	4
.nv.global.init:
	.type		__cudart_i2opi_f,@object
	.size		__cudart_i2opi_f,(.L_0 - __cudart_i2opi_f)
__cudart_i2opi_f:
        /*0000*/ 	.byte	0x41, 0x90, 0x43, 0x3c, 0x99, 0x95, 0x62, 0xdb, 0xc0, 0xdd, 0x34, 0xf5, 0xd1, 0x57, 0x27, 0xfc
        /*0010*/ 	.byte	0x29, 0x15, 0x44, 0x4e, 0x6e, 0x83, 0xf9, 0xa2
.L_0:


//--------------------- .nv.shared.reserved.0     --------------------------
	.section	.nv.shared.reserved.0,"aw",@nobits
	.weak		__nv_reservedSMEM_offset_0_alias
	.size		__nv_reservedSMEM_offset_0_alias, 0, 64
	.other		__nv_reservedSMEM_offset_0_alias,@"STO_CUDA_RESERVED_SHARED STV_DEFAULT"
__nv_reservedSMEM_offset_0_alias:
	.zero		0
	.zero		64


//--------------------- .nv.constant0._Z14gd_step_by_rk3iP9Element_tfPKfS2_S2_S2_ --------------------------
	.section	.nv.constant0._Z14gd_step_by_rk3iP9Element_tfPKfS2_S2_S2_,"a",@progbits
	.sectionflags	@""
	.align	4
.nv.constant0._Z14gd_step_by_rk3iP9Element_tfPKfS2_S2_S2_:
	.zero		952


//--------------------- .nv.constant0._Z7get_phiiPK9Element_tPf --------------------------
	.section	.nv.constant0._Z7get_phiiPK9Element_tPf,"a",@progbits
	.sectionflags	@""
	.align	4
.nv.constant0._Z7get_phiiPK9Element_tPf:
	.zero		920


//--------------------- .nv.constant0._Z17get_phi_phi_primeiPK9Element_tPfS2_ --------------------------
	.section	.nv.constant0._Z17get_phi_phi_primeiPK9Element_tPfS2_,"a",@progbits
	.sectionflags	@""
	.align	4
.nv.constant0._Z17get_phi_phi_primeiPK9Element_tPfS2_:
	.zero		928


//--------------------- .nv.constant0._Z18initial_conditionsiP9Element_tPKf --------------------------
	.section	.nv.constant0._Z18initial_conditionsiP9Element_tPKf,"a",@progbits
	.sectionflags	@""
	.align	4
.nv.constant0._Z18initial_conditionsiP9Element_tPKf:
	.zero		920


//--------------------- .nv.constant0._Z14build_elementsiiP9Element_t --------------------------
	.section	.nv.constant0._Z14build_elementsiiP9Element_t,"a",@progbits
	.sectionflags	@""
	.align	4
.nv.constant0._Z14build_elementsiiP9Element_t:
	.zero		912


//--------------------- .nv.constant0._Z34polynomial_derivative_matrices_hatiPKfS0_Pf --------------------------
	.section	.nv.constant0._Z34polynomial_derivative_matrices_hatiPKfS0_Pf,"a",@progbits
	.sectionflags	@""
	.align	4
.nv.constant0._Z34polynomial_derivative_matrices_hatiPKfS0_Pf:
	.zero		928


//--------------------- .nv.constant0._Z39polynomial_derivative_matrices_diagonaliPf --------------------------
	.section	.nv.constant0._Z39polynomial_derivative_matrices_diagonaliPf,"a",@progbits
	.sectionflags	@""
	.align	4
.nv.constant0._Z39polynomial_derivative_matrices_diagonaliPf:
	.zero		912


//--------------------- .nv.constant0._Z30polynomial_derivative_matricesiPKfS0_Pf --------------------------
	.section	.nv.constant0._Z30polynomial_derivative_matricesiPKfS0_Pf,"a",@progbits
	.sectionflags	@""
	.align	4
.nv.constant0._Z30polynomial_derivative_matricesiPKfS0_Pf:
	.zero		928


//--------------------- .nv.constant0._Z42normalize_lagrange_integrating_polynomialsiPf --------------------------
	.section	.nv.constant0._Z42normalize_lagrange_integrating_polynomialsiPf,"a",@progbits
	.sectionflags	@""
	.align	4
.nv.constant0._Z42normalize_lagrange_integrating_polynomialsiPf:
	.zero		912


//--------------------- .nv.constant0._Z32lagrange_integrating_polynomialsfiPKfS0_Pf --------------------------
	.section	.nv.constant0._Z32lagrange_integrating_polynomialsfiPKfS0_Pf,"a",@progbits
	.sectionflags	@""
	.align	4
.nv.constant0._Z32lagrange_integrating_polynomialsfiPKfS0_Pf:
	.zero		928


//--------------------- .nv.constant0._Z29calculate_barycentric_weightsiPKfPf --------------------------
	.section	.nv.constant0._Z29calculate_barycentric_weightsiPKfPf,"a",@progbits
	.sectionflags	@""
	.align	4
.nv.constant0._Z29calculate_barycentric_weightsiPKfPf:
	.zero		920


//--------------------- .nv.constant0._Z33chebyshev_gauss_nodes_and_weightsiPfS_ --------------------------
	.section	.nv.constant0._Z33chebyshev_gauss_nodes_and_weightsiPfS_,"a",@progbits
	.sectionflags	@""
	.align	4
.nv.constant0._Z33chebyshev_gauss_nodes_and_weightsiPfS_:
	.zero		920


//--------------------- SYMBOLS --------------------------

	.type		.nv.reservedSmem.offset0,@object
	.size		.nv.reservedSmem.offset0,0x4
	.type		malloc,@function
	.type		free,@function
